	.target	sm_90a

	.elftype	@"ET_EXEC"


//--------------------- .note.nv.tkinfo           --------------------------
	.section	.note.nv.tkinfo,"",@"SHT_NOTE"
	.sectionflags	@"SHF_NOTE_NV_TKINFO"
	.tkinfo
        /*0018*/ 	.word	0x00000002
        /*0030*/ 	.string	""
        /*0030*/ 	.string	"ptxas"
        /*0030*/ 	.string	"Cuda compilation tools, release 13.0, V13.0.88"
        /*0030*/ 	.string	"Build cuda_13.0.r13.0/compiler.36424714_0"
        /*0030*/ 	.string	"-v  -suppress-debug-info  -lineinfo  -arch sm_90a "



//--------------------- .note.nv.cuinfo           --------------------------
	.section	.note.nv.cuinfo,"",@"SHT_NOTE"
	.sectionflags	@"SHF_NOTE_NV_CUINFO"
        /*0018*/ 	.short	0x0002
        /*001a*/ 	.short	0x005a
        /*001c*/ 	.short	0x0082
	.zero		2


//--------------------- .nv.info                  --------------------------
	.section	.nv.info,"",@"SHT_CUDA_INFO"
	.align	4


	//----- nvinfo : EIATTR_REGCOUNT
	.align		4
        /*0000*/ 	.byte	0x04, 0x2f
        /*0002*/ 	.short	(.L_1 - .L_0)
	.align		4
.L_0:
        /*0004*/ 	.word	index@(matmul_kernel)
        /*0008*/ 	.word	0x00000020


	//----- nvinfo : EIATTR_FRAME_SIZE
	.align		4
.L_1:
        /*000c*/ 	.byte	0x04, 0x11
        /*000e*/ 	.short	(.L_3 - .L_2)
	.align		4
.L_2:
        /*0010*/ 	.word	index@(matmul_kernel)
        /*0014*/ 	.word	0x00002828


	//----- nvinfo : EIATTR_MIN_STACK_SIZE
	.align		4
.L_3:
        /*0018*/ 	.byte	0x04, 0x12
        /*001a*/ 	.short	(.L_5 - .L_4)
	.align		4
.L_4:
        /*001c*/ 	.word	index@(matmul_kernel)
        /*0020*/ 	.word	0x00002828
.L_5:


//--------------------- .nv.compat                --------------------------
	.section	.nv.compat,"",@"SHT_CUDA_COMPAT_INFO"
	.align	4
        /*0000*/ 	.byte	0x02, 0x09, 0x01, 0x00, 0x02, 0x02, 0x02, 0x00, 0x02, 0x05, 0x05, 0x00, 0x03, 0x07, 0x01, 0x01
        /*0010*/ 	.byte	0x02, 0x03, 0x00, 0x00, 0x02, 0x06, 0x01, 0x00, 0x04, 0x0b, 0x08, 0x00, 0x00, 0x00, 0x00, 0x00
        /*0020*/ 	.byte	0x00, 0x00, 0x00, 0x00


//--------------------- .nv.info.matmul_kernel    --------------------------
	.section	.nv.info.matmul_kernel,"",@"SHT_CUDA_INFO"
	.sectionflags	@""
	.align	4


	//----- nvinfo : EIATTR_CUDA_API_VERSION
	.align		4
        /*0000*/ 	.byte	0x04, 0x37
        /*0002*/ 	.short	(.L_7 - .L_6)
.L_6:
        /*0004*/ 	.word	0x00000082


	//----- nvinfo : EIATTR_KPARAM_INFO
	.align		4
.L_7:
        /*0008*/ 	.byte	0x04, 0x17
        /*000a*/ 	.short	(.L_9 - .L_8)
.L_8:
        /*000c*/ 	.word	0x00000000
        /*0010*/ 	.short	0x000d
        /*0012*/ 	.short	0x0048
        /*0014*/ 	.byte	0x00, 0xf4, 0x21, 0x00


	//----- nvinfo : EIATTR_KPARAM_INFO
	.align		4
.L_9:
        /*0018*/ 	.byte	0x04, 0x17
        /*001a*/ 	.short	(.L_11 - .L_10)
.L_10:
        /*001c*/ 	.word	0x00000000
        /*0020*/ 	.short	0x000c
        /*0022*/ 	.short	0x0040
        /*0024*/ 	.byte	0x00, 0xf4, 0x21, 0x00


	//----- nvinfo : EIATTR_KPARAM_INFO
	.align		4
.L_11:
        /*0028*/ 	.byte	0x04, 0x17
        /*002a*/ 	.short	(.L_13 - .L_12)
.L_12:
        /*002c*/ 	.word	0x00000000
        /*0030*/ 	.short	0x000b
        /*0032*/ 	.short	0x0038
        /*0034*/ 	.byte	0x00, 0xf0, 0x11, 0x00


	//----- nvinfo : EIATTR_KPARAM_INFO
	.align		4
.L_13:
        /*0038*/ 	.byte	0x04, 0x17
        /*003a*/ 	.short	(.L_15 - .L_14)
.L_14:
        /*003c*/ 	.word	0x00000000
        /*0040*/ 	.short	0x000a
        /*0042*/ 	.short	0x0034
        /*0044*/ 	.byte	0x00, 0xf0, 0x11, 0x00


	//----- nvinfo : EIATTR_KPARAM_INFO
	.align		4
.L_15:
        /*0048*/ 	.byte	0x04, 0x17
        /*004a*/ 	.short	(.L_17 - .L_16)
.L_16:
        /*004c*/ 	.word	0x00000000
        /*0050*/ 	.short	0x0009
        /*0052*/ 	.short	0x0030
        /*0054*/ 	.byte	0x00, 0xf0, 0x11, 0x00


	//----- nvinfo : EIATTR_KPARAM_INFO
	.align		4
.L_17:
        /*0058*/ 	.byte	0x04, 0x17
        /*005a*/ 	.short	(.L_19 - .L_18)
.L_18:
        /*005c*/ 	.word	0x00000000
        /*0060*/ 	.short	0x0008
        /*0062*/ 	.short	0x002c
        /*0064*/ 	.byte	0x00, 0xf0, 0x11, 0x00


	//----- nvinfo : EIATTR_KPARAM_INFO
	.align		4
.L_19:
        /*0068*/ 	.byte	0x04, 0x17
        /*006a*/ 	.short	(.L_21 - .L_20)
.L_20:
        /*006c*/ 	.word	0x00000000
        /*0070*/ 	.short	0x0007
        /*0072*/ 	.short	0x0028
        /*0074*/ 	.byte	0x00, 0xf0, 0x11, 0x00


	//----- nvinfo : EIATTR_KPARAM_INFO
	.align		4
.L_21:
        /*0078*/ 	.byte	0x04, 0x17
        /*007a*/ 	.short	(.L_23 - .L_22)
.L_22:
        /*007c*/ 	.word	0x00000000
        /*0080*/ 	.short	0x0006
        /*0082*/ 	.short	0x0024
        /*0084*/ 	.byte	0x00, 0xf0, 0x11, 0x00


	//----- nvinfo : EIATTR_KPARAM_INFO
	.align		4
.L_23:
        /*0088*/ 	.byte	0x04, 0x17
        /*008a*/ 	.short	(.L_25 - .L_24)
.L_24:
        /*008c*/ 	.word	0x00000000
        /*0090*/ 	.short	0x0005
        /*0092*/ 	.short	0x0020
        /*0094*/ 	.byte	0x00, 0xf0, 0x11, 0x00


	//----- nvinfo : EIATTR_KPARAM_INFO
	.align		4
.L_25:
        /*0098*/ 	.byte	0x04, 0x17
        /*009a*/ 	.short	(.L_27 - .L_26)
.L_26:
        /*009c*/ 	.word	0x00000000
        /*00a0*/ 	.short	0x0004
        /*00a2*/ 	.short	0x001c
        /*00a4*/ 	.byte	0x00, 0xf0, 0x11, 0x00


	//----- nvinfo : EIATTR_KPARAM_INFO
	.align		4
.L_27:
        /*00a8*/ 	.byte	0x04, 0x17
        /*00aa*/ 	.short	(.L_29 - .L_28)
.L_28:
        /*00ac*/ 	.word	0x00000000
        /*00b0*/ 	.short	0x0003
        /*00b2*/ 	.short	0x0018
        /*00b4*/ 	.byte	0x00, 0xf0, 0x11, 0x00


	//----- nvinfo : EIATTR_KPARAM_INFO
	.align		4
.L_29:
        /*00b8*/ 	.byte	0x04, 0x17
        /*00ba*/ 	.short	(.L_31 - .L_30)
.L_30:
        /*00bc*/ 	.word	0x00000000
        /*00c0*/ 	.short	0x0002
        /*00c2*/ 	.short	0x0010
        /*00c4*/ 	.byte	0x00, 0xf4, 0x21, 0x00


	//----- nvinfo : EIATTR_KPARAM_INFO
	.align		4
.L_31:
        /*00c8*/ 	.byte	0x04, 0x17
        /*00ca*/ 	.short	(.L_33 - .L_32)
.L_32:
        /*00cc*/ 	.word	0x00000000
        /*00d0*/ 	.short	0x0001
        /*00d2*/ 	.short	0x0008
        /*00d4*/ 	.byte	0x00, 0xf4, 0x21, 0x00


	//----- nvinfo : EIATTR_KPARAM_INFO
	.align		4
.L_33:
        /*00d8*/ 	.byte	0x04, 0x17
        /*00da*/ 	.short	(.L_35 - .L_34)
.L_34:
        /*00dc*/ 	.word	0x00000000
        /*00e0*/ 	.short	0x0000
        /*00e2*/ 	.short	0x0000
        /*00e4*/ 	.byte	0x00, 0xf4, 0x21, 0x00


	//----- nvinfo : EIATTR_SPARSE_MMA_MASK
	.align		4
.L_35:
        /*00e8*/ 	.byte	0x03, 0x50
        /*00ea*/ 	.short	0x0000


	//----- nvinfo : EIATTR_MAXREG_COUNT
	.align		4
        /*00ec*/ 	.byte	0x03, 0x1b
        /*00ee*/ 	.short	0x00ff


	//----- nvinfo : EIATTR_NUM_BARRIERS
	.align		4
        /*00f0*/ 	.byte	0x02, 0x4c
        /*00f2*/ 	.byte	0x01
	.zero		1


	//----- nvinfo : EIATTR_ANNOTATIONS
	.align		4
        /*00f4*/ 	.byte	0x04, 0x55
        /*00f6*/ 	.short	(.L_37 - .L_36)


	//   ....[0]....
.L_36:
        /*00f8*/ 	.word	0x00000001
        /*00fc*/ 	.byte	0x10, 0x05, 0x00, 0x00, 0x01, 0x00, 0x00, 0x00, 0x40, 0x05, 0x00, 0x00, 0x01, 0x00, 0x00, 0x00
        /* <DEDUP_REMOVED lines=994> */
        /*3f2c*/ 	.byte	0x70, 0x58, 0x01, 0x00, 0x01, 0x00, 0x00, 0x00, 0x90, 0x58, 0x01, 0x00


	//----- nvinfo : EIATTR_MERCURY_ISA_VERSION
	.align		4
.L_37:
        /*3f38*/ 	.byte	0x03, 0x5f
        /*3f3a*/ 	.short	0x0101


	//----- nvinfo : EIATTR_EXIT_INSTR_OFFSETS
	.align		4
        /*3f3c*/ 	.byte	0x04, 0x1c
        /*3f3e*/ 	.short	(.L_39 - .L_38)


	//   ....[0]....
.L_38:
        /*3f40*/ 	.word	0x00050240


	//   ....[1]....
        /*3f44*/ 	.word	0x00050260


	//----- nvinfo : EIATTR_REQNTID
	.align		4
.L_39:
        /*3f48*/ 	.byte	0x04, 0x10
        /*3f4a*/ 	.short	(.L_41 - .L_40)
.L_40:
        /*3f4c*/ 	.word	0x00000040
        /*3f50*/ 	.word	0x00000001
        /*3f54*/ 	.word	0x00000001


	//----- nvinfo : EIATTR_CBANK_PARAM_SIZE
	.align		4
.L_41:
        /*3f58*/ 	.byte	0x03, 0x19
        /*3f5a*/ 	.short	0x0050


	//----- nvinfo : EIATTR_PARAM_CBANK
	.align		4
        /*3f5c*/ 	.byte	0x04, 0x0a
        /*3f5e*/ 	.short	(.L_43 - .L_42)
	.align		4
.L_42:
        /*3f60*/ 	.word	index@(.nv.constant0.matmul_kernel)
        /*3f64*/ 	.short	0x0210
        /*3f66*/ 	.short	0x0050


	//----- nvinfo : EIATTR_SW_WAR
	.align		4
.L_43:
        /*3f68*/ 	.byte	0x04, 0x36
        /*3f6a*/ 	.short	(.L_45 - .L_44)
.L_44:
        /*3f6c*/ 	.word	0x00000008
.L_45:


//--------------------- .nv.callgraph             --------------------------
	.section	.nv.callgraph,"",@"SHT_CUDA_CALLGRAPH"
	.align	4
	.sectionentsize	8
	.align		4
        /*0000*/ 	.word	0x00000000
	.align		4
        /*0004*/ 	.word	0xffffffff
	.align		4
        /*0008*/ 	.word	0x00000000
	.align		4
        /*000c*/ 	.word	0xfffffffe
	.align		4
        /*0010*/ 	.word	0x00000000
	.align		4
        /*0014*/ 	.word	0xfffffffd
	.align		4
        /*0018*/ 	.word	0x00000000
	.align		4
        /*001c*/ 	.word	0xfffffffc


//--------------------- .text.matmul_kernel       --------------------------
	.section	.text.matmul_kernel,"ax",@progbits
	.align	128
        .global         matmul_kernel
        .type           matmul_kernel,@function
        .size           matmul_kernel,(.L_x_4 - matmul_kernel)
        .other          matmul_kernel,@"STO_CUDA_ENTRY STV_DEFAULT"
matmul_kernel:
.text.matmul_kernel:
[----:B------:R-:W0:Y:S08]  /*0000*/  LDC R1, c[0x0][0x28] ;  /* 0x00000a00ff017b82 */ /* 0x000e300000000800 */
[----:B------:R-:W1:Y:S01]  /*0010*/  LDC.64 R2, c[0x0][0x228] ;  /* 0x00008a00ff027b82 */ /* 0x000e620000000a00 */
[----:B0-----:R-:W-:Y:S01]  /*0020*/  VIADD R1, R1, 0xffffd7d8 ;  /* 0xffffd7d801017836 */ /* 0x001fe20000000000 */
[----:B------:R-:W0:Y:S01]  /*0030*/  S2R R21, SR_TID.X ;  /* 0x0000000000157919 */ /* 0x000e220000002100 */
[----:B------:R-:W-:Y:S01]  /*0040*/  UMOV UR4, 0x400 ;  /* 0x0000040000047882 */ /* 0x000fe20000000000 */
[----:B------:R-:W-:-:S04]  /*0050*/  ULDC.64 UR6, c[0x0][0x208] ;  /* 0x0000820000067ab9 */ /* 0x000fc80000000a00 */
[----:B------:R-:W2:Y:S01]  /*0060*/  S2UR UR5, SR_CgaCtaId ;  /* 0x00000000000579c3 */ /* 0x000ea20000008800 */
[----:B-1----:R-:W-:-:S05]  /*0070*/  VIADD R0, R3, 0xff ;  /* 0x000000ff03007836 */ /* 0x002fca0000000000 */
[----:B------:R-:W-:Y:S01]  /*0080*/  SHF.R.S32.HI R5, RZ, 0x1f, R0 ;  /* 0x0000001fff057819 */ /* 0x000fe20000011400 */
[----:B--2---:R-:W-:-:S03]  /*0090*/  ULEA UR4, UR5, UR4, 0x18 ;  /* 0x0000000405047291 */ /* 0x004fc6000f8ec03f */
[----:B------:R-:W-:Y:S02]  /*00a0*/  LEA.HI R5, R5, R0, RZ, 0x8 ;  /* 0x0000000005057211 */ /* 0x000fe400078f40ff */
[----:B0-----:R-:W-:Y:S02]  /*00b0*/  LOP3.LUT R18, R21, 0x3f, RZ, 0xc0, !PT ;  /* 0x0000003f15127812 */ /* 0x001fe400078ec0ff */
[----:B------:R-:W-:Y:S02]  /*00c0*/  SHF.R.S32.HI R0, RZ, 0x8, R5 ;  /* 0x00000008ff007819 */ /* 0x000fe40000011405 */
[----:B------:R-:W0:Y:S03]  /*00d0*/  S2R R5, SR_CTAID.X ;  /* 0x0000000000057919 */ /* 0x000e260000002500 */
[----:B------:R-:W-:-:S05]  /*00e0*/  IMAD.SHL.U32 R0, R0, 0x8, RZ ;  /* 0x0000000800007824 */ /* 0x000fca00078e00ff */
[-C--:B------:R-:W-:Y:S02]  /*00f0*/  IABS R9, R0.reuse ;  /* 0x0000000000097213 */ /* 0x080fe40000000000 */
[----:B------:R-:W-:Y:S02]  /*0100*/  IABS R12, R0 ;  /* 0x00000000000c7213 */ /* 0x000fe40000000000 */
[----:B------:R-:W1:Y:S08]  /*0110*/  I2F.RP R4, R9 ;  /* 0x0000000900047306 */ /* 0x000e700000209400 */
[----:B-1----:R-:W1:Y:S01]  /*0120*/  MUFU.RCP R4, R4 ;  /* 0x0000000400047308 */ /* 0x002e620000001000 */
[----:B0-----:R-:W-:Y:S01]  /*0130*/  IABS R10, R5 ;  /* 0x00000005000a7213 */ /* 0x001fe20000000000 */
[----:B-1----:R-:W-:-:S02]  /*0140*/  VIADD R6, R4, 0xffffffe ;  /* 0x0ffffffe04067836 */ /* 0x002fc40000000000 */
[----:B------:R-:W-:-:S04]  /*0150*/  IMAD.MOV R4, RZ, RZ, -R12 ;  /* 0x000000ffff047224 */ /* 0x000fc800078e0a0c */
[----:B------:R0:W1:Y:S02]  /*0160*/  F2I.FTZ.U32.TRUNC.NTZ R7, R6 ;  /* 0x0000000600077305 */ /* 0x000064000021f000 */
[----:B0-----:R-:W-:Y:S02]  /*0170*/  IMAD.MOV.U32 R6, RZ, RZ, RZ ;  /* 0x000000ffff067224 */ /* 0x001fe400078e00ff */
[----:B-1----:R-:W-:-:S04]  /*0180*/  IMAD.MOV R8, RZ, RZ, -R7 ;  /* 0x000000ffff087224 */ /* 0x002fc800078e0a07 */
[----:B------:R-:W-:Y:S02]  /*0190*/  IMAD R11, R8, R9, RZ ;  /* 0x00000009080b7224 */ /* 0x000fe400078e02ff */
[----:B------:R-:W-:Y:S02]  /*01a0*/  IMAD.MOV.U32 R8, RZ, RZ, R10 ;  /* 0x000000ffff087224 */ /* 0x000fe400078e000a */
[----:B------:R-:W-:-:S06]  /*01b0*/  IMAD.HI.U32 R7, R7, R11, R6 ;  /* 0x0000000b07077227 */ /* 0x000fcc00078e0006 */
[----:B------:R-:W-:-:S04]  /*01c0*/  IMAD.HI.U32 R7, R7, R8, RZ ;  /* 0x0000000807077227 */ /* 0x000fc800078e00ff */
[----:B------:R-:W-:-:S05]  /*01d0*/  IMAD R4, R7, R4, R8 ;  /* 0x0000000407047224 */ /* 0x000fca00078e0208 */
[----:B------:R-:W-:-:S13]  /*01e0*/  ISETP.GT.U32.AND P1, PT, R9, R4, PT ;  /* 0x000000040900720c */ /* 0x000fda0003f24070 */
[----:B------:R-:W-:Y:S02]  /*01f0*/  @!P1 IMAD.IADD R4, R4, 0x1, -R9 ;  /* 0x0000000104049824 */ /* 0x000fe400078e0a09 */
[----:B------:R-:W-:Y:S01]  /*0200*/  @!P1 VIADD R7, R7, 0x1 ;  /* 0x0000000107079836 */ /* 0x000fe20000000000 */
[----:B------:R-:W-:Y:S02]  /*0210*/  ISETP.NE.AND P1, PT, R0, RZ, PT ;  /* 0x000000ff0000720c */ /* 0x000fe40003f25270 */
[----:B------:R-:W-:Y:S02]  /*0220*/  ISETP.GE.U32.AND P0, PT, R4, R9, PT ;  /* 0x000000090400720c */ /* 0x000fe40003f06070 */
[----:B------:R-:W-:-:S04]  /*0230*/  LOP3.LUT R4, R5, R0, RZ, 0x3c, !PT ;  /* 0x0000000005047212 */ /* 0x000fc800078e3cff */
[----:B------:R-:W-:Y:S01]  /*0240*/  ISETP.GE.AND P2, PT, R4, RZ, PT ;  /* 0x000000ff0400720c */ /* 0x000fe20003f46270 */
[----:B------:R-:W-:-:S06]  /*0250*/  VIADD R4, R2, 0x3f ;  /* 0x0000003f02047836 */ /* 0x000fcc0000000000 */
[----:B------:R-:W-:-:S04]  /*0260*/  @P0 VIADD R7, R7, 0x1 ;  /* 0x0000000107070836 */ /* 0x000fc80000000000 */
[----:B------:R-:W-:Y:S01]  /*0270*/  IMAD.MOV.U32 R6, RZ, RZ, R7 ;  /* 0x000000ffff067224 */ /* 0x000fe200078e0007 */
[----:B------:R-:W-:-:S03]  /*0280*/  SHF.R.S32.HI R7, RZ, 0x1f, R4 ;  /* 0x0000001fff077819 */ /* 0x000fc60000011404 */
[----:B------:R-:W-:Y:S01]  /*0290*/  @!P2 IMAD.MOV R6, RZ, RZ, -R6 ;  /* 0x000000ffff06a224 */ /* 0x000fe200078e0a06 */
[----:B------:R-:W-:Y:S02]  /*02a0*/  @!P1 LOP3.LUT R6, RZ, R0, RZ, 0x33, !PT ;  /* 0x00000000ff069212 */ /* 0x000fe400078e33ff */
[----:B------:R-:W-:-:S03]  /*02b0*/  LEA.HI R7, R7, R4, RZ, 0x6 ;  /* 0x0000000407077211 */ /* 0x000fc600078f30ff */
[----:B------:R-:W-:Y:S02]  /*02c0*/  IMAD.SHL.U32 R4, R6, 0x8, RZ ;  /* 0x0000000806047824 */ /* 0x000fe400078e00ff */
[----:B------:R-:W-:-:S03]  /*02d0*/  IMAD.MOV R6, RZ, RZ, -R6 ;  /* 0x000000ffff067224 */ /* 0x000fc600078e0a06 */
[----:B------:R-:W-:Y:S01]  /*02e0*/  LEA.HI.SX32 R7, R7, -R4, 0x1a ;  /* 0x8000000407077211 */ /* 0x000fe200078fd2ff */
[----:B------:R-:W-:Y:S02]  /*02f0*/  IMAD R15, R0, R6, R5 ;  /* 0x00000006000f7224 */ /* 0x000fe400078e0205 */
[----:B------:R-:W-:Y:S01]  /*0300*/  IMAD.MOV.U32 R6, RZ, RZ, RZ ;  /* 0x000000ffff067224 */ /* 0x000fe200078e00ff */
[----:B------:R-:W-:Y:S02]  /*0310*/  VIMNMX R8, R7, 0x8, PT ;  /* 0x0000000807087848 */ /* 0x000fe40003fe0100 */
[----:B------:R-:W-:Y:S02]  /*0320*/  IABS R13, R15 ;  /* 0x0000000f000d7213 */ /* 0x000fe40000000000 */
[----:B------:R-:W-:-:S04]  /*0330*/  IABS R11, R8 ;  /* 0x00000008000b7213 */ /* 0x000fc80000000000 */
[----:B------:R-:W0:Y:S08]  /*0340*/  I2F.RP R9, R11 ;  /* 0x0000000b00097306 */ /* 0x000e300000209400 */
[----:B0-----:R-:W0:Y:S02]  /*0350*/  MUFU.RCP R9, R9 ;  /* 0x0000000900097308 */ /* 0x001e240000001000 */
[----:B0-----:R-:W-:-:S06]  /*0360*/  VIADD R7, R9, 0xffffffe ;  /* 0x0ffffffe09077836 */ /* 0x001fcc0000000000 */
[----:B------:R-:W0:Y:S02]  /*0370*/  F2I.FTZ.U32.TRUNC.NTZ R7, R7 ;  /* 0x0000000700077305 */ /* 0x000e24000021f000 */
[----:B0-----:R-:W-:-:S04]  /*0380*/  IMAD.MOV R10, RZ, RZ, -R7 ;  /* 0x000000ffff0a7224 */ /* 0x001fc800078e0a07 */
[----:B------:R-:W-:-:S04]  /*0390*/  IMAD.MOV.U32 R0, RZ, RZ, R10 ;  /* 0x000000ffff007224 */ /* 0x000fc800078e000a */
[----:B------:R-:W-:Y:S01]  /*03a0*/  IMAD R5, R0, R11, RZ ;  /* 0x0000000b00057224 */ /* 0x000fe200078e02ff */
[----:B------:R-:W-:-:S03]  /*03b0*/  IABS R0, R8 ;  /* 0x0000000800007213 */ /* 0x000fc60000000000 */
[----:B------:R-:W-:Y:S02]  /*03c0*/  IMAD.HI.U32 R6, R7, R5, R6 ;  /* 0x0000000507067227 */ /* 0x000fe400078e0006 */
[----:B------:R-:W0:Y:S02]  /*03d0*/  LDC R7, c[0x0][0x230] ;  /* 0x00008c00ff077b82 */ /* 0x000e240000000800 */
[----:B------:R-:W-:Y:S02]  /*03e0*/  IMAD.MOV R0, RZ, RZ, -R0 ;  /* 0x000000ffff007224 */ /* 0x000fe400078e0a00 */
[----:B------:R-:W-:-:S04]  /*03f0*/  IMAD.HI.U32 R6, R6, R13, RZ ;  /* 0x0000000d06067227 */ /* 0x000fc800078e00ff */
[----:B------:R-:W-:-:S05]  /*0400*/  IMAD R0, R6, R0, R13 ;  /* 0x0000000006007224 */ /* 0x000fca00078e020d */
[----:B------:R-:W-:Y:S01]  /*0410*/  ISETP.GT.U32.AND P1, PT, R11, R0, PT ;  /* 0x000000000b00720c */ /* 0x000fe20003f24070 */
[----:B0-----:R-:W-:-:S12]  /*0420*/  VIADD R14, R7, 0x3f ;  /* 0x0000003f070e7836 */ /* 0x001fd80000000000 */
[----:B------:R-:W-:Y:S02]  /*0430*/  @!P1 IMAD.IADD R0, R0, 0x1, -R11 ;  /* 0x0000000100009824 */ /* 0x000fe400078e0a0b */
[----:B------:R-:W-:Y:S01]  /*0440*/  @!P1 VIADD R6, R6, 0x1 ;  /* 0x0000000106069836 */ /* 0x000fe20000000000 */
[----:B------:R-:W-:Y:S02]  /*0450*/  ISETP.NE.AND P1, PT, R8, RZ, PT ;  /* 0x000000ff0800720c */ /* 0x000fe40003f25270 */
[----:B------:R-:W-:Y:S02]  /*0460*/  ISETP.GE.U32.AND P0, PT, R0, R11, PT ;  /* 0x0000000b0000720c */ /* 0x000fe40003f06070 */
[----:B------:R-:W-:-:S04]  /*0470*/  LOP3.LUT R0, R15, R8, RZ, 0x3c, !PT ;  /* 0x000000080f007212 */ /* 0x000fc800078e3cff */
[----:B------:R-:W-:-:S07]  /*0480*/  ISETP.GE.AND P2, PT, R0, RZ, PT ;  /* 0x000000ff0000720c */ /* 0x000fce0003f46270 */
[----:B------:R-:W-:Y:S01]  /*0490*/  @P0 VIADD R6, R6, 0x1 ;  /* 0x0000000106060836 */ /* 0x000fe20000000000 */
[----:B------:R-:W-:-:S05]  /*04a0*/  ISETP.GT.AND P0, PT, R14, 0x3f, PT ;  /* 0x0000003f0e00780c */ /* 0x000fca0003f04270 */
[----:B------:R-:W-:Y:S01]  /*04b0*/  @!P2 IMAD.MOV R6, RZ, RZ, -R6 ;  /* 0x000000ffff06a224 */ /* 0x000fe200078e0a06 */
[----:B------:R-:W-:-:S05]  /*04c0*/  @!P1 LOP3.LUT R6, RZ, R8, RZ, 0x33, !PT ;  /* 0x00000008ff069212 */ /* 0x000fca00078e33ff */
[----:B------:R-:W-:Y:S02]  /*04d0*/  IMAD.MOV R5, RZ, RZ, -R6 ;  /* 0x000000ffff057224 */ /* 0x000fe400078e0a06 */
[----:B------:R-:W-:Y:S02]  /*04e0*/  IMAD.SHL.U32 R26, R6, 0x100, RZ ;  /* 0x00000100061a7824 */ /* 0x000fe400078e00ff */
[----:B------:R-:W-:Y:S02]  /*04f0*/  IMAD R5, R8, R5, R15 ;  /* 0x0000000508057224 */ /* 0x000fe400078e020f */
[----:B------:R-:W-:Y:S01]  /*0500*/  VIADD R6, R26, 0x1 ;  /* 0x000000011a067836 */ /* 0x000fe20000000000 */
[----:B------:R-:W-:Y:S01]  /*0510*/  STL [R1+0x440], R26 ;  /* 0x0004401a01007387 */ /* 0x000fe20000100800 */
[----:B------:R-:W-:Y:S02]  /*0520*/  IMAD.IADD R0, R4, 0x1, R5 ;  /* 0x0000000104007824 */ /* 0x000fe400078e0205 */
[C---:B------:R-:W-:Y:S01]  /*0530*/  VIADD R5, R26.reuse, 0x2 ;  /* 0x000000021a057836 */ /* 0x040fe20000000000 */
[----:B------:R0:W-:Y:S01]  /*0540*/  STL [R1+0x604], R6 ;  /* 0x0006040601007387 */ /* 0x0001e20000100800 */
[----:B------:R-:W-:-:S02]  /*0550*/  VIADD R4, R26, 0x3 ;  /* 0x000000031a047836 */ /* 0x000fc40000000000 */
[----:B------:R-:W-:Y:S01]  /*0560*/  VIADD R16, R26, 0xa ;  /* 0x0000000a1a107836 */ /* 0x000fe20000000000 */
[----:B------:R1:W-:Y:S01]  /*0570*/  STL [R1+0x600], R5 ;  /* 0x0006000501007387 */ /* 0x0003e20000100800 */
[----:B------:R-:W-:Y:S02]  /*0580*/  IMAD R0, R0, 0x40, R18 ;  /* 0x0000004000007824 */ /* 0x000fe400078e0212 */
[C---:B------:R-:W-:Y:S01]  /*0590*/  VIADD R14, R26.reuse, 0x13 ;  /* 0x000000131a0e7836 */ /* 0x040fe20000000000 */
[----:B------:R2:W-:Y:S01]  /*05a0*/  STL [R1+0x5fc], R4 ;  /* 0x0005fc0401007387 */ /* 0x0005e20000100800 */
[C---:B------:R-:W-:Y:S02]  /*05b0*/  VIADD R17, R26.reuse, 0x14 ;  /* 0x000000141a117836 */ /* 0x040fe40000000000 */
[C---:B0-----:R-:W-:Y:S02]  /*05c0*/  VIADD R6, R26.reuse, 0x4 ;  /* 0x000000041a067836 */ /* 0x041fe40000000000 */
[----:B------:R-:W-:-:S02]  /*05d0*/  VIADD R15, R26, 0x1b ;  /* 0x0000001b1a0f7836 */ /* 0x000fc40000000000 */
[C---:B-1----:R-:W-:Y:S01]  /*05e0*/  VIADD R5, R26.reuse, 0x5 ;  /* 0x000000051a057836 */ /* 0x042fe20000000000 */
[----:B------:R0:W-:Y:S01]  /*05f0*/  STL [R1+0x5f8], R6 ;  /* 0x0005f80601007387 */ /* 0x0001e20000100800 */
[C---:B------:R-:W-:Y:S02]  /*0600*/  VIADD R29, R26.reuse, 0xec ;  /* 0x000000ec1a1d7836 */ /* 0x040fe40000000000 */
[C---:B--2---:R-:W-:Y:S01]  /*0610*/  VIADD R4, R26.reuse, 0x6 ;  /* 0x000000061a047836 */ /* 0x044fe20000000000 */
[----:B------:R1:W-:Y:S01]  /*0620*/  STL [R1+0x5f4], R5 ;  /* 0x0005f40501007387 */ /* 0x0003e20000100800 */
[C---:B------:R-:W-:Y:S02]  /*0630*/  VIADD R25, R26.reuse, 0xed ;  /* 0x000000ed1a197836 */ /* 0x040fe40000000000 */
[C---:B------:R-:W-:Y:S01]  /*0640*/  VIADD R24, R26.reuse, 0xee ;  /* 0x000000ee1a187836 */ /* 0x040fe20000000000 */
[----:B------:R2:W-:Y:S01]  /*0650*/  STL [R1+0x5f0], R4 ;  /* 0x0005f00401007387 */ /* 0x0005e20000100800 */
[----:B------:R-:W-:-:S02]  /*0660*/  VIADD R23, R26, 0xef ;  /* 0x000000ef1a177836 */ /* 0x000fc40000000000 */
[C---:B0-----:R-:W-:Y:S02]  /*0670*/  VIADD R6, R26.reuse, 0x7 ;  /* 0x000000071a067836 */ /* 0x041fe40000000000 */
[C---:B------:R-:W-:Y:S02]  /*0680*/  VIADD R22, R26.reuse, 0xf0 ;  /* 0x000000f01a167836 */ /* 0x040fe40000000000 */
[C---:B-1----:R-:W-:Y:S01]  /*0690*/  VIADD R5, R26.reuse, 0x8 ;  /* 0x000000081a057836 */ /* 0x042fe20000000000 */
[----:B------:R0:W-:Y:S01]  /*06a0*/  STL [R1+0x5ec], R6 ;  /* 0x0005ec0601007387 */ /* 0x0001e20000100800 */
[C---:B------:R-:W-:Y:S02]  /*06b0*/  VIADD R20, R26.reuse, 0xf1 ;  /* 0x000000f11a147836 */ /* 0x040fe40000000000 */
[C---:B--2---:R-:W-:Y:S01]  /*06c0*/  VIADD R4, R26.reuse, 0x9 ;  /* 0x000000091a047836 */ /* 0x044fe20000000000 */
[----:B------:R1:W-:Y:S01]  /*06d0*/  STL [R1+0x5e8], R5 ;  /* 0x0005e80501007387 */ /* 0x0003e20000100800 */
[----:B------:R-:W-:-:S02]  /*06e0*/  VIADD R19, R26, 0xf2 ;  /* 0x000000f21a137836 */ /* 0x000fc40000000000 */
[C---:B------:R-:W-:Y:S01]  /*06f0*/  VIADD R18, R26.reuse, 0xf3 ;  /* 0x000000f31a127836 */ /* 0x040fe20000000000 */
[----:B------:R2:W-:Y:S01]  /*0700*/  STL [R1+0x5e4], R4 ;  /* 0x0005e40401007387 */ /* 0x0005e20000100800 */
[C---:B------:R-:W-:Y:S02]  /*0710*/  VIADD R13, R26.reuse, 0xf4 ;  /* 0x000000f41a0d7836 */ /* 0x040fe40000000000 */
[C---:B0-----:R-:W-:Y:S02]  /*0720*/  VIADD R6, R26.reuse, 0xb ;  /* 0x0000000b1a067836 */ /* 0x041fe40000000000 */
[C---:B------:R-:W-:Y:S02]  /*0730*/  VIADD R12, R26.reuse, 0xf7 ;  /* 0x000000f71a0c7836 */ /* 0x040fe40000000000 */
[C---:B-1----:R-:W-:Y:S01]  /*0740*/  VIADD R5, R26.reuse, 0xc ;  /* 0x0000000c1a057836 */ /* 0x042fe20000000000 */
[----:B------:R0:W-:Y:S01]  /*0750*/  STL [R1+0x5dc], R6 ;  /* 0x0005dc0601007387 */ /* 0x0001e20000100800 */
[----:B------:R-:W-:-:S02]  /*0760*/  VIADD R11, R26, 0xf8 ;  /* 0x000000f81a0b7836 */ /* 0x000fc40000000000 */
[C---:B--2---:R-:W-:Y:S01]  /*0770*/  VIADD R4, R26.reuse, 0xd ;  /* 0x0000000d1a047836 */ /* 0x044fe20000000000 */
[----:B------:R-:W-:Y:S01]  /*0780*/  STL [R1+0x5e0], R16 ;  /* 0x0005e01001007387 */ /* 0x000fe20000100800 */
[C---:B------:R-:W-:Y:S02]  /*0790*/  VIADD R10, R26.reuse, 0xf9 ;  /* 0x000000f91a0a7836 */ /* 0x040fe40000000000 */
[C---:B------:R-:W-:Y:S01]  /*07a0*/  VIADD R9, R26.reuse, 0xfa ;  /* 0x000000fa1a097836 */ /* 0x040fe20000000000 */
[----:B------:R1:W-:Y:S01]  /*07b0*/  STL [R1+0x5d0], R5 ;  /* 0x0005d00501007387 */ /* 0x0003e20000100800 */
[C---:B------:R-:W-:Y:S02]  /*07c0*/  VIADD R8, R26.reuse, 0xfb ;  /* 0x000000fb1a087836 */ /* 0x040fe40000000000 */
[C---:B0-----:R-:W-:Y:S01]  /*07d0*/  VIADD R6, R26.reuse, 0x10 ;  /* 0x000000101a067836 */ /* 0x041fe20000000000 */
[----:B------:R0:W-:Y:S01]  /*07e0*/  STL [R1+0x5d8], R4 ;  /* 0x0005d80401007387 */ /* 0x0001e20000100800 */
[----:B------:R-:W-:-:S02]  /*07f0*/  VIADD R7, R26, 0xfc ;  /* 0x000000fc1a077836 */ /* 0x000fc40000000000 */
[C---:B-1----:R-:W-:Y:S02]  /*0800*/  VIADD R5, R26.reuse, 0xe ;  /* 0x0000000e1a057836 */ /* 0x042fe40000000000 */
[----:B0-----:R-:W-:-:S03]  /*0810*/  VIADD R4, R26, 0xf ;  /* 0x0000000f1a047836 */ /* 0x001fc60000000000 */
[----:B------:R0:W-:Y:S04]  /*0820*/  STL [R1+0x5d4], R5 ;  /* 0x0005d40501007387 */ /* 0x0001e80000100800 */
[----:B------:R1:W-:Y:S04]  /*0830*/  STL [R1+0x5cc], R4 ;  /* 0x0005cc0401007387 */ /* 0x0003e80000100800 */
[----:B------:R2:W-:Y:S01]  /*0840*/  STL [R1+0x5c8], R6 ;  /* 0x0005c80601007387 */ /* 0x0005e20000100800 */
[C---:B0-----:R-:W-:Y:S02]  /*0850*/  VIADD R5, R26.reuse, 0x11 ;  /* 0x000000111a057836 */ /* 0x041fe40000000000 */
[----:B-1----:R-:W-:-:S03]  /*0860*/  VIADD R4, R26, 0x12 ;  /* 0x000000121a047836 */ /* 0x002fc60000000000 */
[----:B------:R0:W-:Y:S01]  /*0870*/  STL [R1+0x5c4], R5 ;  /* 0x0005c40501007387 */ /* 0x0001e20000100800 */
[----:B--2---:R-:W-:-:S03]  /*0880*/  VIADD R6, R26, 0x18 ;  /* 0x000000181a067836 */ /* 0x004fc60000000000 */
[----:B------:R1:W-:Y:S01]  /*0890*/  STL [R1+0x5c0], R4 ;  /* 0x0005c00401007387 */ /* 0x0003e20000100800 */
[C---:B0-----:R-:W-:Y:S02]  /*08a0*/  VIADD R5, R26.reuse, 0x15 ;  /* 0x000000151a057836 */ /* 0x041fe40000000000 */
[----:B-1----:R-:W-:-:S03]  /*08b0*/  VIADD R4, R26, 0x16 ;  /* 0x000000161a047836 */ /* 0x002fc60000000000 */
[----:B------:R0:W-:Y:S04]  /*08c0*/  STL [R1+0x5b4], R5 ;  /* 0x0005b40501007387 */ /* 0x0001e80000100800 */
[----:B------:R1:W-:Y:S01]  /*08d0*/  STL [R1+0x5b0], R4 ;  /* 0x0005b00401007387 */ /* 0x0003e20000100800 */
[C---:B0-----:R-:W-:Y:S02]  /*08e0*/  VIADD R5, R26.reuse, 0x19 ;  /* 0x000000191a057836 */ /* 0x041fe40000000000 */
[----:B-1----:R-:W-:-:S05]  /*08f0*/  VIADD R4, R26, 0x17 ;  /* 0x000000171a047836 */ /* 0x002fca0000000000 */
        /* <DEDUP_REMOVED lines=13> */
[----:B-1----:R-:W-:-:S03]  /*09d0*/  VIADD R5, R26, 0x21 ;  /* 0x000000211a057836 */ /* 0x002fc60000000000 */
[----:B------:R0:W-:Y:S04]  /*09e0*/  STL [R1+0x58c], R4 ;  /* 0x00058c0401007387 */ /* 0x0001e80000100800 */
[----:B------:R1:W-:Y:S04]  /*09f0*/  STL [R1+0x588], R6 ;  /* 0x0005880601007387 */ /* 0x0003e80000100800 */
[----:B------:R2:W-:Y:S01]  /*0a00*/  STL [R1+0x584], R5 ;  /* 0x0005840501007387 */ /* 0x0005e20000100800 */
[C---:B0-----:R-:W-:Y:S02]  /*0a10*/  VIADD R4, R26.reuse, 0x22 ;  /* 0x000000221a047836 */ /* 0x041fe40000000000 */
[----:B-1----:R-:W-:-:S03]  /*0a20*/  VIADD R6, R26, 0x23 ;  /* 0x000000231a067836 */ /* 0x002fc60000000000 */
[----:B------:R0:W-:Y:S01]  /*0a30*/  STL [R1+0x580], R4 ;  /* 0x0005800401007387 */ /* 0x0001e20000100800 */
[----:B--2---:R-:W-:-:S03]  /*0a40*/  VIADD R5, R26, 0x24 ;  /* 0x000000241a057836 */ /* 0x004fc60000000000 */
        /* <DEDUP_REMOVED lines=407> */
[----:B0-----:R-:W-:Y:S01]  /*23c0*/  VIADD R4, R26, 0xff ;  /* 0x000000ff1a047836 */ /* 0x001fe20000000000 */
[----:B------:R-:W-:Y:S06]  /*23d0*/  @P0 BRA `(.L_x_0) ;  /* 0x00000010000c0947 */ /* 0x000fec0003800000 */
[----:B-1----:R-:W-:Y:S01]  /*23e0*/  IMAD.SHL.U32 R0, R21, 0x10, RZ ;  /* 0x0000001015007824 */ /* 0x002fe200078e00ff */
[----:B------:R1:W-:Y:S04]  /*23f0*/  STL [R1+0x80], RZ ;  /* 0x000080ff01007387 */ /* 0x0003e80000100800 */
[----:B------:R1:W-:Y:S04]  /*2400*/  STL [R1+0x13d4], R0 ;  /* 0x0013d40001007387 */ /* 0x0003e80000100800 */
[----:B------:R1:W-:Y:S04]  /*2410*/  STL [R1+0x84], RZ ;  /* 0x000084ff01007387 */ /* 0x0003e80000100800 */
        /* <DEDUP_REMOVED lines=253> */
[----:B------:R1:W-:Y:S01]  /*33f0*/  STL [R1+0x7c], RZ ;  /* 0x00007cff01007387 */ /* 0x0003e20000100800 */
[----:B------:R-:W-:Y:S05]  /*3400*/  BRA `(.L_x_1) ;  /* 0x0000040400e07947 */ /* 0x000fea0003800000 */
.L_x_0:
[----:B------:R-:W-:Y:S01]  /*3410*/  STL [R1+0x15ec], R20 ;  /* 0x0015ec1401007387 */ /* 0x000fe20000100800 */
[----:B------:R-:W-:Y:S01]  /*3420*/  IABS R21, R3 ;  /* 0x0000000300157213 */ /* 0x000fe20000000000 */
[----:B------:R-:W-:Y:S01]  /*3430*/  ULDC UR5, c[0x0][0x23c] ;  /* 0x00008f0000057ab9 */ /* 0x000fe20000000800 */
[----:B------:R-:W-:Y:S01]  /*3440*/  IABS R26, R2 ;  /* 0x00000002001a7213 */ /* 0x000fe20000000000 */
[----:B------:R-:W-:Y:S01]  /*3450*/  STL [R1+0x15e8], R22 ;  /* 0x0015e81601007387 */ /* 0x000fe20000100800 */
[----:B------:R-:W-:Y:S01]  /*3460*/  IABS R27, R7 ;  /* 0x00000007001b7213 */ /* 0x000fe20000000000 */
[----:B------:R-:W-:Y:S01]  /*3470*/  ULDC.64 UR8, c[0x0][0x218] ;  /* 0x0000860000087ab9 */ /* 0x000fe20000000a00 */
[----:B-1----:R-:W0:Y:S01]  /*3480*/  I2F.RP R0, R26 ;  /* 0x0000001a00007306 */ /* 0x002e220000209400 */
[----:B------:R1:W-:Y:S01]  /*3490*/  STL [R1+0x15e4], R23 ;  /* 0x0015e41701007387 */ /* 0x0003e20000100800 */
[----:B------:R-:W-:Y:S01]  /*34a0*/  ISETP.GE.AND P4, PT, R4, RZ, PT ;  /* 0x000000ff0400720c */ /* 0x000fe20003f86270 */
[----:B------:R-:W-:-:S02]  /*34b0*/  ULDC.64 UR10, c[0x0][0x210] ;  /* 0x00008400000a7ab9 */ /* 0x000fc40000000a00 */
[----:B------:R2:W-:Y:S04]  /*34c0*/  STL [R1+0x15e0], R24 ;  /* 0x0015e01801007387 */ /* 0x0005e80000100800 */
[----:B------:R3:W-:Y:S01]  /*34d0*/  STL [R1+0x15dc], R25 ;  /* 0x0015dc1901007387 */ /* 0x0007e20000100800 */
[----:B-1----:R-:W-:-:S03]  /*34e0*/  IMAD.MOV.U32 R23, RZ, RZ, R17 ;  /* 0x000000ffff177224 */ /* 0x002fc600078e0011 */
[----:B------:R1:W-:Y:S01]  /*34f0*/  STL [R1+0x15d8], R29 ;  /* 0x0015d81d01007387 */ /* 0x0003e20000100800 */
[----:B0-----:R-:W0:Y:S01]  /*3500*/  MUFU.RCP R0, R0 ;  /* 0x0000000000007308 */ /* 0x001e220000001000 */
[----:B--2---:R-:W-:Y:S02]  /*3510*/  IMAD.MOV.U32 R24, RZ, RZ, R14 ;  /* 0x000000ffff187224 */ /* 0x004fe400078e000e */
[----:B------:R2:W-:Y:S01]  /*3520*/  STL [R1+0x1554], R3 ;  /* 0x0015540301007387 */ /* 0x0005e20000100800 */
[----:B---3--:R-:W-:Y:S02]  /*3530*/  IMAD.MOV.U32 R25, RZ, RZ, R16 ;  /* 0x000000ffff197224 */ /* 0x008fe400078e0010 */
[----:B-1----:R-:W-:Y:S01]  /*3540*/  IMAD.MOV.U32 R29, RZ, RZ, R15 ;  /* 0x000000ffff1d7224 */ /* 0x002fe200078e000f */
[----:B--2---:R-:W2:Y:S01]  /*3550*/  LDL R3, [R1+0x13d8] ;  /* 0x0013d80001037983 */ /* 0x004ea20000100800 */
[----:B------:R-:W1:Y:S01]  /*3560*/  I2F.RP R14, R21 ;  /* 0x00000015000e7306 */ /* 0x000e620000209400 */
[----:B0-----:R-:W-:-:S07]  /*3570*/  VIADD R0, R0, 0xffffffe ;  /* 0x0ffffffe00007836 */ /* 0x001fce0000000000 */
[----:B------:R-:W0:Y:S08]  /*3580*/  F2I.FTZ.U32.TRUNC.NTZ R15, R0 ;  /* 0x00000000000f7305 */ /* 0x000e30000021f000 */
[----:B-1----:R-:W1:Y:S01]  /*3590*/  MUFU.RCP R14, R14 ;  /* 0x0000000e000e7308 */ /* 0x002e620000001000 */
[----:B0-----:R-:W-:-:S04]  /*35a0*/  IMAD.MOV R0, RZ, RZ, -R15 ;  /* 0x000000ffff007224 */ /* 0x001fc800078e0a0f */
[----:B------:R-:W-:Y:S02]  /*35b0*/  IMAD R0, R0, R26, RZ ;  /* 0x0000001a00007224 */ /* 0x000fe400078e02ff */
[----:B-1----:R-:W-:-:S04]  /*35c0*/  VIADD R14, R14, 0xffffffe ;  /* 0x0ffffffe0e0e7836 */ /* 0x002fc80000000000 */
[----:B------:R0:W1:Y:S02]  /*35d0*/  F2I.FTZ.U32.TRUNC.NTZ R17, R14 ;  /* 0x0000000e00117305 */ /* 0x000064000021f000 */
[----:B0-----:R-:W-:-:S04]  /*35e0*/  IMAD.MOV.U32 R14, RZ, RZ, RZ ;  /* 0x000000ffff0e7224 */ /* 0x001fc800078e00ff */
[----:B------:R-:W-:Y:S01]  /*35f0*/  IMAD.HI.U32 R0, R15, R0, R14 ;  /* 0x000000000f007227 */ /* 0x000fe200078e000e */
[----:B------:R-:W-:Y:S02]  /*3600*/  IABS R15, R4 ;  /* 0x00000004000f7213 */ /* 0x000fe40000000000 */
[----:B------:R-:W-:Y:S02]  /*3610*/  IABS R4, R9 ;  /* 0x0000000900047213 */ /* 0x000fe40000000000 */
[----:B--2---:R-:W-:-:S05]  /*3620*/  IABS R16, R3 ;  /* 0x0000000300107213 */ /* 0x004fca0000000000 */
[----:B------:R-:W-:-:S04]  /*3630*/  IMAD.HI.U32 R14, R0, R16, RZ ;  /* 0x00000010000e7227 */ /* 0x000fc800078e00ff */
[----:B------:R-:W-:Y:S02]  /*3640*/  IMAD.MOV R14, RZ, RZ, -R14 ;  /* 0x000000ffff0e7224 */ /* 0x000fe400078e0a0e */
[----:B-1----:R-:W-:Y:S02]  /*3650*/  IMAD.MOV R0, RZ, RZ, -R17 ;  /* 0x000000ffff007224 */ /* 0x002fe400078e0a11 */
[----:B------:R-:W-:Y:S02]  /*3660*/  IMAD R14, R26, R14, R16 ;  /* 0x0000000e1a0e7224 */ /* 0x000fe400078e0210 */
[----:B------:R-:W-:Y:S02]  /*3670*/  IMAD R0, R0, R21, RZ ;  /* 0x0000001500007224 */ /* 0x000fe400078e02ff */
[----:B------:R-:W-:Y:S01]  /*3680*/  IMAD.MOV.U32 R16, RZ, RZ, RZ ;  /* 0x000000ffff107224 */ /* 0x000fe200078e00ff */
[----:B------:R-:W-:-:S03]  /*3690*/  ISETP.GT.U32.AND P0, PT, R26, R14, PT ;  /* 0x0000000e1a00720c */ /* 0x000fc60003f04070 */
[----:B------:R-:W-:Y:S01]  /*36a0*/  IMAD.HI.U32 R0, R17, R0, R16 ;  /* 0x0000000011007227 */ /* 0x000fe200078e0010 */
[----:B------:R-:W-:Y:S02]  /*36b0*/  IABS R16, R5 ;  /* 0x0000000500107213 */ /* 0x000fe40000000000 */
[----:B------:R-:W-:-:S03]  /*36c0*/  IABS R17, R6 ;  /* 0x0000000600117213 */ /* 0x000fc60000000000 */
[----:B------:R-:W-:-:S04]  /*36d0*/  IMAD.HI.U32 R28, R0, R15, RZ ;  /* 0x0000000f001c7227 */ /* 0x000fc800078e00ff */
[----:B------:R-:W-:Y:S02]  /*36e0*/  @!P0 IMAD.IADD R14, R14, 0x1, -R26 ;  /* 0x000000010e0e8824 */ /* 0x000fe400078e0a1a */
[----:B------:R-:W-:Y:S02]  /*36f0*/  IMAD.MOV R28, RZ, RZ, -R28 ;  /* 0x000000ffff1c7224 */ /* 0x000fe400078e0a1c */
[----:B------:R-:W-:Y:S01]  /*3700*/  IMAD.HI.U32 R20, R0, R17, RZ ;  /* 0x0000001100147227 */ /* 0x000fe200078e00ff */
[----:B------:R-:W-:-:S03]  /*3710*/  ISETP.GT.U32.AND P0, PT, R26, R14, PT ;  /* 0x0000000e1a00720c */ /* 0x000fc60003f04070 */
[----:B------:R-:W-:Y:S02]  /*3720*/  IMAD R15, R21, R28, R15 ;  /* 0x0000001c150f7224 */ /* 0x000fe400078e020f */
[C---:B------:R-:W-:Y:S01]  /*3730*/  IMAD.HI.U32 R28, R0.reuse, R16, RZ ;  /* 0x00000010001c7227 */ /* 0x040fe200078e00ff */
[----:B------:R-:W-:Y:S02]  /*3740*/  ISETP.GE.AND P1, PT, R3, RZ, PT ;  /* 0x000000ff0300720c */ /* 0x000fe40003f26270 */
[----:B------:R-:W-:Y:S01]  /*3750*/  ISETP.GT.U32.AND P3, PT, R21, R15, PT ;  /* 0x0000000f1500720c */ /* 0x000fe20003f64070 */
[----:B------:R-:W-:Y:S02]  /*3760*/  IMAD.MOV R28, RZ, RZ, -R28 ;  /* 0x000000ffff1c7224 */ /* 0x000fe400078e0a1c */
[----:B------:R-:W-:Y:S02]  /*3770*/  IMAD.MOV R20, RZ, RZ, -R20 ;  /* 0x000000ffff147224 */ /* 0x000fe400078e0a14 */
[----:B------:R-:W-:-:S04]  /*3780*/  IMAD.HI.U32 R22, R0, R27, RZ ;  /* 0x0000001b00167227 */ /* 0x000fc800078e00ff */
[C---:B------:R-:W-:Y:S01]  /*3790*/  IMAD R16, R21.reuse, R28, R16 ;  /* 0x0000001c15107224 */ /* 0x040fe200078e0210 */
[----:B------:R-:W-:Y:S01]  /*37a0*/  IABS R28, R8 ;  /* 0x00000008001c7213 */ /* 0x000fe20000000000 */
[----:B------:R-:W-:Y:S02]  /*37b0*/  @!P0 IMAD.IADD R14, R14, 0x1, -R26 ;  /* 0x000000010e0e8824 */ /* 0x000fe400078e0a1a */
[C---:B------:R-:W-:Y:S02]  /*37c0*/  IMAD R17, R21.reuse, R20, R17 ;  /* 0x0000001415117224 */ /* 0x040fe400078e0211 */
[----:B------:R-:W-:Y:S02]  /*37d0*/  IMAD.MOV R22, RZ, RZ, -R22 ;  /* 0x000000ffff167224 */ /* 0x000fe400078e0a16 */
[----:B------:R-:W-:Y:S01]  /*37e0*/  IMAD.MOV.U32 R3, RZ, RZ, R25 ;  /* 0x000000ffff037224 */ /* 0x000fe200078e0019 */
[C---:B------:R-:W-:Y:S01]  /*37f0*/  ISETP.GT.U32.AND P2, PT, R21.reuse, R16, PT ;  /* 0x000000101500720c */ /* 0x040fe20003f44070 */
[----:B------:R-:W-:Y:S01]  /*3800*/  IMAD.MOV.U32 R25, RZ, RZ, R23 ;  /* 0x000000ffff197224 */ /* 0x000fe200078e0017 */
[----:B------:R-:W2:Y:S01]  /*3810*/  LDL.LU R20, [R1+0x15ec] ;  /* 0x0015ec0001147983 */ /* 0x000ea20000300800 */
[----:B------:R-:W-:Y:S01]  /*3820*/  IMAD.MOV.U32 R23, RZ, RZ, R14 ;  /* 0x000000ffff177224 */ /* 0x000fe200078e000e */
[C---:B------:R-:W-:Y:S01]  /*3830*/  ISETP.GT.U32.AND P5, PT, R21.reuse, R17, PT ;  /* 0x000000111500720c */ /* 0x040fe20003fa4070 */
[----:B------:R-:W-:-:S02]  /*3840*/  IMAD R27, R21, R22, R27 ;  /* 0x00000016151b7224 */ /* 0x000fc400078e021b */
[----:B------:R-:W3:Y:S01]  /*3850*/  LDL.LU R22, [R1+0x15e8] ;  /* 0x0015e80001167983 */ /* 0x000ee20000300800 */
[----:B------:R-:W-:Y:S01]  /*3860*/  @!P1 IMAD.MOV R23, RZ, RZ, -R23 ;  /* 0x000000ffff179224 */ /* 0x000fe200078e0a17 */
[----:B------:R-:W-:Y:S01]  /*3870*/  ISETP.GE.AND P1, PT, R5, RZ, PT ;  /* 0x000000ff0500720c */ /* 0x000fe20003f26270 */
[--C-:B------:R-:W-:Y:S01]  /*3880*/  @!P3 IMAD.IADD R15, R15, 0x1, -R21.reuse ;  /* 0x000000010f0fb824 */ /* 0x100fe200078e0a15 */
[----:B------:R-:W4:Y:S01]  /*3890*/  LDL.LU R14, [R1+0x5ac] ;  /* 0x0005ac00010e7983 */ /* 0x000f220000300800 */
[----:B------:R-:W-:Y:S01]  /*38a0*/  ISETP.NE.AND P0, PT, R2, RZ, PT ;  /* 0x000000ff0200720c */ /* 0x000fe20003f05270 */
[----:B------:R-:W-:Y:S01]  /*38b0*/  IMAD.HI.U32 R26, R0, R28, RZ ;  /* 0x0000001c001a7227 */ /* 0x000fe200078e00ff */
[----:B------:R-:W-:Y:S01]  /*38c0*/  ISETP.GT.U32.AND P6, PT, R21, R27, PT ;  /* 0x0000001b1500720c */ /* 0x000fe20003fc4070 */
[----:B------:R-:W5:Y:S02]  /*38d0*/  LDL.LU R5, [R1+0x5b4] ;  /* 0x0005b40001057983 */ /* 0x000f640000300800 */
[----:B------:R-:W-:-:S02]  /*38e0*/  @!P2 IMAD.IADD R16, R16, 0x1, -R21 ;  /* 0x000000011010a824 */ /* 0x000fc400078e0a15 */
[----:B------:R-:W-:Y:S01]  /*38f0*/  @!P5 IMAD.IADD R17, R17, 0x1, -R21 ;  /* 0x000000011111d824 */ /* 0x000fe200078e0a15 */
[C---:B------:R-:W-:Y:S02]  /*3900*/  ISETP.GT.U32.AND P3, PT, R21.reuse, R15, PT ;  /* 0x0000000f1500720c */ /* 0x040fe40003f64070 */
[----:B------:R-:W-:-:S03]  /*3910*/  ISETP.GT.U32.AND P2, PT, R21, R16, PT ;  /* 0x000000101500720c */ /* 0x000fc60003f44070 */
[----:B------:R-:W-:Y:S02]  /*3920*/  @!P0 LOP3.LUT R23, RZ, R2, RZ, 0x33, !PT ;  /* 0x00000002ff178212 */ /* 0x000fe400078e33ff */
[----:B------:R-:W-:Y:S01]  /*3930*/  ISETP.GT.U32.AND P0, PT, R21, R17, PT ;  /* 0x000000111500720c */ /* 0x000fe20003f04070 */
[----:B------:R-:W-:-:S05]  /*3940*/  @!P6 IMAD.IADD R27, R27, 0x1, -R21 ;  /* 0x000000011b1be824 */ /* 0x000fca00078e0a15 */
[----:B------:R-:W-:Y:S02]  /*3950*/  ISETP.GT.U32.AND P6, PT, R21, R27, PT ;  /* 0x0000001b1500720c */ /* 0x000fe40003fc4070 */
[--C-:B------:R-:W-:Y:S02]  /*3960*/  @!P2 IMAD.IADD R16, R16, 0x1, -R21.reuse ;  /* 0x000000011010a824 */ /* 0x100fe400078e0a15 */
[----:B------:R-:W-:-:S03]  /*3970*/  @!P3 IMAD.IADD R15, R15, 0x1, -R21 ;  /* 0x000000010f0fb824 */ /* 0x000fc600078e0a15 */
[----:B------:R-:W-:Y:S01]  /*3980*/  @!P0 IMAD.IADD R17, R17, 0x1, -R21 ;  /* 0x0000000111118824 */ /* 0x000fe200078e0a15 */
[----:B------:R-:W-:Y:S01]  /*3990*/  ISETP.GE.AND P0, PT, R8, RZ, PT ;  /* 0x000000ff0800720c */ /* 0x000fe20003f06270 */
[----:B------:R-:W-:Y:S02]  /*39a0*/  IMAD.MOV R26, RZ, RZ, -R26 ;  /* 0x000000ffff1a7224 */ /* 0x000fe400078e0a1a */
[----:B------:R-:W-:Y:S02]  /*39b0*/  IMAD.MOV.U32 R8, RZ, RZ, R24 ;  /* 0x000000ffff087224 */ /* 0x000fe400078e0018 */
[----:B------:R-:W-:Y:S02]  /*39c0*/  IMAD.MOV.U32 R24, RZ, RZ, R16 ;  /* 0x000000ffff187224 */ /* 0x000fe400078e0010 */
[----:B------:R-:W-:Y:S02]  /*39d0*/  @!P4 IMAD.MOV R15, RZ, RZ, -R15 ;  /* 0x000000ffff0fc224 */ /* 0x000fe400078e0a0f */
[----:B------:R-:W-:-:S02]  /*39e0*/  IMAD R26, R21, R26, R28 ;  /* 0x0000001a151a7224 */ /* 0x000fc400078e021c */
[----:B------:R-:W3:Y:S01]  /*39f0*/  LDL.LU R28, [R1+0x5a8] ;  /* 0x0005a800011c7983 */ /* 0x000ee20000300800 */
[----:B------:R-:W-:Y:S02]  /*3a00*/  @!P1 IMAD.MOV R24, RZ, RZ, -R24 ;  /* 0x000000ffff189224 */ /* 0x000fe400078e0a18 */
[----:B------:R-:W-:Y:S01]  /*3a10*/  @!P6 IMAD.IADD R27, R27, 0x1, -R21 ;  /* 0x000000011b1be824 */ /* 0x000fe200078e0a15 */
[----:B------:R0:W-:Y:S01]  /*3a20*/  STL [R1+0x44c], R23 ;  /* 0x00044c1701007387 */ /* 0x0001e20000100800 */
[----:B------:R-:W-:-:S03]  /*3a30*/  ISETP.GE.AND P6, PT, R9, RZ, PT ;  /* 0x000000ff0900720c */ /* 0x000fc60003fc6270 */
[----:B0-----:R-:W3:Y:S04]  /*3a40*/  LDL.LU R23, [R1+0x15e4] ;  /* 0x0015e40001177983 */ /* 0x001ee80000300800 */
[----:B------:R-:W-:Y:S04]  /*3a50*/  STL [R1+0x4d4], R15 ;  /* 0x0004d40f01007387 */ /* 0x000fe80000100800 */
[----:B------:R-:W2:Y:S04]  /*3a60*/  LDL.LU R9, [R1+0x1c] ;  /* 0x00001c0001097983 */ /* 0x000ea80000300800 */
[----:B------:R0:W-:Y:S02]  /*3a70*/  STL [R1+0x4cc], R24 ;  /* 0x0004cc1801007387 */ /* 0x0001e40000100800 */
[----:B0-----:R-:W-:-:S02]  /*3a80*/  IMAD.MOV.U32 R24, RZ, RZ, R17 ;  /* 0x000000ffff187224 */ /* 0x001fc400078e0011 */
[----:B------:R-:W4:Y:S01]  /*3a90*/  LDL.LU R17, [R1+0x18] ;  /* 0x0000180001117983 */ /* 0x000f220000300800 */
[----:B------:R-:W-:-:S04]  /*3aa0*/  IMAD.HI.U32 R2, R0, R4, RZ ;  /* 0x0000000400027227 */ /* 0x000fc800078e00ff */
[----:B------:R-:W-:Y:S01]  /*3ab0*/  IMAD.MOV R2, RZ, RZ, -R2 ;  /* 0x000000ffff027224 */ /* 0x000fe200078e0a02 */
[----:B------:R-:W-:-:S03]  /*3ac0*/  ISETP.GT.U32.AND P5, PT, R21, R26, PT ;  /* 0x0000001a1500720c */ /* 0x000fc60003fa4070 */
[----:B------:R-:W-:Y:S01]  /*3ad0*/  IMAD R2, R21, R2, R4 ;  /* 0x0000000215027224 */ /* 0x000fe200078e0204 */
[----:B------:R-:W-:-:S04]  /*3ae0*/  ISETP.GE.AND P3, PT, R6, RZ, PT ;  /* 0x000000ff0600720c */ /* 0x000fc80003f66270 */
[----:B------:R-:W-:Y:S02]  /*3af0*/  ISETP.GT.U32.AND P2, PT, R21, R2, PT ;  /* 0x000000021500720c */ /* 0x000fe40003f44070 */
[----:B------:R-:W-:-:S03]  /*3b00*/  ISETP.GE.AND P4, PT, R7, RZ, PT ;  /* 0x000000ff0700720c */ /* 0x000fc60003f86270 */
[----:B------:R-:W-:Y:S01]  /*3b10*/  @!P5 IMAD.IADD R26, R26, 0x1, -R21 ;  /* 0x000000011a1ad824 */ /* 0x000fe200078e0a15 */
[----:B------:R-:W-:-:S03]  /*3b20*/  ISETP.GE.AND P5, PT, R10, RZ, PT ;  /* 0x000000ff0a00720c */ /* 0x000fc60003fa6270 */
[----:B------:R-:W-:-:S04]  /*3b30*/  @!P3 IMAD.MOV R24, RZ, RZ, -R24 ;  /* 0x000000ffff18b224 */ /* 0x000fc800078e0a18 */
[----:B------:R-:W-:Y:S01]  /*3b40*/  @!P2 IMAD.IADD R2, R2, 0x1, -R21 ;  /* 0x000000010202a824 */ /* 0x000fe200078e0a15 */
[----:B------:R-:W-:-:S04]  /*3b50*/  ISETP.GT.U32.AND P2, PT, R21, R26, PT ;  /* 0x0000001a1500720c */ /* 0x000fc80003f44070 */
[----:B------:R-:W-:Y:S01]  /*3b60*/  ISETP.GT.U32.AND P1, PT, R21, R2, PT ;  /* 0x000000021500720c */ /* 0x000fe20003f24070 */
[----:B------:R0:W-:Y:S01]  /*3b70*/  STL [R1+0x4c8], R24 ;  /* 0x0004c81801007387 */ /* 0x0001e20000100800 */
[----:B------:R-:W-:-:S07]  /*3b80*/  IABS R7, R12 ;  /* 0x0000000c00077213 */ /* 0x000fce0000000000 */
[----:B------:R-:W-:Y:S01]  /*3b90*/  @!P2 IMAD.IADD R26, R26, 0x1, -R21 ;  /* 0x000000011a1aa824 */ /* 0x000fe200078e0a15 */
[----:B0-----:R-:W3:Y:S01]  /*3ba0*/  LDL.LU R24, [R1+0x15e0] ;  /* 0x0015e00001187983 */ /* 0x001ee20000300800 */
[----:B------:R-:W-:Y:S02]  /*3bb0*/  IMAD.MOV.U32 R16, RZ, RZ, R8 ;  /* 0x000000ffff107224 */ /* 0x000fe400078e0008 */
[----:B------:R-:W-:-:S04]  /*3bc0*/  IMAD.HI.U32 R8, R0, R7, RZ ;  /* 0x0000000700087227 */ /* 0x000fc800078e00ff */
[----:B------:R-:W-:Y:S02]  /*3bd0*/  @!P1 IMAD.IADD R2, R2, 0x1, -R21 ;  /* 0x0000000102029824 */ /* 0x000fe400078e0a15 */
[----:B------:R-:W-:-:S04]  /*3be0*/  IMAD.MOV R8, RZ, RZ, -R8 ;  /* 0x000000ffff087224 */ /* 0x000fc800078e0a08 */
[----:B------:R-:W-:Y:S01]  /*3bf0*/  IMAD R7, R21, R8, R7 ;  /* 0x0000000815077224 */ /* 0x000fe200078e0207 */
[----:B------:R-:W-:Y:S02]  /*3c00*/  ISETP.GE.AND P2, PT, R12, RZ, PT ;  /* 0x000000ff0c00720c */ /* 0x000fe40003f46270 */
[----:B------:R-:W-:Y:S01]  /*3c10*/  IABS R8, R13 ;  /* 0x0000000d00087213 */ /* 0x000fe20000000000 */
[----:B-----5:R-:W-:Y:S01]  /*3c20*/  IMAD.MOV.U32 R6, RZ, RZ, R5 ;  /* 0x000000ffff067224 */ /* 0x020fe200078e0005 */
[----:B------:R-:W-:-:S05]  /*3c30*/  IABS R5, R10 ;  /* 0x0000000a00057213 */ /* 0x000fca0000000000 */
[----:B------:R-:W-:-:S04]  /*3c40*/  IMAD.HI.U32 R4, R0, R5, RZ ;  /* 0x0000000500047227 */ /* 0x000fc800078e00ff */
[----:B------:R-:W-:-:S04]  /*3c50*/  IMAD.MOV R4, RZ, RZ, -R4 ;  /* 0x000000ffff047224 */ /* 0x000fc800078e0a04 */
[----:B------:R-:W-:Y:S02]  /*3c60*/  IMAD R5, R21, R4, R5 ;  /* 0x0000000415057224 */ /* 0x000fe400078e0205 */
[----:B------:R-:W-:-:S03]  /*3c70*/  IMAD.MOV.U32 R10, RZ, RZ, R27 ;  /* 0x000000ffff0a7224 */ /* 0x000fc600078e001b */
[----:B------:R-:W-:Y:S01]  /*3c80*/  ISETP.GT.U32.AND P3, PT, R21, R5, PT ;  /* 0x000000051500720c */ /* 0x000fe20003f64070 */
[----:B------:R-:W-:Y:S02]  /*3c90*/  @!P4 IMAD.MOV R10, RZ, RZ, -R10 ;  /* 0x000000ffff0ac224 */ /* 0x000fe400078e0a0a */
[----:B------:R-:W-:Y:S01]  /*3ca0*/  IMAD.MOV.U32 R15, RZ, RZ, R6 ;  /* 0x000000ffff0f7224 */ /* 0x000fe200078e0006 */
[----:B------:R-:W-:Y:S02]  /*3cb0*/  IABS R6, R11 ;  /* 0x0000000b00067213 */ /* 0x000fe40000000000 */
[----:B------:R0:W-:Y:S03]  /*3cc0*/  STL [R1+0x4c4], R10 ;  /* 0x0004c40a01007387 */ /* 0x0001e60000100800 */
[----:B------:R-:W-:-:S04]  /*3cd0*/  IMAD.HI.U32 R4, R0, R6, RZ ;  /* 0x0000000600047227 */ /* 0x000fc800078e00ff */
[----:B------:R-:W-:Y:S02]  /*3ce0*/  @!P3 IMAD.IADD R5, R5, 0x1, -R21 ;  /* 0x000000010505b824 */ /* 0x000fe400078e0a15 */
[----:B0-----:R-:W-:Y:S02]  /*3cf0*/  IMAD.MOV.U32 R10, RZ, RZ, R26 ;  /* 0x000000ffff0a7224 */ /* 0x001fe400078e001a */
[----:B------:R-:W-:Y:S02]  /*3d00*/  IMAD.MOV R4, RZ, RZ, -R4 ;  /* 0x000000ffff047224 */ /* 0x000fe400078e0a04 */
[----:B------:R-:W-:Y:S01]  /*3d10*/  @!P0 IMAD.MOV R10, RZ, RZ, -R10 ;  /* 0x000000ffff0a8224 */ /* 0x000fe200078e0a0a */
[----:B------:R-:W-:Y:S02]  /*3d20*/  ISETP.GT.U32.AND P0, PT, R21, R5, PT ;  /* 0x000000051500720c */ /* 0x000fe40003f04070 */
[----:B------:R-:W-:Y:S01]  /*3d30*/  ISETP.GE.AND P4, PT, R11, RZ, PT ;  /* 0x000000ff0b00720c */ /* 0x000fe20003f86270 */
[----:B------:R-:W-:-:S10]  /*3d40*/  IMAD R6, R21, R4, R6 ;  /* 0x0000000415067224 */ /* 0x000fd400078e0206 */
[----:B------:R-:W-:Y:S01]  /*3d50*/  @!P0 IMAD.IADD R5, R5, 0x1, -R21 ;  /* 0x0000000105058824 */ /* 0x000fe200078e0a15 */
[----:B------:R-:W-:Y:S02]  /*3d60*/  ISETP.GT.U32.AND P0, PT, R21, R7, PT ;  /* 0x000000071500720c */ /* 0x000fe40003f04070 */
[----:B--2---:R-:W-:Y:S02]  /*3d70*/  ISETP.GE.AND P3, PT, R9, RZ, PT ;  /* 0x000000ff0900720c */ /* 0x004fe40003f66270 */
[----:B----4-:R-:W-:Y:S02]  /*3d80*/  ISETP.GE.AND P1, PT, R17, RZ, PT ;  /* 0x000000ff1100720c */ /* 0x010fe40003f26270 */
[----:B------:R-:W-:Y:S01]  /*3d90*/  IABS R11, R17 ;  /* 0x00000011000b7213 */ /* 0x000fe20000000000 */
[----:B------:R-:W-:-:S04]  /*3da0*/  IMAD.MOV.U32 R17, RZ, RZ, R2 ;  /* 0x000000ffff117224 */ /* 0x000fc800078e0002 */
[----:B------:R-:W-:Y:S01]  /*3db0*/  @!P6 IMAD.MOV R17, RZ, RZ, -R17 ;  /* 0x000000ffff11e224 */ /* 0x000fe200078e0a11 */
[----:B------:R-:W-:Y:S02]  /*3dc0*/  ISETP.GT.U32.AND P6, PT, R21, R6, PT ;  /* 0x000000061500720c */ /* 0x000fe40003fc4070 */
[----:B------:R-:W-:Y:S01]  /*3dd0*/  IABS R9, R9 ;  /* 0x0000000900097213 */ /* 0x000fe20000000000 */
[----:B------:R-:W-:-:S04]  /*3de0*/  @!P0 IMAD.IADD R7, R7, 0x1, -R21 ;  /* 0x0000000107078824 */ /* 0x000fc800078e0a15 */
[----:B------:R-:W-:-:S06]  /*3df0*/  IMAD.HI.U32 R12, R0, R9, RZ ;  /* 0x00000009000c7227 */ /* 0x000fcc00078e00ff */
[----:B------:R-:W-:Y:S01]  /*3e00*/  @!P6 IMAD.IADD R6, R6, 0x1, -R21 ;  /* 0x000000010606e824 */ /* 0x000fe200078e0a15 */
[----:B------:R-:W-:Y:S01]  /*3e10*/  IABS R4, R18 ;  /* 0x0000001200047213 */ /* 0x000fe20000000000 */
[----:B------:R-:W-:-:S03]  /*3e20*/  IMAD.MOV R12, RZ, RZ, -R12 ;  /* 0x000000ffff0c7224 */ /* 0x000fc600078e0a0c */
[C---:B------:R-:W-:Y:S01]  /*3e30*/  ISETP.GT.U32.AND P0, PT, R21.reuse, R6, PT ;  /* 0x000000061500720c */ /* 0x040fe20003f04070 */
[----:B------:R-:W-:Y:S01]  /*3e40*/  STL [R1+0x4c0], R10 ;  /* 0x0004c00a01007387 */ /* 0x000fe20000100800 */
[----:B------:R-:W-:Y:S02]  /*3e50*/  IMAD R9, R21, R12, R9 ;  /* 0x0000000c15097224 */ /* 0x000fe400078e0209 */
[----:B------:R-:W-:Y:S01]  /*3e60*/  IMAD.HI.U32 R12, R0, R4, RZ ;  /* 0x00000004000c7227 */ /* 0x000fe200078e00ff */
[----:B------:R0:W-:Y:S03]  /*3e70*/  STL [R1+0x4bc], R17 ;  /* 0x0004bc1101007387 */ /* 0x0001e60000100800 */
[----:B------:R-:W-:Y:S02]  /*3e80*/  IMAD.MOV R12, RZ, RZ, -R12 ;  /* 0x000000ffff0c7224 */ /* 0x000fe400078e0a0c */
[----:B0-----:R-:W-:-:S03]  /*3e90*/  IMAD.MOV.U32 R17, RZ, RZ, R5 ;  /* 0x000000ffff117224 */ /* 0x001fc600078e0005 */
[----:B------:R-:W-:Y:S02]  /*3ea0*/  @!P0 IMAD.IADD R6, R6, 0x1, -R21 ;  /* 0x0000000106068824 */ /* 0x000fe400078e0a15 */
[----:B------:R-:W-:Y:S01]  /*3eb0*/  @!P5 IMAD.MOV R17, RZ, RZ, -R17 ;  /* 0x000000ffff11d224 */ /* 0x000fe200078e0a11 */
[C---:B------:R-:W-:Y:S01]  /*3ec0*/  ISETP.GT.U32.AND P0, PT, R21.reuse, R9, PT ;  /* 0x000000091500720c */ /* 0x040fe20003f04070 */
[----:B------:R-:W-:Y:S01]  /*3ed0*/  IMAD R4, R21, R12, R4 ;  /* 0x0000000c15047224 */ /* 0x000fe200078e0204 */
[----:B------:R-:W-:Y:S02]  /*3ee0*/  IABS R12, R20 ;  /* 0x00000014000c7213 */ /* 0x000fe40000000000 */
[----:B------:R0:W-:Y:S02]  /*3ef0*/  STL [R1+0x4b8], R17 ;  /* 0x0004b81101007387 */ /* 0x0001e40000100800 */
[----:B0-----:R-:W-:Y:S02]  /*3f00*/  IMAD.MOV.U32 R17, RZ, RZ, R25 ;  /* 0x000000ffff117224 */ /* 0x001fe400078e0019 */
[----:B------:R-:W-:-:S02]  /*3f10*/  IMAD.MOV.U32 R25, RZ, RZ, R6 ;  /* 0x000000ffff197224 */ /* 0x000fc400078e0006 */
[----:B------:R-:W-:-:S04]  /*3f20*/  IMAD.HI.U32 R6, R0, R12, RZ ;  /* 0x0000000c00067227 */ /* 0x000fc800078e00ff */
[----:B------:R-:W-:Y:S02]  /*3f30*/  @!P4 IMAD.MOV R25, RZ, RZ, -R25 ;  /* 0x000000ffff19c224 */ /* 0x000fe400078e0a19 */
[----:B------:R-:W-:Y:S02]  /*3f40*/  IMAD.MOV R6, RZ, RZ, -R6 ;  /* 0x000000ffff067224 */ /* 0x000fe400078e0a06 */
[----:B------:R-:W-:Y:S01]  /*3f50*/  @!P0 IMAD.IADD R9, R9, 0x1, -R21 ;  /* 0x0000000109098824 */ /* 0x000fe200078e0a15 */
[----:B------:R0:W-:Y:S01]  /*3f60*/  STL [R1+0x4ac], R25 ;  /* 0x0004ac1901007387 */ /* 0x0001e20000100800 */
[----:B------:R-:W-:Y:S01]  /*3f70*/  ISETP.GE.AND P0, PT, R13, RZ, PT ;  /* 0x000000ff0d00720c */ /* 0x000fe20003f06270 */
[----:B------:R-:W-:Y:S02]  /*3f80*/  IMAD R6, R21, R6, R12 ;  /* 0x0000000615067224 */ /* 0x000fe400078e020c */
[----:B0-----:R-:W2:Y:S04]  /*3f90*/  LDL.LU R25, [R1+0x15dc] ;  /* 0x0015dc0001197983 */ /* 0x001ea80000300800 */
[----:B------:R-:W4:Y:S04]  /*3fa0*/  LDL.LU R13, [R1+0x5a0] ;  /* 0x0005a000010d7983 */ /* 0x000f280000300800 */
[----:B------:R-:W5:Y:S01]  /*3fb0*/  LDL.LU R12, [R1+0x5b0] ;  /* 0x0005b000010c7983 */ /* 0x000f620000300800 */
[----:B------:R-:W-:-:S04]  /*3fc0*/  IMAD.HI.U32 R2, R0, R11, RZ ;  /* 0x0000000b00027227 */ /* 0x000fc800078e00ff */
[----:B------:R-:W-:-:S04]  /*3fd0*/  IMAD.MOV R2, RZ, RZ, -R2 ;  /* 0x000000ffff027224 */ /* 0x000fc800078e0a02 */
[----:B------:R-:W-:-:S05]  /*3fe0*/  IMAD R2, R21, R2, R11 ;  /* 0x0000000215027224 */ /* 0x000fca00078e020b */
[C---:B------:R-:W-:Y:S02]  /*3ff0*/  ISETP.GT.U32.AND P6, PT, R21.reuse, R2, PT ;  /* 0x000000021500720c */ /* 0x040fe40003fc4070 */
[----:B------:R-:W-:Y:S02]  /*4000*/  IABS R10, R19 ;  /* 0x00000013000a7213 */ /* 0x000fe40000000000 */
[----:B------:R-:W-:Y:S01]  /*4010*/  ISETP.GT.U32.AND P5, PT, R21, R7, PT ;  /* 0x000000071500720c */ /* 0x000fe20003fa4070 */
[----:B------:R-:W-:Y:S02]  /*4020*/  IMAD.MOV.U32 R27, RZ, RZ, R15 ;  /* 0x000000ffff1b7224 */ /* 0x000fe400078e000f */
[----:B------:R-:W-:-:S06]  /*4030*/  IMAD.MOV.U32 R15, RZ, RZ, R14 ;  /* 0x000000ffff0f7224 */ /* 0x000fcc00078e000e */
[----:B------:R-:W-:Y:S02]  /*4040*/  @!P6 IMAD.IADD R2, R2, 0x1, -R21 ;  /* 0x000000010202e824 */ /* 0x000fe400078e0a15 */
[----:B------:R-:W-:-:S03]  /*4050*/  IMAD.HI.U32 R14, R0, R8, RZ ;  /* 0x00000008000e7227 */ /* 0x000fc600078e00ff */
[----:B------:R-:W-:Y:S01]  /*4060*/  ISETP.GT.U32.AND P6, PT, R21, R2, PT ;  /* 0x000000021500720c */ /* 0x000fe20003fc4070 */
[----:B------:R-:W-:-:S04]  /*4070*/  IMAD.HI.U32 R11, R0, R10, RZ ;  /* 0x0000000a000b7227 */ /* 0x000fc800078e00ff */
[----:B------:R-:W-:Y:S02]  /*4080*/  IMAD.MOV R14, RZ, RZ, -R14 ;  /* 0x000000ffff0e7224 */ /* 0x000fe400078e0a0e */
[----:B------:R-:W-:Y:S02]  /*4090*/  IMAD.MOV R11, RZ, RZ, -R11 ;  /* 0x000000ffff0b7224 */ /* 0x000fe400078e0a0b */
[C---:B------:R-:W-:Y:S02]  /*40a0*/  IMAD R8, R21.reuse, R14, R8 ;  /* 0x0000000e15087224 */ /* 0x040fe400078e0208 */
[----:B------:R-:W-:Y:S02]  /*40b0*/  IMAD R10, R21, R11, R10 ;  /* 0x0000000b150a7224 */ /* 0x000fe400078e020a */
[--C-:B------:R-:W-:Y:S01]  /*40c0*/  @!P5 IMAD.IADD R7, R7, 0x1, -R21.reuse ;  /* 0x000000010707d824 */ /* 0x100fe200078e0a15 */
[C---:B------:R-:W-:Y:S01]  /*40d0*/  ISETP.GT.U32.AND P5, PT, R21.reuse, R4, PT ;  /* 0x000000041500720c */ /* 0x040fe20003fa4070 */
[----:B------:R-:W-:Y:S01]  /*40e0*/  @!P6 IMAD.IADD R2, R2, 0x1, -R21 ;  /* 0x000000010202e824 */ /* 0x000fe200078e0a15 */
[----:B------:R-:W-:-:S02]  /*40f0*/  ISETP.GT.U32.AND P4, PT, R21, R8, PT ;  /* 0x000000081500720c */ /* 0x000fc40003f84070 */
[----:B------:R-:W-:Y:S02]  /*4100*/  ISETP.GT.U32.AND P6, PT, R21, R10, PT ;  /* 0x0000000a1500720c */ /* 0x000fe40003fc4070 */
[----:B---3--:R-:W-:Y:S02]  /*4110*/  IABS R5, R23 ;  /* 0x0000001700057213 */ /* 0x008fe40000000000 */
[----:B------:R-:W-:-:S03]  /*4120*/  IABS R11, R22 ;  /* 0x00000016000b7213 */ /* 0x000fc60000000000 */
[----:B------:R-:W-:-:S04]  /*4130*/  IMAD.HI.U32 R14, R0, R5, RZ ;  /* 0x00000005000e7227 */ /* 0x000fc800078e00ff */
[--C-:B------:R-:W-:Y:S02]  /*4140*/  @!P5 IMAD.IADD R4, R4, 0x1, -R21.reuse ;  /* 0x000000010404d824 */ /* 0x100fe400078e0a15 */
[----:B------:R-:W-:Y:S02]  /*4150*/  IMAD.MOV R14, RZ, RZ, -R14 ;  /* 0x000000ffff0e7224 */ /* 0x000fe400078e0a0e */
[----:B------:R-:W-:Y:S01]  /*4160*/  @!P4 IMAD.IADD R8, R8, 0x1, -R21 ;  /* 0x000000010808c824 */ /* 0x000fe200078e0a15 */
[C---:B------:R-:W-:Y:S01]  /*4170*/  ISETP.GT.U32.AND P4, PT, R21.reuse, R9, PT ;  /* 0x000000091500720c */ /* 0x040fe20003f84070 */
[----:B------:R-:W-:Y:S02]  /*4180*/  IMAD.MOV.U32 R26, RZ, RZ, R15 ;  /* 0x000000ffff1a7224 */ /* 0x000fe400078e000f */
[----:B------:R-:W-:Y:S01]  /*4190*/  @!P6 IMAD.IADD R10, R10, 0x1, -R21 ;  /* 0x000000010a0ae824 */ /* 0x000fe200078e0a15 */
[----:B------:R-:W-:Y:S01]  /*41a0*/  ISETP.GT.U32.AND P6, PT, R21, R4, PT ;  /* 0x000000041500720c */ /* 0x000fe20003fc4070 */
[----:B------:R-:W-:-:S04]  /*41b0*/  IMAD.HI.U32 R15, R0, R11, RZ ;  /* 0x0000000b000f7227 */ /* 0x000fc800078e00ff */
[C---:B------:R-:W-:Y:S02]  /*41c0*/  IMAD R5, R21.reuse, R14, R5 ;  /* 0x0000000e15057224 */ /* 0x040fe400078e0205 */
[----:B------:R-:W-:Y:S02]  /*41d0*/  IMAD.MOV.U32 R14, RZ, RZ, R29 ;  /* 0x000000ffff0e7224 */ /* 0x000fe400078e001d */
[----:B------:R-:W-:Y:S02]  /*41e0*/  IMAD.MOV R15, RZ, RZ, -R15 ;  /* 0x000000ffff0f7224 */ /* 0x000fe400078e0a0f */
[----:B------:R-:W-:Y:S02]  /*41f0*/  IMAD.MOV.U32 R29, RZ, RZ, R2 ;  /* 0x000000ffff1d7224 */ /* 0x000fe400078e0002 */
[C---:B------:R-:W-:Y:S02]  /*4200*/  IMAD R11, R21.reuse, R15, R11 ;  /* 0x0000000f150b7224 */ /* 0x040fe400078e020b */
[----:B------:R-:W-:Y:S01]  /*4210*/  @!P1 IMAD.MOV R29, RZ, RZ, -R29 ;  /* 0x000000ffff1d9224 */ /* 0x000fe200078e0a1d */
[C---:B------:R-:W-:Y:S01]  /*4220*/  ISETP.GT.U32.AND P1, PT, R21.reuse, R6, PT ;  /* 0x000000061500720c */ /* 0x040fe20003f24070 */
[----:B------:R-:W-:Y:S01]  /*4230*/  @!P2 IMAD.MOV R7, RZ, RZ, -R7 ;  /* 0x000000ffff07a224 */ /* 0x000fe200078e0a07 */
[----:B------:R-:W-:Y:S01]  /*4240*/  ISETP.GT.U32.AND P5, PT, R21, R8, PT ;  /* 0x000000081500720c */ /* 0x000fe20003fa4070 */
[--C-:B------:R-:W-:Y:S01]  /*4250*/  @!P4 IMAD.IADD R9, R9, 0x1, -R21.reuse ;  /* 0x000000010909c824 */ /* 0x100fe200078e0a15 */
[C---:B------:R-:W-:Y:S01]  /*4260*/  ISETP.GT.U32.AND P2, PT, R21.reuse, R10, PT ;  /* 0x0000000a1500720c */ /* 0x040fe20003f44070 */
[----:B------:R-:W-:Y:S01]  /*4270*/  @!P6 IMAD.IADD R4, R4, 0x1, -R21 ;  /* 0x000000010404e824 */ /* 0x000fe200078e0a15 */
[C---:B------:R-:W-:Y:S01]  /*4280*/  ISETP.GT.U32.AND P4, PT, R21.reuse, R11, PT ;  /* 0x0000000b1500720c */ /* 0x040fe20003f84070 */
[----:B------:R-:W3:Y:S01]  /*4290*/  LDL.LU R15, [R1+0x5a4] ;  /* 0x0005a400010f7983 */ /* 0x000ee20000300800 */
[----:B------:R-:W-:Y:S01]  /*42a0*/  ISETP.GT.U32.AND P6, PT, R21, R5, PT ;  /* 0x000000051500720c */ /* 0x000fe20003fc4070 */
[----:B------:R-:W-:-:S04]  /*42b0*/  @!P3 IMAD.MOV R9, RZ, RZ, -R9 ;  /* 0x000000ffff09b224 */ /* 0x000fc800078e0a09 */
[--C-:B------:R-:W-:Y:S02]  /*42c0*/  @!P1 IMAD.IADD R6, R6, 0x1, -R21.reuse ;  /* 0x0000000106069824 */ /* 0x100fe400078e0a15 */
[--C-:B------:R-:W-:Y:S01]  /*42d0*/  @!P5 IMAD.IADD R8, R8, 0x1, -R21.reuse ;  /* 0x000000010808d824 */ /* 0x100fe200078e0a15 */
[----:B------:R-:W-:Y:S01]  /*42e0*/  ISETP.GE.AND P5, PT, R18, RZ, PT ;  /* 0x000000ff1200720c */ /* 0x000fe20003fa6270 */
[--C-:B------:R-:W-:Y:S01]  /*42f0*/  @!P2 IMAD.IADD R10, R10, 0x1, -R21.reuse ;  /* 0x000000010a0aa824 */ /* 0x100fe200078e0a15 */
[----:B------:R-:W-:Y:S01]  /*4300*/  ISETP.GE.AND P2, PT, R19, RZ, PT ;  /* 0x000000ff1300720c */ /* 0x000fe20003f46270 */
[--C-:B------:R-:W-:Y:S01]  /*4310*/  @!P4 IMAD.IADD R11, R11, 0x1, -R21.reuse ;  /* 0x000000010b0bc824 */ /* 0x100fe200078e0a15 */
[----:B------:R-:W-:Y:S01]  /*4320*/  ISETP.GT.U32.AND P3, PT, R21, R6, PT ;  /* 0x000000061500720c */ /* 0x000fe20003f64070 */
[----:B------:R-:W-:Y:S01]  /*4330*/  @!P6 IMAD.IADD R5, R5, 0x1, -R21 ;  /* 0x000000010505e824 */ /* 0x000fe200078e0a15 */
[----:B------:R0:W-:Y:S01]  /*4340*/  STL [R1+0x4a8], R7 ;  /* 0x0004a80701007387 */ /* 0x0001e20000100800 */
[----:B------:R-:W-:Y:S01]  /*4350*/  @!P0 IMAD.MOV R8, RZ, RZ, -R8 ;  /* 0x000000ffff088224 */ /* 0x000fe200078e0a08 */
[----:B------:R-:W-:-:S02]  /*4360*/  ISETP.GT.U32.AND P0, PT, R21, R11, PT ;  /* 0x0000000b1500720c */ /* 0x000fc40003f04070 */
[----:B------:R1:W-:Y:S01]  /*4370*/  STL [R1+0x4a4], R29 ;  /* 0x0004a41d01007387 */ /* 0x0003e20000100800 */
[----:B------:R-:W-:Y:S02]  /*4380*/  ISETP.GT.U32.AND P6, PT, R21, R5, PT ;  /* 0x000000051500720c */ /* 0x000fe40003fc4070 */
[----:B0-----:R-:W-:Y:S02]  /*4390*/  IABS R7, R24 ;  /* 0x0000001800077213 */ /* 0x001fe40000000000 */
[----:B------:R-:W-:Y:S01]  /*43a0*/  ISETP.GE.AND P1, PT, R20, RZ, PT ;  /* 0x000000ff1400720c */ /* 0x000fe20003f26270 */
[----:B-1----:R-:W3:Y:S04]  /*43b0*/  LDL.LU R29, [R1+0x15d8] ;  /* 0x0015d800011d7983 */ /* 0x002ee80000300800 */
[----:B------:R0:W-:Y:S04]  /*43c0*/  STL [R1+0x49c], R9 ;  /* 0x00049c0901007387 */ /* 0x0001e80000100800 */
[----:B------:R1:W-:Y:S01]  /*43d0*/  STL [R1+0x490], R8 ;  /* 0x0004900801007387 */ /* 0x0003e20000100800 */
[----:B------:R-:W-:-:S02]  /*43e0*/  @!P3 IMAD.IADD R6, R6, 0x1, -R21 ;  /* 0x000000010606b824 */ /* 0x000fc400078e0a15 */
[----:B0-----:R-:W-:Y:S02]  /*43f0*/  IMAD.MOV.U32 R9, RZ, RZ, R4 ;  /* 0x000000ffff097224 */ /* 0x001fe400078e0004 */
[----:B-1----:R-:W-:Y:S02]  /*4400*/  IMAD.MOV.U32 R8, RZ, RZ, R10 ;  /* 0x000000ffff087224 */ /* 0x002fe400078e000a */
[----:B------:R-:W-:Y:S02]  /*4410*/  @!P5 IMAD.MOV R9, RZ, RZ, -R9 ;  /* 0x000000ffff09d224 */ /* 0x000fe400078e0a09 */
[----:B------:R-:W-:Y:S02]  /*4420*/  @!P2 IMAD.MOV R8, RZ, RZ, -R8 ;  /* 0x000000ffff08a224 */ /* 0x000fe400078e0a08 */
[--C-:B------:R-:W-:Y:S01]  /*4430*/  @!P0 IMAD.IADD R11, R11, 0x1, -R21.reuse ;  /* 0x000000010b0b8824 */ /* 0x100fe200078e0a15 */
[----:B------:R-:W-:Y:S01]  /*4440*/  STL [R1+0x48c], R9 ;  /* 0x00048c0901007387 */ /* 0x000fe20000100800 */
[----:B------:R-:W-:Y:S01]  /*4450*/  ISETP.GE.AND P0, PT, R24, RZ, PT ;  /* 0x000000ff1800720c */ /* 0x000fe20003f06270 */
[----:B------:R-:W-:-:S02]  /*4460*/  @!P6 IMAD.IADD R5, R5, 0x1, -R21 ;  /* 0x000000010505e824 */ /* 0x000fc400078e0a15 */
[----:B------:R-:W-:Y:S04]  /*4470*/  STL [R1+0x488], R8 ;  /* 0x0004880801007387 */ /* 0x000fe80000100800 */
[----:B------:R-:W3:Y:S01]  /*4480*/  LDL.LU R24, [R1+0x10] ;  /* 0x0000100001187983 */ /* 0x000ee20000300800 */
[----:B------:R-:W-:Y:S02]  /*4490*/  ISETP.GE.AND P4, PT, R22, RZ, PT ;  /* 0x000000ff1600720c */ /* 0x000fe40003f86270 */
[----:B------:R-:W-:Y:S02]  /*44a0*/  ISETP.GE.AND P2, PT, R23, RZ, PT ;  /* 0x000000ff1700720c */ /* 0x000fe40003f46270 */
[----:B--2---:R-:W-:Y:S01]  /*44b0*/  IABS R2, R25 ;  /* 0x0000001900027213 */ /* 0x004fe20000000000 */
[----:B-----5:R-:W-:-:S02]  /*44c0*/  IMAD.MOV.U32 R18, RZ, RZ, R12 ;  /* 0x000000ffff127224 */ /* 0x020fc400078e000c */
[----:B------:R-:W-:-:S04]  /*44d0*/  IMAD.HI.U32 R12, R0, R7, RZ ;  /* 0x00000007000c7227 */ /* 0x000fc800078e00ff */
[----:B------:R-:W-:Y:S02]  /*44e0*/  IMAD.MOV.U32 R19, RZ, RZ, R18 ;  /* 0x000000ffff137224 */ /* 0x000fe400078e0012 */
[----:B------:R-:W-:Y:S02]  /*44f0*/  IMAD.MOV.U32 R18, RZ, RZ, R14 ;  /* 0x000000ffff127224 */ /* 0x000fe400078e000e */
[----:B----4-:R-:W-:Y:S02]  /*4500*/  IMAD.MOV.U32 R14, RZ, RZ, R13 ;  /* 0x000000ffff0e7224 */ /* 0x010fe400078e000d */
[----:B------:R-:W-:-:S04]  /*4510*/  IMAD.HI.U32 R13, R0, R2, RZ ;  /* 0x00000002000d7227 */ /* 0x000fc800078e00ff */
[----:B------:R-:W-:Y:S02]  /*4520*/  IMAD.MOV R12, RZ, RZ, -R12 ;  /* 0x000000ffff0c7224 */ /* 0x000fe400078e0a0c */
[----:B------:R-:W-:Y:S02]  /*4530*/  IMAD.MOV R13, RZ, RZ, -R13 ;  /* 0x000000ffff0d7224 */ /* 0x000fe400078e0a0d */
[----:B------:R-:W-:Y:S02]  /*4540*/  IMAD R7, R21, R12, R7 ;  /* 0x0000000c15077224 */ /* 0x000fe400078e0207 */
[----:B------:R-:W-:Y:S01]  /*4550*/  IMAD.MOV.U32 R12, RZ, RZ, R6 ;  /* 0x000000ffff0c7224 */ /* 0x000fe200078e0006 */
[----:B------:R-:W-:Y:S01]  /*4560*/  ISETP.GE.AND P6, PT, R25, RZ, PT ;  /* 0x000000ff1900720c */ /* 0x000fe20003fc6270 */
[----:B------:R-:W-:Y:S01]  /*4570*/  IMAD R2, R21, R13, R2 ;  /* 0x0000000d15027224 */ /* 0x000fe200078e0202 */
[----:B------:R-:W2:Y:S01]  /*4580*/  LDL.LU R25, [R1+0x8] ;  /* 0x0000080001197983 */ /* 0x000ea20000300800 */
[----:B------:R-:W-:-:S03]  /*4590*/  @!P1 IMAD.MOV R12, RZ, RZ, -R12 ;  /* 0x000000ffff0c9224 */ /* 0x000fc600078e0a0c */
[----:B------:R-:W4:Y:S04]  /*45a0*/  LDL.LU R13, [R1+0x4c] ;  /* 0x00004c00010d7983 */ /* 0x000f280000300800 */
[----:B------:R0:W-:Y:S04]  /*45b0*/  STL [R1+0x480], R12 ;  /* 0x0004800c01007387 */ /* 0x0001e80000100800 */
[----:B0-----:R-:W5:Y:S04]  /*45c0*/  LDL.LU R12, [R1+0x50] ;  /* 0x00005000010c7983 */ /* 0x001f680000300800 */
[----:B------:R-:W5:Y:S04]  /*45d0*/  LDL R20, [R1+0x14] ;  /* 0x0000140001147983 */ /* 0x000f680000100800 */
[----:B------:R-:W5:Y:S04]  /*45e0*/  LDL.LU R22, [R1+0x20] ;  /* 0x0000200001167983 */ /* 0x000f680000300800 */
[----:B------:R-:W5:Y:S01]  /*45f0*/  LDL.LU R23, [R1+0x24] ;  /* 0x0000240001177983 */ /* 0x000f620000300800 */
[----:B------:R-:W-:-:S02]  /*4600*/  ISETP.GT.U32.AND P5, PT, R21, R7, PT ;  /* 0x000000071500720c */ /* 0x000fc40003fa4070 */
[----:B------:R-:W-:-:S11]  /*4610*/  ISETP.GT.U32.AND P3, PT, R21, R2, PT ;  /* 0x000000021500720c */ /* 0x000fd60003f64070 */
[--C-:B------:R-:W-:Y:S02]  /*4620*/  @!P5 IMAD.IADD R7, R7, 0x1, -R21.reuse ;  /* 0x000000010707d824 */ /* 0x100fe400078e0a15 */
[----:B------:R-:W-:-:S03]  /*4630*/  @!P3 IMAD.IADD R2, R2, 0x1, -R21 ;  /* 0x000000010202b824 */ /* 0x000fc600078e0a15 */
[C---:B------:R-:W-:Y:S02]  /*4640*/  ISETP.GT.U32.AND P3, PT, R21.reuse, R7, PT ;  /* 0x000000071500720c */ /* 0x040fe40003f64070 */
[----:B------:R-:W-:Y:S01]  /*4650*/  ISETP.GT.U32.AND P1, PT, R21, R2, PT ;  /* 0x000000021500720c */ /* 0x000fe20003f24070 */
[----:B------:R-:W-:Y:S02]  /*4660*/  @!P4 IMAD.MOV R11, RZ, RZ, -R11 ;  /* 0x000000ffff0bc224 */ /* 0x000fe400078e0a0b */
[----:B------:R-:W-:-:S03]  /*4670*/  @!P2 IMAD.MOV R5, RZ, RZ, -R5 ;  /* 0x000000ffff05a224 */ /* 0x000fc600078e0a05 */
[----:B------:R-:W-:Y:S05]  /*4680*/  STL [R1+0x47c], R11 ;  /* 0x00047c0b01007387 */ /* 0x000fea0000100800 */
[--C-:B------:R-:W-:Y:S01]  /*4690*/  @!P3 IMAD.IADD R7, R7, 0x1, -R21.reuse ;  /* 0x000000010707b824 */ /* 0x100fe200078e0a15 */
[----:B------:R0:W-:Y:S01]  /*46a0*/  STL [R1+0x478], R5 ;  /* 0x0004780501007387 */ /* 0x0001e20000100800 */
[----:B------:R-:W-:Y:S02]  /*46b0*/  @!P1 IMAD.IADD R2, R2, 0x1, -R21 ;  /* 0x0000000102029824 */ /* 0x000fe400078e0a15 */
[----:B0-----:R-:W-:-:S04]  /*46c0*/  IMAD.MOV.U32 R5, RZ, RZ, R7 ;  /* 0x000000ffff057224 */ /* 0x001fc800078e0007 */
[----:B------:R-:W-:Y:S01]  /*46d0*/  @!P0 IMAD.MOV R5, RZ, RZ, -R5 ;  /* 0x000000ffff058224 */ /* 0x000fe200078e0a05 */
[----:B---3--:R-:W-:-:S05]  /*46e0*/  IABS R4, R29 ;  /* 0x0000001d00047213 */ /* 0x008fca0000000000 */
[----:B------:R-:W-:-:S04]  /*46f0*/  IMAD.HI.U32 R8, R0, R4, RZ ;  /* 0x0000000400087227 */ /* 0x000fc800078e00ff */
[----:B------:R-:W-:Y:S01]  /*4700*/  IMAD.MOV R8, RZ, RZ, -R8 ;  /* 0x000000ffff087224 */ /* 0x000fe200078e0a08 */
[----:B------:R-:W-:Y:S02]  /*4710*/  ISETP.GE.AND P5, PT, R29, RZ, PT ;  /* 0x000000ff1d00720c */ /* 0x000fe40003fa6270 */
[----:B------:R-:W3:Y:S01]  /*4720*/  LDL.LU R29, [R1+0x30] ;  /* 0x00003000011d7983 */ /* 0x000ee20000300800 */
[----:B------:R-:W-:-:S03]  /*4730*/  IMAD R8, R21, R8, R4 ;  /* 0x0000000815087224 */ /* 0x000fc600078e0204 */
[----:B------:R5:W-:Y:S01]  /*4740*/  STL [R1+0x468], R5 ;  /* 0x0004680501007387 */ /* 0x000be20000100800 */
[----:B------:R-:W-:Y:S02]  /*4750*/  IABS R10, R24 ;  /* 0x00000018000a7213 */ /* 0x000fe40000000000 */
[----:B------:R-:W-:Y:S02]  /*4760*/  ISETP.GE.AND P3, PT, R24, RZ, PT ;  /* 0x000000ff1800720c */ /* 0x000fe40003f66270 */
[----:B--2---:R-:W-:Y:S02]  /*4770*/  IABS R9, R25 ;  /* 0x0000001900097213 */ /* 0x004fe40000000000 */
[----:B----4-:R-:W-:Y:S02]  /*4780*/  ISETP.GE.AND P1, PT, R13, RZ, PT ;  /* 0x000000ff0d00720c */ /* 0x010fe40003f26270 */
[----:B------:R-:W-:Y:S01]  /*4790*/  IABS R11, R13 ;  /* 0x0000000d000b7213 */ /* 0x000fe20000000000 */
[----:B------:R-:W-:-:S02]  /*47a0*/  IMAD.MOV.U32 R13, RZ, RZ, R2 ;  /* 0x000000ffff0d7224 */ /* 0x000fc400078e0002 */
[----:B------:R-:W-:-:S04]  /*47b0*/  IMAD.HI.U32 R4, R0, R9, RZ ;  /* 0x0000000900047227 */ /* 0x000fc800078e00ff */
[----:B------:R-:W-:Y:S02]  /*47c0*/  @!P6 IMAD.MOV R13, RZ, RZ, -R13 ;  /* 0x000000ffff0de224 */ /* 0x000fe400078e0a0d */
[----:B------:R-:W-:-:S04]  /*47d0*/  IMAD.MOV R4, RZ, RZ, -R4 ;  /* 0x000000ffff047224 */ /* 0x000fc800078e0a04 */
[----:B------:R-:W-:Y:S01]  /*47e0*/  IMAD R9, R21, R4, R9 ;  /* 0x0000000415097224 */ /* 0x000fe200078e0209 */
[----:B-----5:R-:W-:Y:S01]  /*47f0*/  IABS R5, R20 ;  /* 0x0000001400057213 */ /* 0x020fe20000000000 */
[----:B------:R0:W-:Y:S04]  /*4800*/  STL [R1+0x15d0], R22 ;  /* 0x0015d01601007387 */ /* 0x0001e80000100800 */
[----:B------:R-:W-:Y:S01]  /*4810*/  STL [R1+0x15d4], R23 ;  /* 0x0015d41701007387 */ /* 0x000fe20000100800 */
[----:B------:R-:W-:-:S03]  /*4820*/  IABS R4, R22 ;  /* 0x0000001600047213 */ /* 0x000fc60000000000 */
[----:B------:R1:W-:Y:S04]  /*4830*/  STL [R1+0x460], R13 ;  /* 0x0004600d01007387 */ /* 0x0003e80000100800 */
[----:B------:R-:W2:Y:S04]  /*4840*/  LDL R24, [R1+0x28] ;  /* 0x0000280001187983 */ /* 0x000ea80000100800 */
[----:B------:R-:W4:Y:S04]  /*4850*/  LDL R20, [R1+0x2c] ;  /* 0x00002c0001147983 */ /* 0x000f280000100800 */
[----:B0-----:R-:W5:Y:S01]  /*4860*/  LDL.LU R22, [R1+0x14] ;  /* 0x0000140001167983 */ /* 0x001f620000300800 */
[----:B------:R-:W-:Y:S01]  /*4870*/  ISETP.GT.U32.AND P4, PT, R21, R8, PT ;  /* 0x000000081500720c */ /* 0x000fe20003f84070 */
[----:B------:R-:W-:-:S12]  /*4880*/  IMAD.HI.U32 R6, R0, R10, RZ ;  /* 0x0000000a00067227 */ /* 0x000fd800078e00ff */
[----:B------:R-:W-:-:S05]  /*4890*/  @!P4 IMAD.IADD R8, R8, 0x1, -R21 ;  /* 0x000000010808c824 */ /* 0x000fca00078e0a15 */
[C---:B------:R-:W-:Y:S01]  /*48a0*/  ISETP.GT.U32.AND P0, PT, R21.reuse, R8, PT ;  /* 0x000000081500720c */ /* 0x040fe20003f04070 */
[----:B------:R-:W-:Y:S01]  /*48b0*/  IMAD.MOV R6, RZ, RZ, -R6 ;  /* 0x000000ffff067224 */ /* 0x000fe200078e0a06 */
[----:B------:R-:W-:-:S03]  /*48c0*/  ISETP.GT.U32.AND P6, PT, R21, R9, PT ;  /* 0x000000091500720c */ /* 0x000fc60003fc4070 */
[----:B------:R-:W-:-:S08]  /*48d0*/  IMAD R10, R21, R6, R10 ;  /* 0x00000006150a7224 */ /* 0x000fd000078e020a */
[--C-:B------:R-:W-:Y:S01]  /*48e0*/  @!P0 IMAD.IADD R8, R8, 0x1, -R21.reuse ;  /* 0x0000000108088824 */ /* 0x100fe200078e0a15 */
[----:B------:R-:W-:Y:S01]  /*48f0*/  ISETP.GT.U32.AND P0, PT, R21, R10, PT ;  /* 0x0000000a1500720c */ /* 0x000fe20003f04070 */
[----:B------:R-:W-:Y:S01]  /*4900*/  @!P6 IMAD.IADD R9, R9, 0x1, -R21 ;  /* 0x000000010909e824 */ /* 0x000fe200078e0a15 */
[----:B------:R-:W-:Y:S02]  /*4910*/  IABS R6, R12 ;  /* 0x0000000c00067213 */ /* 0x000fe40000000000 */
[----:B------:R-:W-:-:S03]  /*4920*/  ISETP.GE.AND P4, PT, R12, RZ, PT ;  /* 0x000000ff0c00720c */ /* 0x000fc60003f86270 */
[----:B------:R-:W-:-:S06]  /*4930*/  IMAD.HI.U32 R12, R0, R6, RZ ;  /* 0x00000006000c7227 */ /* 0x000fcc00078e00ff */
[----:B------:R-:W-:Y:S01]  /*4940*/  @!P0 IMAD.IADD R10, R10, 0x1, -R21 ;  /* 0x000000010a0a8824 */ /* 0x000fe200078e0a15 */
[----:B------:R-:W-:Y:S01]  /*4950*/  ISETP.GT.U32.AND P0, PT, R21, R9, PT ;  /* 0x000000091500720c */ /* 0x000fe20003f04070 */
[----:B------:R-:W-:Y:S02]  /*4960*/  IMAD.MOV R12, RZ, RZ, -R12 ;  /* 0x000000ffff0c7224 */ /* 0x000fe400078e0a0c */
[----:B-1----:R-:W-:Y:S01]  /*4970*/  IMAD.HI.U32 R13, R0, R5, RZ ;  /* 0x00000005000d7227 */ /* 0x002fe200078e00ff */
[----:B------:R-:W-:-:S03]  /*4980*/  ISETP.GE.AND P2, PT, R25, RZ, PT ;  /* 0x000000ff1900720c */ /* 0x000fc60003f46270 */
[----:B------:R-:W-:Y:S02]  /*4990*/  IMAD R6, R21, R12, R6 ;  /* 0x0000000c15067224 */ /* 0x000fe400078e0206 */
[----:B------:R-:W-:-:S04]  /*49a0*/  IMAD.MOV R13, RZ, RZ, -R13 ;  /* 0x000000ffff0d7224 */ /* 0x000fc800078e0a0d */
[----:B------:R-:W-:Y:S01]  /*49b0*/  @!P0 IMAD.IADD R9, R9, 0x1, -R21 ;  /* 0x0000000109098824 */ /* 0x000fe200078e0a15 */
[C---:B------:R-:W-:Y:S01]  /*49c0*/  ISETP.GT.U32.AND P0, PT, R21.reuse, R6, PT ;  /* 0x000000061500720c */ /* 0x040fe20003f04070 */
[----:B------:R-:W-:Y:S02]  /*49d0*/  IMAD R5, R21, R13, R5 ;  /* 0x0000000d15057224 */ /* 0x000fe400078e0205 */
[----:B------:R-:W-:Y:S01]  /*49e0*/  IMAD.MOV.U32 R13, RZ, RZ, R8 ;  /* 0x000000ffff0d7224 */ /* 0x000fe200078e0008 */
[----:B------:R-:W-:Y:S01]  /*49f0*/  IABS R7, R23 ;  /* 0x0000001700077213 */ /* 0x000fe20000000000 */
[----:B------:R-:W-:-:S04]  /*4a00*/  IMAD.HI.U32 R12, R0, R4, RZ ;  /* 0x00000004000c7227 */ /* 0x000fc800078e00ff */
[----:B------:R-:W-:Y:S02]  /*4a10*/  IMAD.MOV.U32 R23, RZ, RZ, R9 ;  /* 0x000000ffff177224 */ /* 0x000fe400078e0009 */
[----:B------:R-:W-:Y:S02]  /*4a20*/  @!P5 IMAD.MOV R13, RZ, RZ, -R13 ;  /* 0x000000ffff0dd224 */ /* 0x000fe400078e0a0d */
[----:B------:R-:W-:Y:S02]  /*4a30*/  IMAD.MOV R12, RZ, RZ, -R12 ;  /* 0x000000ffff0c7224 */ /* 0x000fe400078e0a0c */
[----:B------:R-:W-:Y:S01]  /*4a40*/  @!P2 IMAD.MOV R23, RZ, RZ, -R23 ;  /* 0x000000ffff17a224 */ /* 0x000fe200078e0a17 */
[----:B------:R-:W-:Y:S01]  /*4a50*/  STL [R1+0x458], R13 ;  /* 0x0004580d01007387 */ /* 0x000fe20000100800 */
[----:B------:R-:W-:-:S03]  /*4a60*/  IMAD R4, R21, R12, R4 ;  /* 0x0000000c15047224 */ /* 0x000fc600078e0204 */
[----:B------:R-:W4:Y:S01]  /*4a70*/  LDL.LU R25, [R1+0x34] ;  /* 0x0000340001197983 */ /* 0x000f220000300800 */
[----:B------:R-:W-:Y:S01]  /*4a80*/  @!P0 IMAD.IADD R6, R6, 0x1, -R21 ;  /* 0x0000000106068824 */ /* 0x000fe200078e0a15 */
[----:B--2---:R-:W-:Y:S02]  /*4a90*/  IABS R12, R24 ;  /* 0x00000018000c7213 */ /* 0x004fe40000000000 */
[----:B------:R-:W2:Y:S04]  /*4aa0*/  LDL.LU R24, [R1+0x38] ;  /* 0x0000380001187983 */ /* 0x000ea80000300800 */
[----:B------:R0:W-:Y:S01]  /*4ab0*/  STL [R1+0x454], R23 ;  /* 0x0004541701007387 */ /* 0x0001e20000100800 */
[----:B-----5:R-:W-:-:S03]  /*4ac0*/  ISETP.GE.AND P0, PT, R22, RZ, PT ;  /* 0x000000ff1600720c */ /* 0x020fc60003f06270 */
[----:B0-----:R-:W5:Y:S04]  /*4ad0*/  LDL.LU R23, [R1+0x15d4] ;  /* 0x0015d40001177983 */ /* 0x001f680000300800 */
[----:B------:R-:W2:Y:S01]  /*4ae0*/  LDL.LU R22, [R1+0x15d0] ;  /* 0x0015d00001167983 */ /* 0x000ea20000300800 */
[----:B------:R-:W-:-:S04]  /*4af0*/  IMAD.HI.U32 R2, R0, R11, RZ ;  /* 0x0000000b00027227 */ /* 0x000fc800078e00ff */
[----:B------:R-:W-:-:S04]  /*4b00*/  IMAD.MOV R2, RZ, RZ, -R2 ;  /* 0x000000ffff027224 */ /* 0x000fc800078e0a02 */
[----:B------:R-:W-:-:S05]  /*4b10*/  IMAD R2, R21, R2, R11 ;  /* 0x0000000215027224 */ /* 0x000fca00078e020b */
[C---:B------:R-:W-:Y:S01]  /*4b20*/  ISETP.GT.U32.AND P6, PT, R21.reuse, R2, PT ;  /* 0x000000021500720c */ /* 0x040fe20003fc4070 */
[----:B------:R-:W-:Y:S01]  /*4b30*/  IMAD.HI.U32 R11, R0, R7, RZ ;  /* 0x00000007000b7227 */ /* 0x000fe200078e00ff */
[----:B------:R-:W-:-:S11]  /*4b40*/  ISETP.GT.U32.AND P5, PT, R21, R10, PT ;  /* 0x0000000a1500720c */ /* 0x000fd60003fa4070 */
[----:B------:R-:W-:-:S05]  /*4b50*/  @!P6 IMAD.IADD R2, R2, 0x1, -R21 ;  /* 0x000000010202e824 */ /* 0x000fca00078e0a15 */
[C---:B------:R-:W-:Y:S01]  /*4b60*/  ISETP.GT.U32.AND P6, PT, R21.reuse, R2, PT ;  /* 0x000000021500720c */ /* 0x040fe20003fc4070 */
[----:B------:R-:W-:Y:S01]  /*4b70*/  IMAD.MOV R11, RZ, RZ, -R11 ;  /* 0x000000ffff0b7224 */ /* 0x000fe200078e0a0b */
[----:B------:R-:W-:-:S03]  /*4b80*/  ISETP.GT.U32.AND P2, PT, R21, R5, PT ;  /* 0x000000051500720c */ /* 0x000fc60003f44070 */
[C---:B------:R-:W-:Y:S01]  /*4b90*/  IMAD R7, R21.reuse, R11, R7 ;  /* 0x0000000b15077224 */ /* 0x040fe200078e0207 */
[----:B---3--:R-:W-:Y:S01]  /*4ba0*/  IABS R8, R29 ;  /* 0x0000001d00087213 */ /* 0x008fe20000000000 */
[----:B------:R-:W-:Y:S01]  /*4bb0*/  @!P5 IMAD.IADD R10, R10, 0x1, -R21 ;  /* 0x000000010a0ad824 */ /* 0x000fe200078e0a15 */
[----:B----4-:R-:W-:Y:S02]  /*4bc0*/  IABS R11, R20 ;  /* 0x00000014000b7213 */ /* 0x010fe40000000000 */
[----:B------:R-:W-:-:S03]  /*4bd0*/  ISETP.GT.U32.AND P5, PT, R21, R4, PT ;  /* 0x000000041500720c */ /* 0x000fc60003fa4070 */
[----:B------:R-:W-:Y:S01]  /*4be0*/  @!P6 IMAD.IADD R2, R2, 0x1, -R21 ;  /* 0x000000010202e824 */ /* 0x000fe200078e0a15 */
[----:B------:R-:W-:Y:S01]  /*4bf0*/  ISETP.GT.U32.AND P6, PT, R21, R7, PT ;  /* 0x000000071500720c */ /* 0x000fe20003fc4070 */
[----:B------:R-:W-:Y:S02]  /*4c00*/  IMAD.MOV.U32 R20, RZ, RZ, R19 ;  /* 0x000000ffff147224 */ /* 0x000fe400078e0013 */
[----:B------:R-:W-:Y:S02]  /*4c10*/  IMAD.MOV.U32 R19, RZ, RZ, R18 ;  /* 0x000000ffff137224 */ /* 0x000fe400078e0012 */
[----:B------:R-:W-:-:S04]  /*4c20*/  IMAD.HI.U32 R13, R0, R8, RZ ;  /* 0x00000008000d7227 */ /* 0x000fc800078e00ff */
[----:B------:R-:W-:Y:S02]  /*4c30*/  IMAD.MOV.U32 R18, RZ, RZ, R14 ;  /* 0x000000ffff127224 */ /* 0x000fe400078e000e */
[----:B------:R-:W-:-:S04]  /*4c40*/  IMAD.HI.U32 R14, R0, R11, RZ ;  /* 0x0000000b000e7227 */ /* 0x000fc800078e00ff */
[----:B------:R-:W-:Y:S02]  /*4c50*/  IMAD.MOV R13, RZ, RZ, -R13 ;  /* 0x000000ffff0d7224 */ /* 0x000fe400078e0a0d */
[----:B------:R-:W-:Y:S02]  /*4c60*/  IMAD.MOV R14, RZ, RZ, -R14 ;  /* 0x000000ffff0e7224 */ /* 0x000fe400078e0a0e */
[----:B------:R-:W-:Y:S02]  /*4c70*/  @!P2 IMAD.IADD R5, R5, 0x1, -R21 ;  /* 0x000000010505a824 */ /* 0x000fe400078e0a15 */
[----:B------:R-:W-:-:S04]  /*4c80*/  IMAD.HI.U32 R9, R0, R12, RZ ;  /* 0x0000000c00097227 */ /* 0x000fc800078e00ff */
[----:B------:R-:W-:Y:S02]  /*4c90*/  IMAD R8, R21, R13, R8 ;  /* 0x0000000d15087224 */ /* 0x000fe400078e0208 */
[--C-:B------:R-:W-:Y:S01]  /*4ca0*/  @!P5 IMAD.IADD R4, R4, 0x1, -R21.reuse ;  /* 0x000000010404d824 */ /* 0x100fe200078e0a15 */
[----:B------:R-:W3:Y:S01]  /*4cb0*/  LDL.LU R13, [R1+0x28] ;  /* 0x00002800010d7983 */ /* 0x000ee20000300800 */
[----:B------:R-:W-:Y:S01]  /*4cc0*/  @!P6 IMAD.IADD R7, R7, 0x1, -R21 ;  /* 0x000000010707e824 */ /* 0x000fe200078e0a15 */
[C---:B------:R-:W-:Y:S01]  /*4cd0*/  ISETP.GT.U32.AND P5, PT, R21.reuse, R5, PT ;  /* 0x000000051500720c */ /* 0x040fe20003fa4070 */
[----:B------:R-:W-:Y:S02]  /*4ce0*/  IMAD.MOV R9, RZ, RZ, -R9 ;  /* 0x000000ffff097224 */ /* 0x000fe400078e0a09 */
[C---:B------:R-:W-:Y:S02]  /*4cf0*/  IMAD R11, R21.reuse, R14, R11 ;  /* 0x0000000e150b7224 */ /* 0x040fe400078e020b */
[----:B------:R-:W4:Y:S01]  /*4d00*/  LDL.LU R14, [R1+0x2c] ;  /* 0x00002c00010e7983 */ /* 0x000f220000300800 */
[----:B------:R-:W-:Y:S01]  /*4d10*/  @!P3 IMAD.MOV R10, RZ, RZ, -R10 ;  /* 0x000000ffff0ab224 */ /* 0x000fe200078e0a0a */
[C---:B------:R-:W-:Y:S01]  /*4d20*/  ISETP.GT.U32.AND P3, PT, R21.reuse, R7, PT ;  /* 0x000000071500720c */ /* 0x040fe20003f64070 */
[----:B------:R-:W-:-:S02]  /*4d30*/  IMAD R9, R21, R9, R12 ;  /* 0x0000000915097224 */ /* 0x000fc400078e020c */
[----:B------:R-:W-:-:S04]  /*4d40*/  IMAD.MOV.U32 R12, RZ, RZ, R2 ;  /* 0x000000ffff0c7224 */ /* 0x000fc800078e0002 */
[----:B------:R-:W-:Y:S01]  /*4d50*/  @!P1 IMAD.MOV R12, RZ, RZ, -R12 ;  /* 0x000000ffff0c9224 */ /* 0x000fe200078e0a0c */
[----:B------:R0:W-:Y:S01]  /*4d60*/  STL [R1+0x448], R10 ;  /* 0x0004480a01007387 */ /* 0x0001e20000100800 */
[----:B------:R-:W-:-:S03]  /*4d70*/  @!P5 IMAD.IADD R5, R5, 0x1, -R21 ;  /* 0x000000010505d824 */ /* 0x000fc600078e0a15 */
[----:B------:R1:W-:Y:S01]  /*4d80*/  STL [R1+0x43c], R12 ;  /* 0x00043c0c01007387 */ /* 0x0003e20000100800 */
[----:B------:R-:W-:Y:S01]  /*4d90*/  @!P3 IMAD.IADD R7, R7, 0x1, -R21 ;  /* 0x000000010707b824 */ /* 0x000fe200078e0a15 */
[----:B-----5:R-:W-:Y:S02]  /*4da0*/  ISETP.GE.AND P3, PT, R23, RZ, PT ;  /* 0x000000ff1700720c */ /* 0x020fe40003f66270 */
[----:B--2---:R-:W-:Y:S02]  /*4db0*/  ISETP.GE.AND P5, PT, R22, RZ, PT ;  /* 0x000000ff1600720c */ /* 0x004fe40003fa6270 */
[----:B------:R-:W2:Y:S04]  /*4dc0*/  LDL.LU R22, [R1+0x3c] ;  /* 0x00003c0001167983 */ /* 0x000ea80000300800 */
[----:B------:R-:W5:Y:S01]  /*4dd0*/  LDL.LU R23, [R1+0x40] ;  /* 0x0000400001177983 */ /* 0x000f620000300800 */
[----:B------:R-:W-:-:S02]  /*4de0*/  ISETP.GT.U32.AND P2, PT, R21, R6, PT ;  /* 0x000000061500720c */ /* 0x000fc40003f44070 */
[C---:B------:R-:W-:Y:S02]  /*4df0*/  ISETP.GT.U32.AND P6, PT, R21.reuse, R4, PT ;  /* 0x000000041500720c */ /* 0x040fe40003fc4070 */
[----:B------:R-:W-:Y:S02]  /*4e00*/  ISETP.GT.U32.AND P1, PT, R21, R9, PT ;  /* 0x000000091500720c */ /* 0x000fe40003f24070 */
[----:B0-----:R-:W-:-:S07]  /*4e10*/  IABS R10, R25 ;  /* 0x00000019000a7213 */ /* 0x001fce0000000000 */
[--C-:B------:R-:W-:Y:S01]  /*4e20*/  @!P2 IMAD.IADD R6, R6, 0x1, -R21.reuse ;  /* 0x000000010606a824 */ /* 0x100fe200078e0a15 */
[C---:B------:R-:W-:Y:S01]  /*4e30*/  ISETP.GT.U32.AND P2, PT, R21.reuse, R11, PT ;  /* 0x0000000b1500720c */ /* 0x040fe20003f44070 */
[----:B------:R-:W-:Y:S01]  /*4e40*/  @!P6 IMAD.IADD R4, R4, 0x1, -R21 ;  /* 0x000000010404e824 */ /* 0x000fe200078e0a15 */
[----:B------:R-:W-:Y:S01]  /*4e50*/  ISETP.GT.U32.AND P6, PT, R21, R8, PT ;  /* 0x000000081500720c */ /* 0x000fe20003fc4070 */
[----:B-1----:R-:W-:-:S04]  /*4e60*/  IMAD.HI.U32 R12, R0, R10, RZ ;  /* 0x0000000a000c7227 */ /* 0x002fc800078e00ff */
[--C-:B------:R-:W-:Y:S02]  /*4e70*/  @!P1 IMAD.IADD R9, R9, 0x1, -R21.reuse ;  /* 0x0000000109099824 */ /* 0x100fe400078e0a15 */
[----:B------:R-:W-:Y:S02]  /*4e80*/  @!P4 IMAD.MOV R6, RZ, RZ, -R6 ;  /* 0x000000ffff06c224 */ /* 0x000fe400078e0a06 */
[----:B------:R-:W-:Y:S02]  /*4e90*/  IMAD.MOV R12, RZ, RZ, -R12 ;  /* 0x000000ffff0c7224 */ /* 0x000fe400078e0a0c */
[----:B------:R-:W-:Y:S01]  /*4ea0*/  @!P2 IMAD.IADD R11, R11, 0x1, -R21 ;  /* 0x000000010b0ba824 */ /* 0x000fe200078e0a15 */
[C---:B------:R-:W-:Y:S01]  /*4eb0*/  ISETP.GT.U32.AND P4, PT, R21.reuse, R9, PT ;  /* 0x000000091500720c */ /* 0x040fe20003f84070 */
[----:B------:R-:W-:Y:S01]  /*4ec0*/  @!P0 IMAD.MOV R5, RZ, RZ, -R5 ;  /* 0x000000ffff058224 */ /* 0x000fe200078e0a05 */
[----:B------:R0:W-:Y:S01]  /*4ed0*/  STL [R1+0x438], R6 ;  /* 0x0004380601007387 */ /* 0x0001e20000100800 */
[C---:B------:R-:W-:Y:S01]  /*4ee0*/  IMAD R10, R21.reuse, R12, R10 ;  /* 0x0000000c150a7224 */ /* 0x040fe200078e020a */
[----:B------:R-:W-:Y:S01]  /*4ef0*/  ISETP.GT.U32.AND P0, PT, R21, R11, PT ;  /* 0x0000000b1500720c */ /* 0x000fe20003f04070 */
[----:B------:R-:W-:Y:S01]  /*4f00*/  @!P6 IMAD.IADD R8, R8, 0x1, -R21 ;  /* 0x000000010808e824 */ /* 0x000fe200078e0a15 */
[----:B------:R1:W-:Y:S01]  /*4f10*/  STL [R1+0x434], R5 ;  /* 0x0004340501007387 */ /* 0x0003e20000100800 */
[----:B0-----:R-:W-:-:S03]  /*4f20*/  IMAD.MOV.U32 R6, RZ, RZ, R4 ;  /* 0x000000ffff067224 */ /* 0x001fc600078e0004 */
[C---:B------:R-:W-:Y:S01]  /*4f30*/  ISETP.GT.U32.AND P6, PT, R21.reuse, R8, PT ;  /* 0x000000081500720c */ /* 0x040fe20003fc4070 */
[----:B-1----:R-:W-:Y:S02]  /*4f40*/  IMAD.MOV.U32 R5, RZ, RZ, R7 ;  /* 0x000000ffff057224 */ /* 0x002fe400078e0007 */
[----:B------:R-:W-:Y:S01]  /*4f50*/  @!P5 IMAD.MOV R6, RZ, RZ, -R6 ;  /* 0x000000ffff06d224 */ /* 0x000fe200078e0a06 */
[----:B------:R-:W-:Y:S01]  /*4f60*/  ISETP.GT.U32.AND P5, PT, R21, R10, PT ;  /* 0x0000000a1500720c */ /* 0x000fe20003fa4070 */
[----:B------:R-:W-:Y:S01]  /*4f70*/  @!P3 IMAD.MOV R5, RZ, RZ, -R5 ;  /* 0x000000ffff05b224 */ /* 0x000fe200078e0a05 */
[----:B------:R-:W-:Y:S01]  /*4f80*/  ISETP.GE.AND P3, PT, R29, RZ, PT ;  /* 0x000000ff1d00720c */ /* 0x000fe20003f66270 */
[--C-:B------:R-:W-:Y:S02]  /*4f90*/  @!P4 IMAD.IADD R9, R9, 0x1, -R21.reuse ;  /* 0x000000010909c824 */ /* 0x100fe400078e0a15 */
[----:B------:R-:W-:Y:S01]  /*4fa0*/  @!P0 IMAD.IADD R11, R11, 0x1, -R21 ;  /* 0x000000010b0b8824 */ /* 0x000fe200078e0a15 */
[----:B---3--:R-:W-:-:S02]  /*4fb0*/  ISETP.GE.AND P1, PT, R13, RZ, PT ;  /* 0x000000ff0d00720c */ /* 0x008fc40003f26270 */
[----:B----4-:R-:W-:Y:S02]  /*4fc0*/  ISETP.GE.AND P2, PT, R14, RZ, PT ;  /* 0x000000ff0e00720c */ /* 0x010fe40003f46270 */
[----:B------:R-:W3:Y:S01]  /*4fd0*/  LDL.LU R14, [R1+0x44] ;  /* 0x00004400010e7983 */ /* 0x000ee20000300800 */
[----:B------:R-:W-:Y:S01]  /*4fe0*/  ISETP.GE.AND P0, PT, R25, RZ, PT ;  /* 0x000000ff1900720c */ /* 0x000fe20003f06270 */
[----:B------:R-:W-:Y:S02]  /*4ff0*/  @!P6 IMAD.IADD R8, R8, 0x1, -R21 ;  /* 0x000000010808e824 */ /* 0x000fe400078e0a15 */
[----:B------:R5:W-:Y:S05]  /*5000*/  STL [R1+0x430], R6 ;  /* 0x0004300601007387 */ /* 0x000bea0000100800 */
[----:B------:R-:W-:-:S02]  /*5010*/  @!P1 IMAD.MOV R9, RZ, RZ, -R9 ;  /* 0x000000ffff099224 */ /* 0x000fc400078e0a09 */
[----:B------:R-:W-:Y:S01]  /*5020*/  @!P5 IMAD.IADD R10, R10, 0x1, -R21 ;  /* 0x000000010a0ad824 */ /* 0x000fe200078e0a15 */
[----:B------:R0:W-:Y:S01]  /*5030*/  STL [R1+0x42c], R5 ;  /* 0x00042c0501007387 */ /* 0x0001e20000100800 */
[----:B------:R-:W-:-:S03]  /*5040*/  @!P2 IMAD.MOV R11, RZ, RZ, -R11 ;  /* 0x000000ffff0ba224 */ /* 0x000fc600078e0a0b */
[----:B------:R-:W4:Y:S01]  /*5050*/  LDL.LU R29, [R1+0x80] ;  /* 0x00008000011d7983 */ /* 0x000f220000300800 */
[----:B------:R-:W-:-:S03]  /*5060*/  IABS R2, R24 ;  /* 0x0000001800027213 */ /* 0x000fc60000000000 */
[----:B------:R-:W4:Y:S01]  /*5070*/  LDL.LU R25, [R1+0x84] ;  /* 0x0000840001197983 */ /* 0x000f220000300800 */
[----:B------:R-:W-:Y:S01]  /*5080*/  ISETP.GE.AND P6, PT, R24, RZ, PT ;  /* 0x000000ff1800720c */ /* 0x000fe20003fc6270 */
[----:B------:R-:W-:Y:S01]  /*5090*/  @!P3 IMAD.MOV R8, RZ, RZ, -R8 ;  /* 0x000000ffff08b224 */ /* 0x000fe200078e0a08 */
[----:B--2---:R-:W-:Y:S02]  /*50a0*/  IABS R4, R22 ;  /* 0x0000001600047213 */ /* 0x004fe40000000000 */
[----:B------:R-:W-:Y:S02]  /*50b0*/  ISETP.GE.AND P5, PT, R22, RZ, PT ;  /* 0x000000ff1600720c */ /* 0x000fe40003fa6270 */
[----:B------:R-:W2:Y:S01]  /*50c0*/  LDL.LU R22, [R1+0x54] ;  /* 0x0000540001167983 */ /* 0x000ea20000300800 */
[----:B-----5:R-:W-:-:S03]  /*50d0*/  IABS R6, R23 ;  /* 0x0000001700067213 */ /* 0x020fc60000000000 */
[----:B------:R-:W-:Y:S01]  /*50e0*/  STL [R1+0x428], R9 ;  /* 0x0004280901007387 */ /* 0x000fe20000100800 */
[----:B------:R-:W-:-:S03]  /*50f0*/  ISETP.GE.AND P3, PT, R23, RZ, PT ;  /* 0x000000ff1700720c */ /* 0x000fc60003f66270 */
[----:B------:R-:W5:Y:S04]  /*5100*/  LDL R24, [R1+0x48] ;  /* 0x0000480001187983 */ /* 0x000f680000100800 */
[----:B------:R-:W-:Y:S04]  /*5110*/  STL [R1+0x424], R11 ;  /* 0x0004240b01007387 */ /* 0x000fe80000100800 */
[----:B------:R-:W5:Y:S01]  /*5120*/  LDL R23, [R1+0x58] ;  /* 0x0000580001177983 */ /* 0x000f620000100800 */
[----:B------:R-:W-:-:S04]  /*5130*/  IMAD.HI.U32 R13, R0, R2, RZ ;  /* 0x00000002000d7227 */ /* 0x000fc800078e00ff */
[----:B------:R-:W-:-:S04]  /*5140*/  IMAD.MOV R13, RZ, RZ, -R13 ;  /* 0x000000ffff0d7224 */ /* 0x000fc800078e0a0d */
[----:B------:R-:W-:-:S05]  /*5150*/  IMAD R2, R21, R13, R2 ;  /* 0x0000000d15027224 */ /* 0x000fca00078e0202 */
[----:B------:R-:W-:Y:S01]  /*5160*/  ISETP.GT.U32.AND P4, PT, R21, R2, PT ;  /* 0x000000021500720c */ /* 0x000fe20003f84070 */
[----:B0-----:R-:W-:-:S04]  /*5170*/  IMAD.HI.U32 R5, R0, R4, RZ ;  /* 0x0000000400057227 */ /* 0x001fc800078e00ff */
[----:B------:R-:W-:-:S08]  /*5180*/  IMAD.MOV R5, RZ, RZ, -R5 ;  /* 0x000000ffff057224 */ /* 0x000fd000078e0a05 */
[----:B------:R-:W-:Y:S01]  /*5190*/  @!P4 IMAD.IADD R2, R2, 0x1, -R21 ;  /* 0x000000010202c824 */ /* 0x000fe200078e0a15 */
[----:B------:R-:W-:-:S04]  /*51a0*/  ISETP.GT.U32.AND P4, PT, R21, R10, PT ;  /* 0x0000000a1500720c */ /* 0x000fc80003f84070 */
[C---:B------:R-:W-:Y:S01]  /*51b0*/  ISETP.GT.U32.AND P1, PT, R21.reuse, R2, PT ;  /* 0x000000021500720c */ /* 0x040fe20003f24070 */
[C---:B------:R-:W-:Y:S01]  /*51c0*/  IMAD R5, R21.reuse, R5, R4 ;  /* 0x0000000515057224 */ /* 0x040fe200078e0204 */
[----:B------:R0:W-:Y:S04]  /*51d0*/  STL [R1+0x420], R8 ;  /* 0x0004200801007387 */ /* 0x0001e80000100800 */
[----:B------:R-:W-:-:S03]  /*51e0*/  ISETP.GT.U32.AND P2, PT, R21, R5, PT ;  /* 0x000000051500720c */ /* 0x000fc60003f44070 */
[----:B------:R-:W-:-:S04]  /*51f0*/  @!P4 IMAD.IADD R10, R10, 0x1, -R21 ;  /* 0x000000010a0ac824 */ /* 0x000fc800078e0a15 */
[----:B------:R-:W-:Y:S02]  /*5200*/  @!P1 IMAD.IADD R2, R2, 0x1, -R21 ;  /* 0x0000000102029824 */ /* 0x000fe400078e0a15 */
[----:B0-----:R-:W-:Y:S02]  /*5210*/  IMAD.MOV.U32 R8, RZ, RZ, R10 ;  /* 0x000000ffff087224 */ /* 0x001fe400078e000a */
[----:B------:R-:W-:Y:S02]  /*5220*/  IMAD.MOV.U32 R13, RZ, RZ, R2 ;  /* 0x000000ffff0d7224 */ /* 0x000fe400078e0002 */
[----:B------:R-:W-:Y:S01]  /*5230*/  @!P0 IMAD.MOV R8, RZ, RZ, -R8 ;  /* 0x000000ffff088224 */ /* 0x000fe200078e0a08 */
[----:B---3--:R-:W-:-:S05]  /*5240*/  IABS R7, R14 ;  /* 0x0000000e00077213 */ /* 0x008fca0000000000 */
[----:B------:R-:W-:-:S04]  /*5250*/  IMAD.HI.U32 R9, R0, R7, RZ ;  /* 0x0000000700097227 */ /* 0x000fc800078e00ff */
[----:B------:R-:W-:Y:S02]  /*5260*/  IMAD.MOV R9, RZ, RZ, -R9 ;  /* 0x000000ffff097224 */ /* 0x000fe400078e0a09 */
[----:B------:R-:W-:Y:S01]  /*5270*/  @!P6 IMAD.MOV R13, RZ, RZ, -R13 ;  /* 0x000000ffff0de224 */ /* 0x000fe200078e0a0d */
[----:B----4-:R-:W-:Y:S01]  /*5280*/  ISETP.GE.AND P1, PT, R29, RZ, PT ;  /* 0x000000ff1d00720c */ /* 0x010fe20003f26270 */
[----:B------:R-:W-:Y:S01]  /*5290*/  IMAD R7, R21, R9, R7 ;  /* 0x0000000915077224 */ /* 0x000fe200078e0207 */
[----:B------:R-:W-:Y:S01]  /*52a0*/  IABS R11, R29 ;  /* 0x0000001d000b7213 */ /* 0x000fe20000000000 */
[----:B------:R-:W-:Y:S01]  /*52b0*/  @!P2 IMAD.IADD R5, R5, 0x1, -R21 ;  /* 0x000000010505a824 */ /* 0x000fe200078e0a15 */
[----:B------:R-:W3:Y:S01]  /*52c0*/  LDL.LU R29, [R1+0x60] ;  /* 0x00006000011d7983 */ /* 0x000ee20000300800 */
[----:B------:R-:W-:Y:S02]  /*52d0*/  ISETP.GE.AND P2, PT, R25, RZ, PT ;  /* 0x000000ff1900720c */ /* 0x000fe40003f46270 */
[----:B------:R-:W-:Y:S01]  /*52e0*/  IABS R9, R25 ;  /* 0x0000001900097213 */ /* 0x000fe20000000000 */
[----:B------:R0:W-:Y:S04]  /*52f0*/  STL [R1+0x41c], R8 ;  /* 0x00041c0801007387 */ /* 0x0001e80000100800 */
[----:B------:R-:W4:Y:S01]  /*5300*/  LDL.LU R25, [R1+0x64] ;  /* 0x0000640001197983 */ /* 0x000f220000300800 */
[----:B------:R-:W-:-:S04]  /*5310*/  IMAD.HI.U32 R4, R0, R6, RZ ;  /* 0x0000000600047227 */ /* 0x000fc800078e00ff */
[----:B------:R-:W-:-:S04]  /*5320*/  IMAD.MOV R4, RZ, RZ, -R4 ;  /* 0x000000ffff047224 */ /* 0x000fc800078e0a04 */
[----:B------:R-:W-:Y:S01]  /*5330*/  IMAD R6, R21, R4, R6 ;  /* 0x0000000415067224 */ /* 0x000fe200078e0206 */
[----:B--2---:R-:W-:Y:S04]  /*5340*/  STL [R1+0x15c8], R22 ;  /* 0x0015c81601007387 */ /* 0x004fe80000100800 */
[----:B------:R1:W-:Y:S01]  /*5350*/  STL [R1+0x418], R13 ;  /* 0x0004180d01007387 */ /* 0x0003e20000100800 */
[----:B-----5:R-:W-:-:S03]  /*5360*/  IABS R10, R23 ;  /* 0x00000017000a7213 */ /* 0x020fc60000000000 */
[----:B------:R-:W2:Y:S01]  /*5370*/  LDL R23, [R1+0x5c] ;  /* 0x00005c0001177983 */ /* 0x000ea20000100800 */
[----:B0-----:R-:W-:-:S05]  /*5380*/  IABS R8, R24 ;  /* 0x0000001800087213 */ /* 0x001fca0000000000 */
[----:B-1----:R-:W-:-:S04]  /*5390*/  IMAD.HI.U32 R13, R0, R8, RZ ;  /* 0x00000008000d7227 */ /* 0x002fc800078e00ff */
[----:B------:R-:W-:-:S04]  /*53a0*/  IMAD.MOV R13, RZ, RZ, -R13 ;  /* 0x000000ffff0d7224 */ /* 0x000fc800078e0a0d */
[----:B------:R-:W-:Y:S01]  /*53b0*/  IMAD R8, R21, R13, R8 ;  /* 0x0000000d15087224 */ /* 0x000fe200078e0208 */
[----:B------:R-:W-:-:S04]  /*53c0*/  IABS R4, R22 ;  /* 0x0000001600047213 */ /* 0x000fc80000000000 */
[----:B------:R0:W-:Y:S04]  /*53d0*/  STL [R1+0x15cc], R8 ;  /* 0x0015cc0801007387 */ /* 0x0001e80000100800 */
[----:B------:R-:W5:Y:S01]  /*53e0*/  LDL.LU R22, [R1+0x48] ;  /* 0x0000480001167983 */ /* 0x000f620000300800 */
[C---:B------:R-:W-:Y:S02]  /*53f0*/  ISETP.GT.U32.AND P0, PT, R21.reuse, R5, PT ;  /* 0x000000051500720c */ /* 0x040fe40003f04070 */
[----:B------:R-:W-:-:S11]  /*5400*/  ISETP.GT.U32.AND P6, PT, R21, R6, PT ;  /* 0x000000061500720c */ /* 0x000fd60003fc4070 */
[--C-:B------:R-:W-:Y:S01]  /*5410*/  @!P0 IMAD.IADD R5, R5, 0x1, -R21.reuse ;  /* 0x0000000105058824 */ /* 0x100fe200078e0a15 */
[----:B------:R-:W-:Y:S01]  /*5420*/  ISETP.GT.U32.AND P0, PT, R21, R7, PT ;  /* 0x000000071500720c */ /* 0x000fe20003f04070 */
[----:B------:R-:W-:Y:S02]  /*5430*/  @!P6 IMAD.IADD R6, R6, 0x1, -R21 ;  /* 0x000000010606e824 */ /* 0x000fe400078e0a15 */
[----:B------:R-:W-:-:S10]  /*5440*/  IMAD.HI.U32 R12, R0, R9, RZ ;  /* 0x00000009000c7227 */ /* 0x000fd400078e00ff */
[----:B------:R-:W-:Y:S01]  /*5450*/  @!P0 IMAD.IADD R7, R7, 0x1, -R21 ;  /* 0x0000000107078824 */ /* 0x000fe200078e0a15 */
[----:B------:R-:W-:Y:S01]  /*5460*/  ISETP.GT.U32.AND P0, PT, R21, R6, PT ;  /* 0x000000061500720c */ /* 0x000fe20003f04070 */
[----:B------:R-:W-:-:S04]  /*5470*/  IMAD.MOV R12, RZ, RZ, -R12 ;  /* 0x000000ffff0c7224 */ /* 0x000fc800078e0a0c */
[----:B------:R-:W-:Y:S02]  /*5480*/  IMAD R9, R21, R12, R9 ;  /* 0x0000000c15097224 */ /* 0x000fe400078e0209 */
[----:B------:R-:W-:-:S06]  /*5490*/  IMAD.HI.U32 R12, R0, R4, RZ ;  /* 0x00000004000c7227 */ /* 0x000fcc00078e00ff */
[----:B------:R-:W-:Y:S02]  /*54a0*/  @!P0 IMAD.IADD R6, R6, 0x1, -R21 ;  /* 0x0000000106068824 */ /* 0x000fe400078e0a15 */
[----:B------:R-:W-:Y:S02]  /*54b0*/  @!P5 IMAD.MOV R5, RZ, RZ, -R5 ;  /* 0x000000ffff05d224 */ /* 0x000fe400078e0a05 */
[----:B0-----:R-:W-:Y:S02]  /*54c0*/  IMAD.MOV.U32 R8, RZ, RZ, R6 ;  /* 0x000000ffff087224 */ /* 0x001fe400078e0006 */
[----:B------:R-:W-:Y:S02]  /*54d0*/  IMAD.MOV R12, RZ, RZ, -R12 ;  /* 0x000000ffff0c7224 */ /* 0x000fe400078e0a0c */
[----:B------:R-:W-:Y:S01]  /*54e0*/  @!P3 IMAD.MOV R8, RZ, RZ, -R8 ;  /* 0x000000ffff08b224 */ /* 0x000fe200078e0a08 */
[----:B------:R-:W-:Y:S01]  /*54f0*/  STL [R1+0x40c], R5 ;  /* 0x00040c0501007387 */ /* 0x000fe20000100800 */
[----:B------:R-:W-:-:S03]  /*5500*/  IMAD R4, R21, R12, R4 ;  /* 0x0000000c15047224 */ /* 0x000fc600078e0204 */
[----:B------:R-:W4:Y:S01]  /*5510*/  LDL.LU R24, [R1+0x68] ;  /* 0x0000680001187983 */ /* 0x000f220000300800 */
[----:B------:R-:W-:-:S13]  /*5520*/  ISETP.GT.U32.AND P0, PT, R21, R9, PT ;  /* 0x000000091500720c */ /* 0x000fda0003f04070 */
[----:B------:R-:W-:Y:S01]  /*5530*/  @!P0 IMAD.IADD R9, R9, 0x1, -R21 ;  /* 0x0000000109098824 */ /* 0x000fe200078e0a15 */
[----:B--2---:R-:W-:Y:S02]  /*5540*/  IABS R12, R23 ;  /* 0x00000017000c7213 */ /* 0x004fe40000000000 */
[----:B------:R-:W2:Y:S04]  /*5550*/  LDL.LU R23, [R1+0x6c] ;  /* 0x00006c0001177983 */ /* 0x000ea80000300800 */
[----:B------:R0:W-:Y:S04]  /*5560*/  STL [R1+0x404], R8 ;  /* 0x0004040801007387 */ /* 0x0001e80000100800 */
[----:B0-----:R-:W2:Y:S01]  /*5570*/  LDL.LU R8, [R1+0x15cc] ;  /* 0x0015cc0001087983 */ /* 0x001ea20000300800 */
[----:B-----5:R-:W-:-:S03]  /*5580*/  ISETP.GE.AND P0, PT, R22, RZ, PT ;  /* 0x000000ff1600720c */ /* 0x020fc60003f06270 */
[----:B------:R-:W5:Y:S01]  /*5590*/  LDL.LU R22, [R1+0x15c8] ;  /* 0x0015c80001167983 */ /* 0x000f620000300800 */
[----:B------:R-:W-:-:S04]  /*55a0*/  IMAD.HI.U32 R2, R0, R11, RZ ;  /* 0x0000000b00027227 */ /* 0x000fc800078e00ff */
[----:B------:R-:W-:-:S04]  /*55b0*/  IMAD.MOV R2, RZ, RZ, -R2 ;  /* 0x000000ffff027224 */ /* 0x000fc800078e0a02 */
[----:B------:R-:W-:Y:S02]  /*55c0*/  IMAD R2, R21, R2, R11 ;  /* 0x0000000215027224 */ /* 0x000fe400078e020b */
[----:B------:R-:W-:-:S04]  /*55d0*/  IMAD.HI.U32 R11, R0, R10, RZ ;  /* 0x0000000a000b7227 */ /* 0x000fc800078e00ff */
[----:B------:R-:W-:Y:S01]  /*55e0*/  IMAD.MOV R11, RZ, RZ, -R11 ;  /* 0x000000ffff0b7224 */ /* 0x000fe200078e0a0b */
[C---:B------:R-:W-:Y:S02]  /*55f0*/  ISETP.GT.U32.AND P6, PT, R21.reuse, R2, PT ;  /* 0x000000021500720c */ /* 0x040fe40003fc4070 */
[C---:B------:R-:W-:Y:S01]  /*5600*/  ISETP.GT.U32.AND P5, PT, R21.reuse, R7, PT ;  /* 0x000000071500720c */ /* 0x040fe20003fa4070 */
[----:B------:R-:W-:Y:S01]  /*5610*/  IMAD R10, R21, R11, R10 ;  /* 0x0000000b150a7224 */ /* 0x000fe200078e020a */
[----:B---3--:R-:W-:Y:S02]  /*5620*/  IABS R11, R29 ;  /* 0x0000001d000b7213 */ /* 0x008fe40000000000 */
[----:B----4-:R-:W-:-:S03]  /*5630*/  IABS R13, R25 ;  /* 0x00000019000d7213 */ /* 0x010fc60000000000 */
[----:B------:R-:W-:Y:S02]  /*5640*/  IMAD.MOV.U32 R5, RZ, RZ, R11 ;  /* 0x000000ffff057224 */ /* 0x000fe400078e000b */
[----:B------:R-:W-:Y:S02]  /*5650*/  IMAD.MOV.U32 R11, RZ, RZ, R13 ;  /* 0x000000ffff0b7224 */ /* 0x000fe400078e000d */
[----:B------:R-:W-:Y:S02]  /*5660*/  @!P6 IMAD.IADD R2, R2, 0x1, -R21 ;  /* 0x000000010202e824 */ /* 0x000fe400078e0a15 */
[----:B------:R-:W-:Y:S01]  /*5670*/  IMAD.HI.U32 R13, R0, R11, RZ ;  /* 0x0000000b000d7227 */ /* 0x000fe200078e00ff */
[----:B------:R-:W-:-:S03]  /*5680*/  ISETP.GE.AND P4, PT, R14, RZ, PT ;  /* 0x000000ff0e00720c */ /* 0x000fc60003f86270 */
[----:B------:R-:W-:Y:S01]  /*5690*/  @!P5 IMAD.IADD R7, R7, 0x1, -R21 ;  /* 0x000000010707d824 */ /* 0x000fe200078e0a15 */
[C---:B------:R-:W-:Y:S01]  /*56a0*/  ISETP.GT.U32.AND P5, PT, R21.reuse, R4, PT ;  /* 0x000000041500720c */ /* 0x040fe20003fa4070 */
[----:B------:R-:W-:Y:S01]  /*56b0*/  IMAD.HI.U32 R14, R0, R5, RZ ;  /* 0x00000005000e7227 */ /* 0x000fe200078e00ff */
[----:B------:R-:W-:-:S03]  /*56c0*/  ISETP.GT.U32.AND P6, PT, R21, R2, PT ;  /* 0x000000021500720c */ /* 0x000fc60003fc4070 */
[----:B------:R-:W-:Y:S02]  /*56d0*/  IMAD.MOV R13, RZ, RZ, -R13 ;  /* 0x000000ffff0d7224 */ /* 0x000fe400078e0a0d */
[----:B------:R-:W-:Y:S02]  /*56e0*/  IMAD.MOV R14, RZ, RZ, -R14 ;  /* 0x000000ffff0e7224 */ /* 0x000fe400078e0a0e */
[----:B------:R-:W-:Y:S02]  /*56f0*/  IMAD R11, R21, R13, R11 ;  /* 0x0000000d150b7224 */ /* 0x000fe400078e020b */
[----:B------:R-:W3:Y:S01]  /*5700*/  LDL.LU R13, [R1+0x58] ;  /* 0x00005800010d7983 */ /* 0x000ee20000300800 */
[----:B------:R-:W-:-:S04]  /*5710*/  IMAD.HI.U32 R6, R0, R12, RZ ;  /* 0x0000000c00067227 */ /* 0x000fc800078e00ff */
[C---:B------:R-:W-:Y:S02]  /*5720*/  IMAD R5, R21.reuse, R14, R5 ;  /* 0x0000000e15057224 */ /* 0x040fe400078e0205 */
[----:B------:R-:W4:Y:S01]  /*5730*/  LDL.LU R14, [R1+0x5c] ;  /* 0x00005c00010e7983 */ /* 0x000f220000300800 */
[--C-:B------:R-:W-:Y:S02]  /*5740*/  @!P5 IMAD.IADD R4, R4, 0x1, -R21.reuse ;  /* 0x000000010404d824 */ /* 0x100fe400078e0a15 */
[----:B------:R-:W-:Y:S02]  /*5750*/  IMAD.MOV R6, RZ, RZ, -R6 ;  /* 0x000000ffff067224 */ /* 0x000fe400078e0a06 */
[----:B------:R-:W-:Y:S02]  /*5760*/  @!P6 IMAD.IADD R2, R2, 0x1, -R21 ;  /* 0x000000010202e824 */ /* 0x000fe400078e0a15 */
[----:B------:R-:W-:Y:S02]  /*5770*/  IMAD R6, R21, R6, R12 ;  /* 0x0000000615067224 */ /* 0x000fe400078e020c */
[----:B------:R-:W-:-:S02]  /*5780*/  IMAD.MOV.U32 R12, RZ, RZ, R2 ;  /* 0x000000ffff0c7224 */ /* 0x000fc400078e0002 */
[----:B------:R-:W-:Y:S02]  /*5790*/  @!P4 IMAD.MOV R7, RZ, RZ, -R7 ;  /* 0x000000ffff07c224 */ /* 0x000fe400078e0a07 */
[----:B------:R-:W-:-:S03]  /*57a0*/  @!P1 IMAD.MOV R12, RZ, RZ, -R12 ;  /* 0x000000ffff0c9224 */ /* 0x000fc600078e0a0c */
[----:B------:R0:W-:Y:S04]  /*57b0*/  STL [R1+0x3f4], R7 ;  /* 0x0003f40701007387 */ /* 0x0001e80000100800 */
[----:B------:R1:W-:Y:S01]  /*57c0*/  STL [R1+0x3f0], R12 ;  /* 0x0003f00c01007387 */ /* 0x0003e20000100800 */
[----:B--2---:R-:W-:-:S13]  /*57d0*/  ISETP.GT.U32.AND P3, PT, R21, R8, PT ;  /* 0x000000081500720c */ /* 0x004fda0003f64070 */
[----:B------:R-:W-:-:S05]  /*57e0*/  @!P3 IMAD.IADD R8, R8, 0x1, -R21 ;  /* 0x000000010808b824 */ /* 0x000fca00078e0a15 */
[----:B------:R-:W-:-:S13]  /*57f0*/  ISETP.GT.U32.AND P5, PT, R21, R8, PT ;  /* 0x000000081500720c */ /* 0x000fda0003fa4070 */
[----:B------:R-:W-:Y:S01]  /*5800*/  @!P5 IMAD.IADD R8, R8, 0x1, -R21 ;  /* 0x000000010808d824 */ /* 0x000fe200078e0a15 */
[----:B-----5:R-:W-:Y:S02]  /*5810*/  ISETP.GE.AND P5, PT, R22, RZ, PT ;  /* 0x000000ff1600720c */ /* 0x020fe40003fa6270 */
[----:B------:R-:W2:Y:S01]  /*5820*/  LDL.LU R22, [R1+0x70] ;  /* 0x0000700001167983 */ /* 0x000ea20000300800 */
[C---:B------:R-:W-:Y:S02]  /*5830*/  ISETP.GT.U32.AND P6, PT, R21.reuse, R10, PT ;  /* 0x0000000a1500720c */ /* 0x040fe40003fc4070 */
[C---:B------:R-:W-:Y:S02]  /*5840*/  ISETP.GT.U32.AND P3, PT, R21.reuse, R9, PT ;  /* 0x000000091500720c */ /* 0x040fe40003f64070 */
[----:B------:R-:W-:-:S09]  /*5850*/  ISETP.GT.U32.AND P1, PT, R21, R6, PT ;  /* 0x000000061500720c */ /* 0x000fd20003f24070 */
[--C-:B------:R-:W-:Y:S01]  /*5860*/  @!P6 IMAD.IADD R10, R10, 0x1, -R21.reuse ;  /* 0x000000010a0ae824 */ /* 0x100fe200078e0a15 */
[----:B------:R-:W-:Y:S01]  /*5870*/  ISETP.GT.U32.AND P6, PT, R21, R4, PT ;  /* 0x000000041500720c */ /* 0x000fe20003fc4070 */
[----:B------:R-:W-:Y:S01]  /*5880*/  @!P3 IMAD.IADD R9, R9, 0x1, -R21 ;  /* 0x000000010909b824 */ /* 0x000fe200078e0a15 */
[----:B0-----:R-:W-:Y:S02]  /*5890*/  IABS R7, R24 ;  /* 0x0000001800077213 */ /* 0x001fe40000000000 */
[C---:B------:R-:W-:Y:S02]  /*58a0*/  ISETP.GT.U32.AND P4, PT, R21.reuse, R10, PT ;  /* 0x0000000a1500720c */ /* 0x040fe40003f84070 */
[----:B------:R-:W-:Y:S01]  /*58b0*/  ISETP.GT.U32.AND P3, PT, R21, R5, PT ;  /* 0x000000051500720c */ /* 0x000fe20003f64070 */
[----:B-1----:R-:W-:-:S06]  /*58c0*/  IMAD.HI.U32 R12, R0, R7, RZ ;  /* 0x00000007000c7227 */ /* 0x002fcc00078e00ff */
[--C-:B------:R-:W-:Y:S01]  /*58d0*/  @!P6 IMAD.IADD R4, R4, 0x1, -R21.reuse ;  /* 0x000000010404e824 */ /* 0x100fe200078e0a15 */
[----:B------:R-:W-:Y:S01]  /*58e0*/  ISETP.GT.U32.AND P6, PT, R21, R11, PT ;  /* 0x0000000b1500720c */ /* 0x000fe20003fc4070 */
[----:B------:R-:W-:Y:S02]  /*58f0*/  IMAD.MOV R12, RZ, RZ, -R12 ;  /* 0x000000ffff0c7224 */ /* 0x000fe400078e0a0c */
[----:B------:R-:W-:Y:S02]  /*5900*/  @!P1 IMAD.IADD R6, R6, 0x1, -R21 ;  /* 0x0000000106069824 */ /* 0x000fe400078e0a15 */
[----:B------:R-:W-:Y:S02]  /*5910*/  @!P2 IMAD.MOV R9, RZ, RZ, -R9 ;  /* 0x000000ffff09a224 */ /* 0x000fe400078e0a09 */
[----:B------:R-:W-:Y:S01]  /*5920*/  @!P4 IMAD.IADD R10, R10, 0x1, -R21 ;  /* 0x000000010a0ac824 */ /* 0x000fe200078e0a15 */
[----:B---3--:R-:W-:Y:S01]  /*5930*/  ISETP.GE.AND P4, PT, R13, RZ, PT ;  /* 0x000000ff0d00720c */ /* 0x008fe20003f86270 */
[C---:B------:R-:W-:Y:S01]  /*5940*/  IMAD R7, R21.reuse, R12, R7 ;  /* 0x0000000c15077224 */ /* 0x040fe200078e0207 */
[----:B------:R-:W-:Y:S01]  /*5950*/  ISETP.GT.U32.AND P2, PT, R21, R6, PT ;  /* 0x000000061500720c */ /* 0x000fe20003f44070 */
[----:B------:R-:W-:Y:S01]  /*5960*/  @!P3 IMAD.IADD R5, R5, 0x1, -R21 ;  /* 0x000000010505b824 */ /* 0x000fe200078e0a15 */
[----:B------:R-:W3:Y:S01]  /*5970*/  LDL.LU R12, [R1+0x74] ;  /* 0x00007400010c7983 */ /* 0x000ee20000300800 */
[----:B------:R-:W-:Y:S01]  /*5980*/  @!P0 IMAD.MOV R8, RZ, RZ, -R8 ;  /* 0x000000ffff088224 */ /* 0x000fe200078e0a08 */
[----:B----4-:R-:W-:-:S02]  /*5990*/  ISETP.GE.AND P1, PT, R14, RZ, PT ;  /* 0x000000ff0e00720c */ /* 0x010fc40003f26270 */
[----:B------:R0:W-:Y:S01]  /*59a0*/  STL [R1+0x3e0], R9 ;  /* 0x0003e00901007387 */ /* 0x0001e20000100800 */
[----:B------:R-:W-:Y:S01]  /*59b0*/  @!P6 IMAD.IADD R11, R11, 0x1, -R21 ;  /* 0x000000010b0be824 */ /* 0x000fe200078e0a15 */
[C---:B------:R-:W-:Y:S02]  /*59c0*/  ISETP.GT.U32.AND P0, PT, R21.reuse, R5, PT ;  /* 0x000000051500720c */ /* 0x040fe40003f04070 */
[----:B------:R1:W-:Y:S01]  /*59d0*/  STL [R1+0x3dc], R8 ;  /* 0x0003dc0801007387 */ /* 0x0003e20000100800 */
[----:B0-----:R-:W-:Y:S01]  /*59e0*/  IMAD.MOV.U32 R9, RZ, RZ, R4 ;  /* 0x000000ffff097224 */ /* 0x001fe200078e0004 */
[C---:B------:R-:W-:Y:S02]  /*59f0*/  ISETP.GT.U32.AND P6, PT, R21.reuse, R11, PT ;  /* 0x0000000b1500720c */ /* 0x040fe40003fc4070 */
[----:B------:R-:W4:Y:S01]  /*5a00*/  LDL.LU R14, [R1+0x78] ;  /* 0x00007800010e7983 */ /* 0x000f220000300800 */
[----:B------:R-:W-:Y:S01]  /*5a10*/  @!P5 IMAD.MOV R9, RZ, RZ, -R9 ;  /* 0x000000ffff09d224 */ /* 0x000fe200078e0a09 */
[----:B------:R-:W-:Y:S01]  /*5a20*/  ISETP.GT.U32.AND P5, PT, R21, R7, PT ;  /* 0x000000071500720c */ /* 0x000fe20003fa4070 */
[----:B-1----:R-:W-:-:S02]  /*5a30*/  IMAD.MOV.U32 R8, RZ, RZ, R10 ;  /* 0x000000ffff087224 */ /* 0x002fc400078e000a */
[--C-:B------:R-:W-:Y:S02]  /*5a40*/  @!P2 IMAD.IADD R6, R6, 0x1, -R21.reuse ;  /* 0x000000010606a824 */ /* 0x100fe400078e0a15 */
[----:B------:R-:W-:Y:S01]  /*5a50*/  @!P4 IMAD.MOV R8, RZ, RZ, -R8 ;  /* 0x000000ffff08c224 */ /* 0x000fe200078e0a08 */
[----:B------:R-:W-:Y:S01]  /*5a60*/  STL [R1+0x3d8], R9 ;  /* 0x0003d80901007387 */ /* 0x000fe20000100800 */
[----:B------:R-:W-:Y:S01]  /*5a70*/  @!P1 IMAD.MOV R6, RZ, RZ, -R6 ;  /* 0x000000ffff069224 */ /* 0x000fe200078e0a06 */
[----:B------:R-:W-:Y:S01]  /*5a80*/  ISETP.GE.AND P3, PT, R29, RZ, PT ;  /* 0x000000ff1d00720c */ /* 0x000fe20003f66270 */
[--C-:B------:R-:W-:Y:S01]  /*5a90*/  @!P0 IMAD.IADD R5, R5, 0x1, -R21.reuse ;  /* 0x0000000105058824 */ /* 0x100fe200078e0a15 */
[----:B------:R0:W-:Y:S01]  /*5aa0*/  STL [R1+0x3d4], R8 ;  /* 0x0003d40801007387 */ /* 0x0001e20000100800 */
[----:B------:R-:W-:Y:S02]  /*5ab0*/  ISETP.GE.AND P4, PT, R25, RZ, PT ;  /* 0x000000ff1900720c */ /* 0x000fe40003f86270 */
[----:B------:R-:W-:Y:S01]  /*5ac0*/  ISETP.GE.AND P0, PT, R24, RZ, PT ;  /* 0x000000ff1800720c */ /* 0x000fe20003f06270 */
[----:B------:R-:W5:Y:S01]  /*5ad0*/  LDL.LU R29, [R1+0xb4] ;  /* 0x0000b400011d7983 */ /* 0x000f620000300800 */
[----:B------:R-:W-:-:S03]  /*5ae0*/  @!P5 IMAD.IADD R7, R7, 0x1, -R21 ;  /* 0x000000010707d824 */ /* 0x000fc600078e0a15 */
[----:B------:R-:W5:Y:S01]  /*5af0*/  LDL.LU R25, [R1+0xb8] ;  /* 0x0000b80001197983 */ /* 0x000f620000300800 */
[----:B------:R-:W-:Y:S01]  /*5b00*/  @!P6 IMAD.IADD R11, R11, 0x1, -R21 ;  /* 0x000000010b0be824 */ /* 0x000fe200078e0a15 */
[----:B------:R-:W-:Y:S02]  /*5b10*/  IABS R2, R23 ;  /* 0x0000001700027213 */ /* 0x000fe40000000000 */
[----:B------:R-:W5:Y:S01]  /*5b20*/  LDL R24, [R1+0x7c] ;  /* 0x00007c0001187983 */ /* 0x000f620000100800 */
[----:B------:R-:W-:-:S03]  /*5b30*/  ISETP.GE.AND P6, PT, R23, RZ, PT ;  /* 0x000000ff1700720c */ /* 0x000fc60003fc6270 */
[----:B------:R-:W-:Y:S01]  /*5b40*/  STL [R1+0x3cc], R6 ;  /* 0x0003cc0601007387 */ /* 0x000fe20000100800 */
[----:B--2---:R-:W-:Y:S02]  /*5b50*/  IABS R4, R22 ;  /* 0x0000001600047213 */ /* 0x004fe40000000000 */
[----:B------:R-:W-:Y:S02]  /*5b60*/  ISETP.GE.AND P5, PT, R22, RZ, PT ;  /* 0x000000ff1600720c */ /* 0x000fe40003fa6270 */
[----:B------:R-:W2:Y:S04]  /*5b70*/  LDL.LU R22, [R1+0x88] ;  /* 0x0000880001167983 */ /* 0x000ea80000300800 */
[----:B------:R-:W2:Y:S01]  /*5b80*/  LDL.LU R23, [R1+0x8c] ;  /* 0x00008c0001177983 */ /* 0x000ea20000300800 */
        /* <DEDUP_REMOVED lines=9> */
[----:B------:R-:W-:Y:S02]  /*5c20*/  IMAD R4, R21, R8, R4 ;  /* 0x0000000815047224 */ /* 0x000fe400078e0204 */
[----:B------:R-:W-:-:S04]  /*5c30*/  IMAD.MOV.U32 R13, RZ, RZ, R5 ;  /* 0x000000ffff0d7224 */ /* 0x000fc800078e0005 */
[----:B------:R-:W-:Y:S01]  /*5c40*/  @!P3 IMAD.MOV R13, RZ, RZ, -R13 ;  /* 0x000000ffff0db224 */ /* 0x000fe200078e0a0d */
[----:B------:R-:W-:Y:S01]  /*5c50*/  ISETP.GT.U32.AND P3, PT, R21, R4, PT ;  /* 0x000000041500720c */ /* 0x000fe20003f64070 */
[----:B------:R-:W-:Y:S01]  /*5c60*/  @!P2 IMAD.IADD R7, R7, 0x1, -R21 ;  /* 0x000000010707a824 */ /* 0x000fe200078e0a15 */
[----:B---3--:R-:W-:Y:S01]  /*5c70*/  IABS R9, R12 ;  /* 0x0000000c00097213 */ /* 0x008fe20000000000 */
[----:B------:R-:W-:Y:S02]  /*5c80*/  @!P4 IMAD.MOV R11, RZ, RZ, -R11 ;  /* 0x000000ffff0bc224 */ /* 0x000fe400078e0a0b */
[----:B------:R-:W-:Y:S01]  /*5c90*/  @!P1 IMAD.IADD R2, R2, 0x1, -R21 ;  /* 0x0000000102029824 */ /* 0x000fe200078e0a15 */
[----:B----4-:R-:W-:Y:S01]  /*5ca0*/  IABS R10, R14 ;  /* 0x0000000e000a7213 */ /* 0x010fe20000000000 */
[----:B------:R0:W-:Y:S01]  /*5cb0*/  STL [R1+0x3c8], R13 ;  /* 0x0003c80d01007387 */ /* 0x0001e20000100800 */
[----:B------:R-:W-:-:S03]  /*5cc0*/  @!P0 IMAD.MOV R7, RZ, RZ, -R7 ;  /* 0x000000ffff078224 */ /* 0x000fc600078e0a07 */
[C---:B------:R-:W-:Y:S01]  /*5cd0*/  IMAD.HI.U32 R5, R0.reuse, R10, RZ ;  /* 0x0000000a00057227 */ /* 0x040fe200078e00ff */
[----:B------:R1:W-:Y:S03]  /*5ce0*/  STL [R1+0x3c4], R11 ;  /* 0x0003c40b01007387 */ /* 0x0003e60000100800 */
[----:B0-----:R-:W-:Y:S02]  /*5cf0*/  IMAD.MOV.U32 R13, RZ, RZ, R2 ;  /* 0x000000ffff0d7224 */ /* 0x001fe400078e0002 */
[----:B------:R-:W-:-:S04]  /*5d00*/  IMAD.HI.U32 R6, R0, R9, RZ ;  /* 0x0000000900067227 */ /* 0x000fc800078e00ff */
[----:B------:R-:W-:Y:S01]  /*5d10*/  IMAD.MOV R5, RZ, RZ, -R5 ;  /* 0x000000ffff057224 */ /* 0x000fe200078e0a05 */
[----:B-----5:R-:W-:Y:S01]  /*5d20*/  ISETP.GE.AND P1, PT, R29, RZ, PT ;  /* 0x000000ff1d00720c */ /* 0x020fe20003f26270 */
[----:B------:R-:W-:Y:S01]  /*5d30*/  @!P6 IMAD.MOV R13, RZ, RZ, -R13 ;  /* 0x000000ffff0de224 */ /* 0x000fe200078e0a0d */
[----:B-1----:R-:W-:Y:S02]  /*5d40*/  IABS R11, R29 ;  /* 0x0000001d000b7213 */ /* 0x002fe40000000000 */
[----:B------:R-:W3:Y:S01]  /*5d50*/  LDL.LU R29, [R1+0x98] ;  /* 0x00009800011d7983 */ /* 0x000ee20000300800 */
[----:B------:R-:W-:-:S03]  /*5d60*/  IMAD.MOV R6, RZ, RZ, -R6 ;  /* 0x000000ffff067224 */ /* 0x000fc600078e0a06 */
[----:B------:R0:W-:Y:S01]  /*5d70*/  STL [R1+0x3bc], R7 ;  /* 0x0003bc0701007387 */ /* 0x0001e20000100800 */
[----:B------:R-:W-:Y:S01]  /*5d80*/  IMAD R10, R21, R5, R10 ;  /* 0x00000005150a7224 */ /* 0x000fe200078e020a */
[----:B------:R-:W-:Y:S01]  /*5d90*/  IABS R5, R25 ;  /* 0x0000001900057213 */ /* 0x000fe20000000000 */
[----:B------:R-:W-:Y:S01]  /*5da0*/  @!P3 IMAD.IADD R4, R4, 0x1, -R21 ;  /* 0x000000010404b824 */ /* 0x000fe200078e0a15 */
[----:B------:R-:W-:Y:S01]  /*5db0*/  ISETP.GE.AND P3, PT, R25, RZ, PT ;  /* 0x000000ff1900720c */ /* 0x000fe20003f66270 */
[----:B------:R-:W-:Y:S01]  /*5dc0*/  IMAD R9, R21, R6, R9 ;  /* 0x0000000615097224 */ /* 0x000fe200078e0209 */
[----:B0-----:R-:W-:Y:S01]  /*5dd0*/  IABS R7, R24 ;  /* 0x0000001800077213 */ /* 0x001fe20000000000 */
[----:B--2---:R0:W-:Y:S04]  /*5de0*/  STL [R1+0x15c0], R22 ;  /* 0x0015c01601007387 */ /* 0x0041e80000100800 */
[----:B------:R-:W-:Y:S04]  /*5df0*/  STL [R1+0x15c4], R23 ;  /* 0x0015c41701007387 */ /* 0x000fe80000100800 */
[----:B------:R1:W-:Y:S01]  /*5e00*/  STL [R1+0x3b8], R13 ;  /* 0x0003b80d01007387 */ /* 0x0003e20000100800 */
[----:B------:R-:W-:-:S03]  /*5e10*/  IABS R6, R22 ;  /* 0x0000001600067213 */ /* 0x000fc60000000000 */
[----:B------:R-:W2:Y:S04]  /*5e20*/  LDL R25, [R1+0x90] ;  /* 0x0000900001197983 */ /* 0x000ea80000100800 */
[----:B------:R-:W4:Y:S04]  /*5e30*/  LDL R24, [R1+0x94] ;  /* 0x0000940001187983 */ /* 0x000f280000100800 */
[----:B0-----:R-:W5:Y:S01]  /*5e40*/  LDL.LU R22, [R1+0x7c] ;  /* 0x00007c0001167983 */ /* 0x001f620000300800 */
[C---:B------:R-:W-:Y:S02]  /*5e50*/  ISETP.GT.U32.AND P0, PT, R21.reuse, R4, PT ;  /* 0x000000041500720c */ /* 0x040fe40003f04070 */
[----:B------:R-:W-:-:S11]  /*5e60*/  ISETP.GT.U32.AND P6, PT, R21, R9, PT ;  /* 0x000000091500720c */ /* 0x000fd60003fc4070 */
[--C-:B------:R-:W-:Y:S01]  /*5e70*/  @!P0 IMAD.IADD R4, R4, 0x1, -R21.reuse ;  /* 0x0000000104048824 */ /* 0x100fe200078e0a15 */
[----:B------:R-:W-:Y:S01]  /*5e80*/  ISETP.GT.U32.AND P0, PT, R21, R10, PT ;  /* 0x0000000a1500720c */ /* 0x000fe20003f04070 */
[----:B------:R-:W-:Y:S01]  /*5e90*/  @!P6 IMAD.IADD R9, R9, 0x1, -R21 ;  /* 0x000000010909e824 */ /* 0x000fe200078e0a15 */
[----:B------:R-:W-:Y:S01]  /*5ea0*/  ISETP.GE.AND P4, PT, R12, RZ, PT ;  /* 0x000000ff0c00720c */ /* 0x000fe20003f86270 */
[----:B------:R-:W-:-:S04]  /*5eb0*/  IMAD.HI.U32 R12, R0, R5, RZ ;  /* 0x00000005000c7227 */ /* 0x000fc800078e00ff */
[----:B------:R-:W-:-:S06]  /*5ec0*/  IMAD.MOV R12, RZ, RZ, -R12 ;  /* 0x000000ffff0c7224 */ /* 0x000fcc00078e0a0c */
[----:B------:R-:W-:Y:S01]  /*5ed0*/  @!P0 IMAD.IADD R10, R10, 0x1, -R21 ;  /* 0x000000010a0a8824 */ /* 0x000fe200078e0a15 */
[----:B------:R-:W-:Y:S01]  /*5ee0*/  ISETP.GT.U32.AND P0, PT, R21, R9, PT ;  /* 0x000000091500720c */ /* 0x000fe20003f04070 */
[----:B-1----:R-:W-:-:S04]  /*5ef0*/  IMAD.HI.U32 R13, R0, R7, RZ ;  /* 0x00000007000d7227 */ /* 0x002fc800078e00ff */
[----:B------:R-:W-:Y:S01]  /*5f00*/  IMAD.HI.U32 R2, R0, R11, RZ ;  /* 0x0000000b00027227 */ /* 0x000fe200078e00ff */
[----:B------:R-:W-:-:S03]  /*5f10*/  IABS R8, R23 ;  /* 0x0000001700087213 */ /* 0x000fc60000000000 */
[----:B------:R-:W-:Y:S02]  /*5f20*/  IMAD R5, R21, R12, R5 ;  /* 0x0000000c15057224 */ /* 0x000fe400078e0205 */
[----:B------:R-:W-:Y:S02]  /*5f30*/  IMAD.MOV R13, RZ, RZ, -R13 ;  /* 0x000000ffff0d7224 */ /* 0x000fe400078e0a0d */
[----:B------:R-:W-:Y:S02]  /*5f40*/  IMAD.MOV R2, RZ, RZ, -R2 ;  /* 0x000000ffff027224 */ /* 0x000fe400078e0a02 */
[----:B------:R-:W-:Y:S01]  /*5f50*/  @!P0 IMAD.IADD R9, R9, 0x1, -R21 ;  /* 0x0000000109098824 */ /* 0x000fe200078e0a15 */
[C---:B------:R-:W-:Y:S01]  /*5f60*/  ISETP.GT.U32.AND P0, PT, R21.reuse, R5, PT ;  /* 0x000000051500720c */ /* 0x040fe20003f04070 */
[C---:B------:R-:W-:Y:S02]  /*5f70*/  IMAD R7, R21.reuse, R13, R7 ;  /* 0x0000000d15077224 */ /* 0x040fe400078e0207 */
[----:B------:R-:W-:-:S02]  /*5f80*/  IMAD R2, R21, R2, R11 ;  /* 0x0000000215027224 */ /* 0x000fc400078e020b */
[----:B------:R-:W-:-:S04]  /*5f90*/  IMAD.HI.U32 R12, R0, R6, RZ ;  /* 0x00000006000c7227 */ /* 0x000fc800078e00ff */
[----:B------:R-:W-:Y:S02]  /*5fa0*/  IMAD.MOV.U32 R13, RZ, RZ, R4 ;  /* 0x000000ffff0d7224 */ /* 0x000fe400078e0004 */
[----:B------:R-:W-:-:S04]  /*5fb0*/  IMAD.HI.U32 R11, R0, R8, RZ ;  /* 0x00000008000b7227 */ /* 0x000fc800078e00ff */
[----:B------:R-:W-:Y:S02]  /*5fc0*/  IMAD.MOV.U32 R23, RZ, RZ, R9 ;  /* 0x000000ffff177224 */ /* 0x000fe400078e0009 */
[----:B------:R-:W-:Y:S02]  /*5fd0*/  IMAD.MOV R12, RZ, RZ, -R12 ;  /* 0x000000ffff0c7224 */ /* 0x000fe400078e0a0c */
[----:B------:R-:W-:Y:S02]  /*5fe0*/  @!P5 IMAD.MOV R13, RZ, RZ, -R13 ;  /* 0x000000ffff0dd224 */ /* 0x000fe400078e0a0d */
[----:B------:R-:W-:Y:S02]  /*5ff0*/  IMAD.MOV R11, RZ, RZ, -R11 ;  /* 0x000000ffff0b7224 */ /* 0x000fe400078e0a0b */
[----:B------:R-:W-:Y:S01]  /*6000*/  @!P4 IMAD.MOV R23, RZ, RZ, -R23 ;  /* 0x000000ffff17c224 */ /* 0x000fe200078e0a17 */
[----:B------:R-:W-:Y:S01]  /*6010*/  STL [R1+0x3b0], R13 ;  /* 0x0003b00d01007387 */ /* 0x000fe20000100800 */
[----:B------:R-:W-:-:S02]  /*6020*/  IMAD R6, R21, R12, R6 ;  /* 0x0000000c15067224 */ /* 0x000fc400078e0206 */
[----:B------:R-:W-:Y:S02]  /*6030*/  IMAD R8, R21, R11, R8 ;  /* 0x0000000b15087224 */ /* 0x000fe400078e0208 */
[----:B------:R-:W-:Y:S01]  /*6040*/  @!P0 IMAD.IADD R5, R5, 0x1, -R21 ;  /* 0x0000000105058824 */ /* 0x000fe200078e0a15 */
[----:B--2---:R-:W-:Y:S02]  /*6050*/  IABS R12, R25 ;  /* 0x00000019000c7213 */ /* 0x004fe40000000000 */
[----:B------:R-:W2:Y:S01]  /*6060*/  LDL.LU R25, [R1+0x9c] ;  /* 0x00009c0001197983 */ /* 0x000ea20000300800 */
[----:B----4-:R-:W-:-:S03]  /*6070*/  IABS R11, R24 ;  /* 0x00000018000b7213 */ /* 0x010fc60000000000 */
[----:B------:R-:W4:Y:S01]  /*6080*/  LDL.LU R24, [R1+0xa0] ;  /* 0x0000a00001187983 */ /* 0x000f220000300800 */
[----:B-----5:R-:W-:-:S03]  /*6090*/  ISETP.GE.AND P0, PT, R22, RZ, PT ;  /* 0x000000ff1600720c */ /* 0x020fc60003f06270 */
[----:B------:R0:W-:Y:S04]  /*60a0*/  STL [R1+0x3ac], R23 ;  /* 0x0003ac1701007387 */ /* 0x0001e80000100800 */
[----:B0-----:R-:W5:Y:S04]  /*60b0*/  LDL.LU R23, [R1+0x15c4] ;  /* 0x0015c40001177983 */ /* 0x001f680000300800 */
[----:B------:R-:W2:Y:S01]  /*60c0*/  LDL.LU R22, [R1+0x15c0] ;  /* 0x0015c00001167983 */ /* 0x000ea20000300800 */
[C---:B------:R-:W-:Y:S02]  /*60d0*/  ISETP.GT.U32.AND P6, PT, R21.reuse, R2, PT ;  /* 0x000000021500720c */ /* 0x040fe40003fc4070 */
[----:B------:R-:W-:-:S11]  /*60e0*/  ISETP.GT.U32.AND P5, PT, R21, R10, PT ;  /* 0x0000000a1500720c */ /* 0x000fd60003fa4070 */
[----:B------:R-:W-:-:S05]  /*60f0*/  @!P6 IMAD.IADD R2, R2, 0x1, -R21 ;  /* 0x000000010202e824 */ /* 0x000fca00078e0a15 */
[C---:B------:R-:W-:Y:S02]  /*6100*/  ISETP.GT.U32.AND P6, PT, R21.reuse, R2, PT ;  /* 0x000000021500720c */ /* 0x040fe40003fc4070 */
[C---:B------:R-:W-:Y:S01]  /*6110*/  ISETP.GT.U32.AND P4, PT, R21.reuse, R7, PT ;  /* 0x000000071500720c */ /* 0x040fe20003f84070 */
[----:B------:R-:W-:Y:S01]  /*6120*/  @!P5 IMAD.IADD R10, R10, 0x1, -R21 ;  /* 0x000000010a0ad824 */ /* 0x000fe200078e0a15 */
[----:B---3--:R-:W-:Y:S02]  /*6130*/  IABS R4, R29 ;  /* 0x0000001d00047213 */ /* 0x008fe40000000000 */
[----:B------:R-:W-:Y:S02]  /*6140*/  ISETP.GT.U32.AND P5, PT, R21, R6, PT ;  /* 0x000000061500720c */ /* 0x000fe40003fa4070 */
[----:B------:R-:W-:Y:S01]  /*6150*/  ISETP.GE.AND P2, PT, R14, RZ, PT ;  /* 0x000000ff0e00720c */ /* 0x000fe20003f46270 */
[----:B------:R-:W-:-:S04]  /*6160*/  IMAD.HI.U32 R13, R0, R4, RZ ;  /* 0x00000004000d7227 */ /* 0x000fc800078e00ff */
[----:B------:R-:W-:Y:S01]  /*6170*/  @!P6 IMAD.IADD R2, R2, 0x1, -R21 ;  /* 0x000000010202e824 */ /* 0x000fe200078e0a15 */
[----:B------:R-:W-:Y:S01]  /*6180*/  ISETP.GT.U32.AND P6, PT, R21, R8, PT ;  /* 0x000000081500720c */ /* 0x000fe20003fc4070 */
[----:B------:R-:W-:-:S04]  /*6190*/  IMAD.HI.U32 R14, R0, R11, RZ ;  /* 0x0000000b000e7227 */ /* 0x000fc800078e00ff */
[----:B------:R-:W-:Y:S02]  /*61a0*/  IMAD.MOV R13, RZ, RZ, -R13 ;  /* 0x000000ffff0d7224 */ /* 0x000fe400078e0a0d */
[----:B------:R-:W-:Y:S02]  /*61b0*/  IMAD.MOV R14, RZ, RZ, -R14 ;  /* 0x000000ffff0e7224 */ /* 0x000fe400078e0a0e */
[----:B------:R-:W-:Y:S02]  /*61c0*/  @!P4 IMAD.IADD R7, R7, 0x1, -R21 ;  /* 0x000000010707c824 */ /* 0x000fe400078e0a15 */
[----:B------:R-:W-:-:S04]  /*61d0*/  IMAD.HI.U32 R9, R0, R12, RZ ;  /* 0x0000000c00097227 */ /* 0x000fc800078e00ff */
[C---:B------:R-:W-:Y:S02]  /*61e0*/  IMAD R4, R21.reuse, R13, R4 ;  /* 0x0000000d15047224 */ /* 0x040fe400078e0204 */
        /* <DEDUP_REMOVED lines=29> */
[----:B------:R-:W-:Y:S02]  /*63c0*/  @!P1 IMAD.IADD R9, R9, 0x1, -R21 ;  /* 0x0000000109099824 */ /* 0x000fe400078e0a15 */
[----:B------:R-:W-:Y:S02]  /*63d0*/  IMAD.MOV R12, RZ, RZ, -R12 ;  /* 0x000000ffff0c7224 */ /* 0x000fe400078e0a0c */
[----:B------:R-:W-:Y:S02]  /*63e0*/  @!P3 IMAD.MOV R5, RZ, RZ, -R5 ;  /* 0x000000ffff05b224 */ /* 0x000fe400078e0a05 */
[----:B------:R-:W-:Y:S01]  /*63f0*/  @!P4 IMAD.IADD R11, R11, 0x1, -R21 ;  /* 0x000000010b0bc824 */ /* 0x000fe200078e0a15 */
[C---:B------:R-:W-:Y:S01]  /*6400*/  ISETP.GT.U32.AND P3, PT, R21.reuse, R9, PT ;  /* 0x000000091500720c */ /* 0x040fe20003f64070 */
[----:B------:R-:W-:Y:S02]  /*6410*/  @!P0 IMAD.MOV R7, RZ, RZ, -R7 ;  /* 0x000000ffff078224 */ /* 0x000fe400078e0a07 */
[C---:B------:R-:W-:Y:S01]  /*6420*/  IMAD R10, R21.reuse, R12, R10 ;  /* 0x0000000c150a7224 */ /* 0x040fe200078e020a */
[C---:B------:R-:W-:Y:S01]  /*6430*/  ISETP.GT.U32.AND P0, PT, R21.reuse, R11, PT ;  /* 0x0000000b1500720c */ /* 0x040fe20003f04070 */
[----:B------:R-:W-:Y:S01]  /*6440*/  @!P6 IMAD.IADD R4, R4, 0x1, -R21 ;  /* 0x000000010404e824 */ /* 0x000fe200078e0a15 */
[----:B------:R-:W-:Y:S01]  /*6450*/  STL [R1+0x3a0], R5 ;  /* 0x0003a00501007387 */ /* 0x000fe20000100800 */
[----:B------:R-:W-:Y:S01]  /*6460*/  @!P5 IMAD.MOV R6, RZ, RZ, -R6 ;  /* 0x000000ffff06d224 */ /* 0x000fe200078e0a06 */
[----:B------:R-:W-:-:S02]  /*6470*/  ISETP.GT.U32.AND P5, PT, R21, R10, PT ;  /* 0x0000000a1500720c */ /* 0x000fc40003fa4070 */
[----:B------:R0:W-:Y:S01]  /*6480*/  STL [R1+0x238], R7 ;  /* 0x0002380701007387 */ /* 0x0001e20000100800 */
[----:B------:R-:W-:Y:S02]  /*6490*/  ISETP.GT.U32.AND P6, PT, R21, R4, PT ;  /* 0x000000041500720c */ /* 0x000fe40003fc4070 */
[----:B---3--:R-:W-:Y:S01]  /*64a0*/  ISETP.GE.AND P1, PT, R13, RZ, PT ;  /* 0x000000ff0d00720c */ /* 0x008fe20003f26270 */
[----:B0-----:R-:W-:Y:S01]  /*64b0*/  IMAD.MOV.U32 R7, RZ, RZ, R8 ;  /* 0x000000ffff077224 */ /* 0x001fe200078e0008 */
[----:B----4-:R-:W-:-:S03]  /*64c0*/  ISETP.GE.AND P4, PT, R14, RZ, PT ;  /* 0x000000ff0e00720c */ /* 0x010fc60003f86270 */
[----:B------:R-:W-:Y:S01]  /*64d0*/  @!P2 IMAD.MOV R7, RZ, RZ, -R7 ;  /* 0x000000ffff07a224 */ /* 0x000fe200078e0a07 */
[----:B------:R-:W-:Y:S01]  /*64e0*/  ISETP.GE.AND P2, PT, R29, RZ, PT ;  /* 0x000000ff1d00720c */ /* 0x000fe20003f46270 */
[--C-:B------:R-:W-:Y:S01]  /*64f0*/  @!P3 IMAD.IADD R9, R9, 0x1, -R21.reuse ;  /* 0x000000010909b824 */ /* 0x100fe200078e0a15 */
[----:B------:R-:W3:Y:S01]  /*6500*/  LDL.LU R14, [R1+0xac] ;  /* 0x0000ac00010e7983 */ /* 0x000ee20000300800 */
[----:B------:R-:W-:-:S04]  /*6510*/  @!P0 IMAD.IADD R11, R11, 0x1, -R21 ;  /* 0x000000010b0b8824 */ /* 0x000fc800078e0a15 */
[----:B------:R-:W-:Y:S01]  /*6520*/  @!P1 IMAD.MOV R9, RZ, RZ, -R9 ;  /* 0x000000ffff099224 */ /* 0x000fe200078e0a09 */
[----:B------:R-:W-:Y:S01]  /*6530*/  STL [R1+0x23c], R6 ;  /* 0x00023c0601007387 */ /* 0x000fe20000100800 */
[----:B------:R-:W-:Y:S01]  /*6540*/  ISETP.GE.AND P0, PT, R25, RZ, PT ;  /* 0x000000ff1900720c */ /* 0x000fe20003f06270 */
[--C-:B------:R-:W-:Y:S02]  /*6550*/  @!P6 IMAD.IADD R4, R4, 0x1, -R21.reuse ;  /* 0x000000010404e824 */ /* 0x100fe400078e0a15 */
[----:B------:R5:W-:Y:S01]  /*6560*/  STL [R1+0x244], R7 ;  /* 0x0002440701007387 */ /* 0x000be20000100800 */
[----:B------:R-:W-:Y:S02]  /*6570*/  @!P5 IMAD.IADD R10, R10, 0x1, -R21 ;  /* 0x000000010a0ad824 */ /* 0x000fe400078e0a15 */
[----:B------:R-:W-:Y:S01]  /*6580*/  @!P4 IMAD.MOV R11, RZ, RZ, -R11 ;  /* 0x000000ffff0bc224 */ /* 0x000fe200078e0a0b */
[----:B------:R-:W4:Y:S01]  /*6590*/  LDL.LU R29, [R1+0xe8] ;  /* 0x0000e800011d7983 */ /* 0x000f220000300800 */
[----:B------:R-:W-:-:S03]  /*65a0*/  IABS R2, R24 ;  /* 0x0000001800027213 */ /* 0x000fc60000000000 */
[----:B------:R-:W3:Y:S01]  /*65b0*/  LDL.LU R25, [R1+0xec] ;  /* 0x0000ec0001197983 */ /* 0x000ee20000300800 */
        /* <DEDUP_REMOVED lines=15> */
[----:B------:R-:W-:-:S04]  /*66b0*/  IMAD.HI.U32 R6, R0, R5, RZ ;  /* 0x0000000500067227 */ /* 0x000fc800078e00ff */
        /* <DEDUP_REMOVED lines=12> */
[----:B----4-:R-:W-:Y:S01]  /*6780*/  ISETP.GE.AND P1, PT, R29, RZ, PT ;  /* 0x000000ff1d00720c */ /* 0x010fe20003f26270 */
[----:B------:R-:W-:Y:S01]  /*6790*/  @!P6 IMAD.MOV R13, RZ, RZ, -R13 ;  /* 0x000000ffff0de224 */ /* 0x000fe200078e0a0d */
[----:B------:R-:W-:Y:S01]  /*67a0*/  IABS R11, R29 ;  /* 0x0000001d000b7213 */ /* 0x000fe20000000000 */
[----:B------:R-:W-:Y:S01]  /*67b0*/  @!P4 IMAD.IADD R6, R6, 0x1, -R21 ;  /* 0x000000010606c824 */ /* 0x000fe200078e0a15 */
[----:B------:R0:W-:Y:S01]  /*67c0*/  STL [R1+0x268], R4 ;  /* 0x0002680401007387 */ /* 0x0001e20000100800 */
[----:B---3--:R-:W-:-:S03]  /*67d0*/  ISETP.GE.AND P4, PT, R25, RZ, PT ;  /* 0x000000ff1900720c */ /* 0x008fc60003f86270 */
[----:B------:R-:W3:Y:S01]  /*67e0*/  LDL.LU R29, [R1+0xc8] ;  /* 0x0000c800011d7983 */ /* 0x000ee20000300800 */
[----:B------:R-:W-:Y:S02]  /*67f0*/  IABS R8, R14 ;  /* 0x0000000e00087213 */ /* 0x000fe40000000000 */
[----:B0-----:R-:W-:Y:S02]  /*6800*/  IABS R4, R25 ;  /* 0x0000001900047213 */ /* 0x001fe40000000000 */
[----:B------:R-:W4:Y:S01]  /*6810*/  LDL.LU R25, [R1+0xcc] ;  /* 0x0000cc0001197983 */ /* 0x000f220000300800 */
[----:B------:R-:W-:-:S04]  /*6820*/  IMAD.HI.U32 R9, R0, R8, RZ ;  /* 0x0000000800097227 */ /* 0x000fc800078e00ff */
[----:B------:R-:W-:-:S04]  /*6830*/  IMAD.MOV R9, RZ, RZ, -R9 ;  /* 0x000000ffff097224 */ /* 0x000fc800078e0a09 */
[----:B------:R-:W-:Y:S02]  /*6840*/  IMAD R8, R21, R9, R8 ;  /* 0x0000000915087224 */ /* 0x000fe400078e0208 */
[----:B------:R-:W-:-:S04]  /*6850*/  IMAD.HI.U32 R5, R0, R7, RZ ;  /* 0x0000000700057227 */ /* 0x000fc800078e00ff */
[----:B------:R-:W-:-:S04]  /*6860*/  IMAD.MOV R5, RZ, RZ, -R5 ;  /* 0x000000ffff057224 */ /* 0x000fc800078e0a05 */
[----:B------:R-:W-:Y:S01]  /*6870*/  IMAD R7, R21, R5, R7 ;  /* 0x0000000515077224 */ /* 0x000fe200078e0207 */
[----:B--2---:R-:W-:Y:S04]  /*6880*/  STL [R1+0x15b8], R22 ;  /* 0x0015b81601007387 */ /* 0x004fe80000100800 */
[----:B------:R0:W-:Y:S01]  /*6890*/  STL [R1+0x26c], R13 ;  /* 0x00026c0d01007387 */ /* 0x0001e20000100800 */
[----:B-----5:R-:W-:-:S03]  /*68a0*/  IABS R10, R23 ;  /* 0x00000017000a7213 */ /* 0x020fc60000000000 */
[----:B------:R-:W2:Y:S01]  /*68b0*/  LDL R23, [R1+0xc4] ;  /* 0x0000c40001177983 */ /* 0x000ea20000100800 */
[----:B------:R-:W-:-:S05]  /*68c0*/  IABS R9, R24 ;  /* 0x0000001800097213 */ /* 0x000fca0000000000 */
[----:B0-----:R-:W-:-:S04]  /*68d0*/  IMAD.HI.U32 R13, R0, R9, RZ ;  /* 0x00000009000d7227 */ /* 0x001fc800078e00ff */
        /* <DEDUP_REMOVED lines=12> */
[C---:B------:R-:W-:Y:S01]  /*69a0*/  ISETP.GT.U32.AND P0, PT, R21.reuse, R7, PT ;  /* 0x000000071500720c */ /* 0x040fe20003f04070 */
[----:B0-----:R-:W-:Y:S02]  /*69b0*/  IMAD.MOV.U32 R9, RZ, RZ, R6 ;  /* 0x000000ffff097224 */ /* 0x001fe400078e0006 */
[----:B------:R-:W-:Y:S02]  /*69c0*/  IMAD.MOV R12, RZ, RZ, -R12 ;  /* 0x000000ffff0c7224 */ /* 0x000fe400078e0a0c */
[----:B------:R-:W-:Y:S02]  /*69d0*/  @!P5 IMAD.MOV R9, RZ, RZ, -R9 ;  /* 0x000000ffff09d224 */ /* 0x000fe400078e0a09 */
[----:B------:R-:W-:Y:S02]  /*69e0*/  IMAD R4, R21, R12, R4 ;  /* 0x0000000c15047224 */ /* 0x000fe400078e0204 */
[----:B------:R-:W-:Y:S01]  /*69f0*/  IMAD.HI.U32 R12, R0, R5, RZ ;  /* 0x00000005000c7227 */ /* 0x000fe200078e00ff */
[----:B------:R0:W-:Y:S03]  /*6a00*/  STL [R1+0x270], R9 ;  /* 0x0002700901007387 */ /* 0x0001e60000100800 */
[----:B------:R-:W-:Y:S01]  /*6a10*/  @!P0 IMAD.IADD R7, R7, 0x1, -R21 ;  /* 0x0000000107078824 */ /* 0x000fe200078e0a15 */
[----:B------:R-:W3:Y:S01]  /*6a20*/  LDL.LU R24, [R1+0xd0] ;  /* 0x0000d00001187983 */ /* 0x000ee20000300800 */
[----:B------:R-:W-:-:S02]  /*6a30*/  IMAD.MOV R12, RZ, RZ, -R12 ;  /* 0x000000ffff0c7224 */ /* 0x000fc400078e0a0c */
[----:B0-----:R-:W-:Y:S02]  /*6a40*/  IMAD.MOV.U32 R9, RZ, RZ, R7 ;  /* 0x000000ffff097224 */ /* 0x001fe400078e0007 */
[C---:B------:R-:W-:Y:S02]  /*6a50*/  IMAD R5, R21.reuse, R12, R5 ;  /* 0x0000000c15057224 */ /* 0x040fe400078e0205 */
[----:B------:R-:W-:Y:S01]  /*6a60*/  @!P2 IMAD.MOV R9, RZ, RZ, -R9 ;  /* 0x000000ffff09a224 */ /* 0x000fe200078e0a09 */
        /* <DEDUP_REMOVED lines=10> */
[C---:B------:R-:W-:Y:S01]  /*6b10*/  IMAD R2, R21.reuse, R2, R11 ;  /* 0x0000000215027224 */ /* 0x040fe200078e020b */
[----:B------:R-:W-:Y:S01]  /*6b20*/  ISETP.GT.U32.AND P5, PT, R21, R8, PT ;  /* 0x000000081500720c */ /* 0x000fe20003fa4070 */
[----:B------:R-:W-:-:S03]  /*6b30*/  IMAD.HI.U32 R11, R0, R10, RZ ;  /* 0x0000000a000b7227 */ /* 0x000fc600078e00ff */
[----:B------:R-:W-:Y:S01]  /*6b40*/  ISETP.GT.U32.AND P6, PT, R21, R2, PT ;  /* 0x000000021500720c */ /* 0x000fe20003fc4070 */
[----:B------:R-:W-:Y:S01]  /*6b50*/  IMAD.MOV R11, RZ, RZ, -R11 ;  /* 0x000000ffff0b7224 */ /* 0x000fe200078e0a0b */
[----:B----4-:R-:W-:-:S03]  /*6b60*/  IABS R6, R25 ;  /* 0x0000001900067213 */ /* 0x010fc60000000000 */
[----:B------:R-:W-:Y:S01]  /*6b70*/  IMAD R10, R21, R11, R10 ;  /* 0x0000000b150a7224 */ /* 0x000fe200078e020a */
[----:B---3--:R-:W-:Y:S01]  /*6b80*/  IABS R11, R29 ;  /* 0x0000001d000b7213 */ /* 0x008fe20000000000 */
[----:B------:R-:W-:Y:S01]  /*6b90*/  IMAD.HI.U32 R13, R0, R6, RZ ;  /* 0x00000006000d7227 */ /* 0x000fe200078e00ff */
[----:B------:R-:W-:-:S03]  /*6ba0*/  ISETP.GE.AND P3, PT, R14, RZ, PT ;  /* 0x000000ff0e00720c */ /* 0x000fc60003f66270 */
[--C-:B------:R-:W-:Y:S02]  /*6bb0*/  @!P5 IMAD.IADD R8, R8, 0x1, -R21.reuse ;  /* 0x000000010808d824 */ /* 0x100fe400078e0a15 */
[----:B------:R-:W-:Y:S01]  /*6bc0*/  @!P6 IMAD.IADD R2, R2, 0x1, -R21 ;  /* 0x000000010202e824 */ /* 0x000fe200078e0a15 */
[----:B------:R-:W-:Y:S01]  /*6bd0*/  ISETP.GT.U32.AND P5, PT, R21, R5, PT ;  /* 0x000000051500720c */ /* 0x000fe20003fa4070 */
[----:B------:R-:W-:-:S03]  /*6be0*/  IMAD.HI.U32 R14, R0, R11, RZ ;  /* 0x0000000b000e7227 */ /* 0x000fc600078e00ff */
[C---:B------:R-:W-:Y:S01]  /*6bf0*/  ISETP.GT.U32.AND P6, PT, R21.reuse, R2, PT ;  /* 0x000000021500720c */ /* 0x040fe20003fc4070 */
[----:B------:R-:W-:Y:S02]  /*6c00*/  IMAD.MOV R13, RZ, RZ, -R13 ;  /* 0x000000ffff0d7224 */ /* 0x000fe400078e0a0d */
[----:B------:R-:W-:Y:S02]  /*6c10*/  IMAD.MOV R14, RZ, RZ, -R14 ;  /* 0x000000ffff0e7224 */ /* 0x000fe400078e0a0e */
[----:B------:R-:W-:Y:S02]  /*6c20*/  IMAD R6, R21, R13, R6 ;  /* 0x0000000d15067224 */ /* 0x000fe400078e0206 */
[----:B------:R-:W3:Y:S01]  /*6c30*/  LDL.LU R13, [R1+0xc0] ;  /* 0x0000c000010d7983 */ /* 0x000ee20000300800 */
[----:B------:R-:W-:-:S04]  /*6c40*/  IMAD.HI.U32 R7, R0, R12, RZ ;  /* 0x0000000c00077227 */ /* 0x000fc800078e00ff */
[----:B------:R-:W-:Y:S02]  /*6c50*/  IMAD R11, R21, R14, R11 ;  /* 0x0000000e150b7224 */ /* 0x000fe400078e020b */
[----:B------:R-:W4:Y:S01]  /*6c60*/  LDL.LU R14, [R1+0xc4] ;  /* 0x0000c400010e7983 */ /* 0x000f220000300800 */
[----:B------:R-:W-:Y:S02]  /*6c70*/  @!P5 IMAD.IADD R5, R5, 0x1, -R21 ;  /* 0x000000010505d824 */ /* 0x000fe400078e0a15 */
        /* <DEDUP_REMOVED lines=18> */
[C---:B------:R-:W-:Y:S01]  /*6da0*/  ISETP.GT.U32.AND P6, PT, R21.reuse, R5, PT ;  /* 0x000000051500720c */ /* 0x040fe20003fc4070 */
[--C-:B------:R-:W-:Y:S01]  /*6db0*/  @!P2 IMAD.IADD R4, R4, 0x1, -R21.reuse ;  /* 0x000000010404a824 */ /* 0x100fe200078e0a15 */
[C---:B------:R-:W-:Y:S02]  /*6dc0*/  ISETP.GT.U32.AND P2, PT, R21.reuse, R11, PT ;  /* 0x0000000b1500720c */ /* 0x040fe40003f44070 */
[----:B------:R-:W-:Y:S02]  /*6dd0*/  ISETP.GT.U32.AND P3, PT, R21, R10, PT ;  /* 0x0000000a1500720c */ /* 0x000fe40003f64070 */
[----:B0-----:R-:W-:Y:S01]  /*6de0*/  IABS R8, R24 ;  /* 0x0000001800087213 */ /* 0x001fe20000000000 */
[----:B------:R-:W-:-:S06]  /*6df0*/  @!P1 IMAD.IADD R7, R7, 0x1, -R21 ;  /* 0x0000000107079824 */ /* 0x000fcc00078e0a15 */
[----:B------:R-:W-:Y:S01]  /*6e00*/  @!P6 IMAD.IADD R5, R5, 0x1, -R21 ;  /* 0x000000010505e824 */ /* 0x000fe200078e0a15 */
[----:B------:R-:W-:Y:S01]  /*6e10*/  ISETP.GT.U32.AND P6, PT, R21, R6, PT ;  /* 0x000000061500720c */ /* 0x000fe20003fc4070 */
[----:B-1----:R-:W-:-:S04]  /*6e20*/  IMAD.HI.U32 R12, R0, R8, RZ ;  /* 0x00000008000c7227 */ /* 0x002fc800078e00ff */
[--C-:B------:R-:W-:Y:S01]  /*6e30*/  @!P3 IMAD.IADD R10, R10, 0x1, -R21.reuse ;  /* 0x000000010a0ab824 */ /* 0x100fe200078e0a15 */
[----:B---3--:R-:W-:Y:S01]  /*6e40*/  ISETP.GE.AND P3, PT, R13, RZ, PT ;  /* 0x000000ff0d00720c */ /* 0x008fe20003f66270 */
[----:B------:R-:W-:Y:S02]  /*6e50*/  IMAD.MOV R12, RZ, RZ, -R12 ;  /* 0x000000ffff0c7224 */ /* 0x000fe400078e0a0c */
[----:B------:R-:W-:Y:S01]  /*6e60*/  @!P4 IMAD.MOV R4, RZ, RZ, -R4 ;  /* 0x000000ffff04c224 */ /* 0x000fe200078e0a04 */
[----:B------:R-:W-:Y:S01]  /*6e70*/  ISETP.GT.U32.AND P4, PT, R21, R7, PT ;  /* 0x000000071500720c */ /* 0x000fe20003f84070 */
[----:B------:R-:W-:Y:S01]  /*6e80*/  @!P2 IMAD.IADD R11, R11, 0x1, -R21 ;  /* 0x000000010b0ba824 */ /* 0x000fe200078e0a15 */
[----:B----4-:R-:W-:Y:S01]  /*6e90*/  ISETP.GE.AND P1, PT, R14, RZ, PT ;  /* 0x000000ff0e00720c */ /* 0x010fe20003f26270 */
[C---:B------:R-:W-:Y:S02]  /*6ea0*/  IMAD R8, R21.reuse, R12, R8 ;  /* 0x0000000c15087224 */ /* 0x040fe400078e0208 */
[----:B------:R-:W-:Y:S01]  /*6eb0*/  @!P0 IMAD.MOV R9, RZ, RZ, -R9 ;  /* 0x000000ffff098224 */ /* 0x000fe200078e0a09 */
[----:B------:R-:W3:Y:S01]  /*6ec0*/  LDL.LU R12, [R1+0xdc] ;  /* 0x0000dc00010c7983 */ /* 0x000ee20000300800 */
[----:B------:R-:W-:Y:S01]  /*6ed0*/  @!P6 IMAD.IADD R6, R6, 0x1, -R21 ;  /* 0x000000010606e824 */ /* 0x000fe200078e0a15 */
[C---:B------:R-:W-:Y:S01]  /*6ee0*/  ISETP.GT.U32.AND P0, PT, R21.reuse, R11, PT ;  /* 0x0000000b1500720c */ /* 0x040fe20003f04070 */
[----:B------:R-:W-:Y:S01]  /*6ef0*/  @!P5 IMAD.MOV R5, RZ, RZ, -R5 ;  /* 0x000000ffff05d224 */ /* 0x000fe200078e0a05 */
[----:B------:R-:W-:Y:S01]  /*6f00*/  STL [R1+0x2a0], R4 ;  /* 0x0002a00401007387 */ /* 0x000fe20000100800 */
[----:B------:R-:W-:-:S02]  /*6f10*/  ISETP.GT.U32.AND P5, PT, R21, R8, PT ;  /* 0x000000081500720c */ /* 0x000fc40003fa4070 */
[----:B------:R-:W-:Y:S01]  /*6f20*/  ISETP.GT.U32.AND P6, PT, R21, R6, PT ;  /* 0x000000061500720c */ /* 0x000fe20003fc4070 */
[----:B------:R0:W-:Y:S01]  /*6f30*/  STL [R1+0x2a8], R9 ;  /* 0x0002a80901007387 */ /* 0x0001e20000100800 */
[----:B------:R-:W-:-:S03]  /*6f40*/  @!P4 IMAD.IADD R7, R7, 0x1, -R21 ;  /* 0x000000010707c824 */ /* 0x000fc600078e0a15 */
[----:B------:R-:W4:Y:S01]  /*6f50*/  LDL.LU R14, [R1+0xe0] ;  /* 0x0000e000010e7983 */ /* 0x000f220000300800 */
[----:B0-----:R-:W-:-:S04]  /*6f60*/  IMAD.MOV.U32 R9, RZ, RZ, R10 ;  /* 0x000000ffff097224 */ /* 0x001fc800078e000a */
[----:B------:R-:W-:Y:S01]  /*6f70*/  @!P3 IMAD.MOV R9, RZ, RZ, -R9 ;  /* 0x000000ffff09b224 */ /* 0x000fe200078e0a09 */
[----:B------:R0:W-:Y:S01]  /*6f80*/  STL [R1+0x2ac], R5 ;  /* 0x0002ac0501007387 */ /* 0x0001e20000100800 */
[----:B------:R-:W-:Y:S01]  /*6f90*/  @!P1 IMAD.MOV R7, RZ, RZ, -R7 ;  /* 0x000000ffff079224 */ /* 0x000fe200078e0a07 */
[----:B------:R-:W-:Y:S01]  /*6fa0*/  ISETP.GE.AND P2, PT, R29, RZ, PT ;  /* 0x000000ff1d00720c */ /* 0x000fe20003f46270 */
[--C-:B------:R-:W-:Y:S01]  /*6fb0*/  @!P0 IMAD.IADD R11, R11, 0x1, -R21.reuse ;  /* 0x000000010b0b8824 */ /* 0x100fe200078e0a15 */
[----:B------:R3:W-:Y:S01]  /*6fc0*/  STL [R1+0x2bc], R9 ;  /* 0x0002bc0901007387 */ /* 0x0007e20000100800 */
[----:B------:R-:W-:Y:S01]  /*6fd0*/  ISETP.GE.AND P3, PT, R25, RZ, PT ;  /* 0x000000ff1900720c */ /* 0x000fe20003f66270 */
[--C-:B------:R-:W-:Y:S01]  /*6fe0*/  @!P5 IMAD.IADD R8, R8, 0x1, -R21.reuse ;  /* 0x000000010808d824 */ /* 0x100fe200078e0a15 */
[----:B------:R-:W-:Y:S01]  /*6ff0*/  ISETP.GE.AND P0, PT, R24, RZ, PT ;  /* 0x000000ff1800720c */ /* 0x000fe20003f06270 */
[----:B------:R-:W5:Y:S01]  /*7000*/  LDL.LU R29, [R1+0x11c] ;  /* 0x00011c00011d7983 */ /* 0x000f620000300800 */
[----:B------:R-:W-:-:S03]  /*7010*/  @!P6 IMAD.IADD R6, R6, 0x1, -R21 ;  /* 0x000000010606e824 */ /* 0x000fc600078e0a15 */
[----:B------:R-:W5:Y:S01]  /*7020*/  LDL.LU R25, [R1+0x120] ;  /* 0x0001200001197983 */ /* 0x000f620000300800 */
[----:B------:R-:W-:-:S03]  /*7030*/  IABS R2, R23 ;  /* 0x0000001700027213 */ /* 0x000fc60000000000 */
        /* <DEDUP_REMOVED lines=17> */
[----:B------:R-:W-:Y:S02]  /*7150*/  @!P2 IMAD.MOV R11, RZ, RZ, -R11 ;  /* 0x000000ffff0ba224 */ /* 0x000fe400078e0a0b */
[----:B------:R-:W-:Y:S01]  /*7160*/  @!P3 IMAD.MOV R6, RZ, RZ, -R6 ;  /* 0x000000ffff06b224 */ /* 0x000fe200078e0a06 */
[----:B---3--:R-:W-:-:S03]  /*7170*/  IABS R9, R12 ;  /* 0x0000000c00097213 */ /* 0x008fc60000000000 */
[--C-:B------:R-:W-:Y:S01]  /*7180*/  @!P4 IMAD.IADD R8, R8, 0x1, -R21.reuse ;  /* 0x000000010808c824 */ /* 0x100fe200078e0a15 */
[----:B------:R-:W-:Y:S01]  /*7190*/  ISETP.GT.U32.AND P2, PT, R21, R5, PT ;  /* 0x000000051500720c */ /* 0x000fe20003f44070 */
[----:B------:R-:W-:Y:S02]  /*71a0*/  STL [R1+0x2c4], R11 ;  /* 0x0002c40b01007387 */ /* 0x000fe40000100800 */
[----:B------:R-:W-:Y:S02]  /*71b0*/  @!P1 IMAD.IADD R2, R2, 0x1, -R21 ;  /* 0x0000000102029824 */ /* 0x000fe400078e0a15 */
[----:B------:R0:W-:Y:S01]  /*71c0*/  STL [R1+0x2dc], R6 ;  /* 0x0002dc0601007387 */ /* 0x0001e20000100800 */
[----:B----4-:R-:W-:Y:S01]  /*71d0*/  IABS R10, R14 ;  /* 0x0000000e000a7213 */ /* 0x010fe20000000000 */
[----:B------:R-:W-:-:S04]  /*71e0*/  IMAD.HI.U32 R4, R0, R9, RZ ;  /* 0x0000000900047227 */ /* 0x000fc800078e00ff */
[----:B------:R-:W-:Y:S02]  /*71f0*/  IMAD.MOV.U32 R13, RZ, RZ, R2 ;  /* 0x000000ffff0d7224 */ /* 0x000fe400078e0002 */
[----:B0-----:R-:W-:Y:S02]  /*7200*/  IMAD.MOV.U32 R6, RZ, RZ, R8 ;  /* 0x000000ffff067224 */ /* 0x001fe400078e0008 */
[----:B------:R-:W-:-:S04]  /*7210*/  IMAD.HI.U32 R7, R0, R10, RZ ;  /* 0x0000000a00077227 */ /* 0x000fc800078e00ff */
[----:B------:R-:W-:Y:S02]  /*7220*/  @!P0 IMAD.MOV R6, RZ, RZ, -R6 ;  /* 0x000000ffff068224 */ /* 0x000fe400078e0a06 */
[----:B------:R-:W-:Y:S02]  /*7230*/  IMAD.MOV R4, RZ, RZ, -R4 ;  /* 0x000000ffff047224 */ /* 0x000fe400078e0a04 */
[----:B------:R-:W-:Y:S01]  /*7240*/  @!P6 IMAD.MOV R13, RZ, RZ, -R13 ;  /* 0x000000ffff0de224 */ /* 0x000fe200078e0a0d */
[----:B-----5:R-:W-:Y:S01]  /*7250*/  ISETP.GE.AND P1, PT, R29, RZ, PT ;  /* 0x000000ff1d00720c */ /* 0x020fe20003f26270 */
[----:B------:R-:W-:Y:S01]  /*7260*/  IMAD.MOV R7, RZ, RZ, -R7 ;  /* 0x000000ffff077224 */ /* 0x000fe200078e0a07 */
[----:B------:R-:W-:Y:S02]  /*7270*/  IABS R11, R29 ;  /* 0x0000001d000b7213 */ /* 0x000fe40000000000 */
[----:B------:R-:W3:Y:S01]  /*7280*/  LDL.LU R29, [R1+0x100] ;  /* 0x00010000011d7983 */ /* 0x000ee20000300800 */
[----:B------:R-:W-:-:S03]  /*7290*/  IMAD R9, R21, R4, R9 ;  /* 0x0000000415097224 */ /* 0x000fc600078e0209 */
[----:B------:R0:W-:Y:S01]  /*72a0*/  STL [R1+0x2e0], R6 ;  /* 0x0002e00601007387 */ /* 0x0001e20000100800 */
[----:B------:R-:W-:Y:S01]  /*72b0*/  @!P2 IMAD.IADD R5, R5, 0x1, -R21 ;  /* 0x000000010505a824 */ /* 0x000fe200078e0a15 */
[----:B------:R-:W-:Y:S01]  /*72c0*/  ISETP.GE.AND P2, PT, R25, RZ, PT ;  /* 0x000000ff1900720c */ /* 0x000fe20003f46270 */
[----:B------:R-:W-:Y:S01]  /*72d0*/  IMAD R10, R21, R7, R10 ;  /* 0x00000007150a7224 */ /* 0x000fe200078e020a */
[----:B------:R-:W-:Y:S02]  /*72e0*/  IABS R4, R25 ;  /* 0x0000001900047213 */ /* 0x000fe40000000000 */
[----:B------:R-:W-:Y:S01]  /*72f0*/  IABS R7, R24 ;  /* 0x0000001800077213 */ /* 0x000fe20000000000 */
[----:B--2---:R1:W-:Y:S04]  /*7300*/  STL [R1+0x15b0], R22 ;  /* 0x0015b01601007387 */ /* 0x0043e80000100800 */
[----:B------:R-:W-:Y:S04]  /*7310*/  STL [R1+0x15b4], R23 ;  /* 0x0015b41701007387 */ /* 0x000fe80000100800 */
[----:B------:R2:W-:Y:S01]  /*7320*/  STL [R1+0x2f0], R13 ;  /* 0x0002f00d01007387 */ /* 0x0005e20000100800 */
[----:B0-----:R-:W-:-:S03]  /*7330*/  IABS R6, R22 ;  /* 0x0000001600067213 */ /* 0x001fc60000000000 */
[----:B------:R-:W4:Y:S04]  /*7340*/  LDL R25, [R1+0xf8] ;  /* 0x0000f80001197983 */ /* 0x000f280000100800 */
[----:B------:R-:W5:Y:S04]  /*7350*/  LDL R24, [R1+0xfc] ;  /* 0x0000fc0001187983 */ /* 0x000f680000100800 */
[----:B-1----:R-:W3:Y:S01]  /*7360*/  LDL.LU R22, [R1+0xe4] ;  /* 0x0000e40001167983 */ /* 0x002ee20000300800 */
        /* <DEDUP_REMOVED lines=10> */
[----:B--2---:R-:W-:-:S04]  /*7410*/  IMAD.HI.U32 R13, R0, R7, RZ ;  /* 0x00000007000d7227 */ /* 0x004fc800078e00ff */
        /* <DEDUP_REMOVED lines=21> */
[----:B----4-:R-:W-:Y:S02]  /*7570*/  IABS R12, R25 ;  /* 0x00000019000c7213 */ /* 0x010fe40000000000 */
[----:B------:R-:W2:Y:S01]  /*7580*/  LDL.LU R25, [R1+0x104] ;  /* 0x0001040001197983 */ /* 0x000ea20000300800 */
[----:B-----5:R-:W-:-:S03]  /*7590*/  IABS R11, R24 ;  /* 0x00000018000b7213 */ /* 0x020fc60000000000 */
[----:B------:R-:W4:Y:S01]  /*75a0*/  LDL.LU R24, [R1+0x108] ;  /* 0x0001080001187983 */ /* 0x000f220000300800 */
[----:B---3--:R-:W-:-:S03]  /*75b0*/  ISETP.GE.AND P0, PT, R22, RZ, PT ;  /* 0x000000ff1600720c */ /* 0x008fc60003f06270 */
[----:B------:R0:W-:Y:S04]  /*75c0*/  STL [R1+0x2fc], R23 ;  /* 0x0002fc1701007387 */ /* 0x0001e80000100800 */
[----:B0-----:R-:W3:Y:S04]  /*75d0*/  LDL.LU R23, [R1+0x15b4] ;  /* 0x0015b40001177983 */ /* 0x001ee80000300800 */
[----:B------:R-:W5:Y:S01]  /*75e0*/  LDL.LU R22, [R1+0x15b0] ;  /* 0x0015b00001167983 */ /* 0x000f620000300800 */
[C---:B------:R-:W-:Y:S02]  /*75f0*/  ISETP.GT.U32.AND P6, PT, R21.reuse, R2, PT ;  /* 0x000000021500720c */ /* 0x040fe40003fc4070 */
[----:B------:R-:W-:-:S11]  /*7600*/  ISETP.GT.U32.AND P5, PT, R21, R10, PT ;  /* 0x0000000a1500720c */ /* 0x000fd60003fa4070 */
[----:B------:R-:W-:-:S05]  /*7610*/  @!P6 IMAD.IADD R2, R2, 0x1, -R21 ;  /* 0x000000010202e824 */ /* 0x000fca00078e0a15 */
[C---:B------:R-:W-:Y:S02]  /*7620*/  ISETP.GT.U32.AND P6, PT, R21.reuse, R2, PT ;  /* 0x000000021500720c */ /* 0x040fe40003fc4070 */
[C---:B------:R-:W-:Y:S01]  /*7630*/  ISETP.GT.U32.AND P3, PT, R21.reuse, R7, PT ;  /* 0x000000071500720c */ /* 0x040fe20003f64070 */
[----:B------:R-:W-:Y:S01]  /*7640*/  @!P5 IMAD.IADD R10, R10, 0x1, -R21 ;  /* 0x000000010a0ad824 */ /* 0x000fe200078e0a15 */
[----:B------:R-:W-:Y:S02]  /*7650*/  IABS R5, R29 ;  /* 0x0000001d00057213 */ /* 0x000fe40000000000 */
        /* <DEDUP_REMOVED lines=12> */
[----:B------:R-:W4:Y:S01]  /*7720*/  LDL.LU R13, [R1+0xf8] ;  /* 0x0000f800010d7983 */ /* 0x000f220000300800 */
        /* <DEDUP_REMOVED lines=14> */
[----:B---3--:R-:W-:Y:S02]  /*7810*/  ISETP.GE.AND P4, PT, R23, RZ, PT ;  /* 0x000000ff1700720c */ /* 0x008fe40003f86270 */
[----:B-----5:R-:W-:Y:S02]  /*7820*/  ISETP.GE.AND P5, PT, R22, RZ, PT ;  /* 0x000000ff1600720c */ /* 0x020fe40003fa6270 */
[----:B------:R-:W3:Y:S04]  /*7830*/  LDL.LU R22, [R1+0x10c] ;  /* 0x00010c0001167983 */ /* 0x000ee80000300800 */
[----:B------:R-:W5:Y:S01]  /*7840*/  LDL.LU R23, [R1+0x110] ;  /* 0x0001100001177983 */ /* 0x000f620000300800 */
[----:B------:R-:W-:-:S02]  /*7850*/  ISETP.GT.U32.AND P3, PT, R21, R4, PT ;  /* 0x000000041500720c */ /* 0x000fc40003f64070 */
[C---:B------:R-:W-:Y:S02]  /*7860*/  ISETP.GT.U32.AND P6, PT, R21.reuse, R6, PT ;  /* 0x000000061500720c */ /* 0x040fe40003fc4070 */
[----:B------:R-:W-:Y:S02]  /*7870*/  ISETP.GT.U32.AND P1, PT, R21, R9, PT ;  /* 0x000000091500720c */ /* 0x000fe40003f24070 */
[----:B--2---:R-:W-:-:S07]  /*7880*/  IABS R10, R25 ;  /* 0x00000019000a7213 */ /* 0x004fce0000000000 */
[--C-:B------:R-:W-:Y:S01]  /*7890*/  @!P3 IMAD.IADD R4, R4, 0x1, -R21.reuse ;  /* 0x000000010404b824 */ /* 0x100fe200078e0a15 */
[C---:B------:R-:W-:Y:S01]  /*78a0*/  ISETP.GT.U32.AND P3, PT, R21.reuse, R11, PT ;  /* 0x0000000b1500720c */ /* 0x040fe20003f64070 */
[----:B------:R-:W-:Y:S01]  /*78b0*/  @!P6 IMAD.IADD R6, R6, 0x1, -R21 ;  /* 0x000000010606e824 */ /* 0x000fe200078e0a15 */
[----:B------:R-:W-:Y:S01]  /*78c0*/  ISETP.GT.U32.AND P6, PT, R21, R5, PT ;  /* 0x000000051500720c */ /* 0x000fe20003fc4070 */
[----:B0-----:R-:W-:-:S04]  /*78d0*/  IMAD.HI.U32 R12, R0, R10, RZ ;  /* 0x0000000a000c7227 */ /* 0x001fc800078e00ff */
[--C-:B------:R-:W-:Y:S02]  /*78e0*/  @!P1 IMAD.IADD R9, R9, 0x1, -R21.reuse ;  /* 0x0000000109099824 */ /* 0x100fe400078e0a15 */
[----:B------:R-:W-:Y:S02]  /*78f0*/  IMAD.MOV R12, RZ, RZ, -R12 ;  /* 0x000000ffff0c7224 */ /* 0x000fe400078e0a0c */
[----:B------:R-:W-:Y:S02]  /*7900*/  @!P2 IMAD.MOV R4, RZ, RZ, -R4 ;  /* 0x000000ffff04a224 */ /* 0x000fe400078e0a04 */
[----:B------:R-:W-:Y:S01]  /*7910*/  @!P3 IMAD.IADD R11, R11, 0x1, -R21 ;  /* 0x000000010b0bb824 */ /* 0x000fe200078e0a15 */
[C---:B------:R-:W-:Y:S01]  /*7920*/  ISETP.GT.U32.AND P2, PT, R21.reuse, R9, PT ;  /* 0x000000091500720c */ /* 0x040fe20003f44070 */
[----:B------:R-:W-:Y:S02]  /*7930*/  @!P0 IMAD.MOV R7, RZ, RZ, -R7 ;  /* 0x000000ffff078224 */ /* 0x000fe400078e0a07 */
[C---:B------:R-:W-:Y:S01]  /*7940*/  IMAD R10, R21.reuse, R12, R10 ;  /* 0x0000000c150a7224 */ /* 0x040fe200078e020a */
[----:B------:R-:W-:Y:S01]  /*7950*/  ISETP.GT.U32.AND P0, PT, R21, R11, PT ;  /* 0x0000000b1500720c */ /* 0x000fe20003f04070 */
[----:B------:R-:W-:Y:S01]  /*7960*/  @!P6 IMAD.IADD R5, R5, 0x1, -R21 ;  /* 0x000000010505e824 */ /* 0x000fe200078e0a15 */
[----:B------:R-:W-:Y:S01]  /*7970*/  STL [R1+0x314], R4 ;  /* 0x0003140401007387 */ /* 0x000fe20000100800 */
[----:B------:R-:W-:Y:S01]  /*7980*/  @!P5 IMAD.MOV R6, RZ, RZ, -R6 ;  /* 0x000000ffff06d224 */ /* 0x000fe200078e0a06 */
[----:B------:R-:W-:-:S02]  /*7990*/  ISETP.GT.U32.AND P5, PT, R21, R10, PT ;  /* 0x0000000a1500720c */ /* 0x000fc40003fa4070 */
[----:B------:R0:W-:Y:S01]  /*79a0*/  STL [R1+0x31c], R7 ;  /* 0x00031c0701007387 */ /* 0x0001e20000100800 */
[----:B------:R-:W-:Y:S02]  /*79b0*/  ISETP.GT.U32.AND P6, PT, R21, R5, PT ;  /* 0x000000051500720c */ /* 0x000fe40003fc4070 */
[----:B----4-:R-:W-:Y:S01]  /*79c0*/  ISETP.GE.AND P1, PT, R13, RZ, PT ;  /* 0x000000ff0d00720c */ /* 0x010fe20003f26270 */
[----:B0-----:R-:W-:Y:S01]  /*79d0*/  IMAD.MOV.U32 R7, RZ, RZ, R8 ;  /* 0x000000ffff077224 */ /* 0x001fe200078e0008 */
[----:B------:R-:W-:-:S03]  /*79e0*/  ISETP.GE.AND P3, PT, R14, RZ, PT ;  /* 0x000000ff0e00720c */ /* 0x000fc60003f66270 */
[----:B------:R-:W-:Y:S01]  /*79f0*/  @!P4 IMAD.MOV R7, RZ, RZ, -R7 ;  /* 0x000000ffff07c224 */ /* 0x000fe200078e0a07 */
[----:B------:R-:W2:Y:S01]  /*7a00*/  LDL.LU R14, [R1+0x114] ;  /* 0x00011400010e7983 */ /* 0x000ea20000300800 */
[----:B------:R-:W-:Y:S01]  /*7a10*/  ISETP.GE.AND P4, PT, R29, RZ, PT ;  /* 0x000000ff1d00720c */ /* 0x000fe20003f86270 */
[--C-:B------:R-:W-:Y:S02]  /*7a20*/  @!P2 IMAD.IADD R9, R9, 0x1, -R21.reuse ;  /* 0x000000010909a824 */ /* 0x100fe400078e0a15 */
[----:B------:R-:W-:Y:S01]  /*7a30*/  @!P0 IMAD.IADD R11, R11, 0x1, -R21 ;  /* 0x000000010b0b8824 */ /* 0x000fe200078e0a15 */
[----:B------:R-:W-:Y:S02]  /*7a40*/  STL [R1+0x320], R6 ;  /* 0x0003200601007387 */ /* 0x000fe40000100800 */
[----:B------:R-:W-:Y:S01]  /*7a50*/  @!P1 IMAD.MOV R9, RZ, RZ, -R9 ;  /* 0x000000ffff099224 */ /* 0x000fe200078e0a09 */
[----:B------:R-:W-:Y:S01]  /*7a60*/  ISETP.GE.AND P0, PT, R25, RZ, PT ;  /* 0x000000ff1900720c */ /* 0x000fe20003f06270 */
[--C-:B------:R-:W-:Y:S01]  /*7a70*/  @!P6 IMAD.IADD R5, R5, 0x1, -R21.reuse ;  /* 0x000000010505e824 */ /* 0x100fe200078e0a15 */
[----:B------:R5:W-:Y:S01]  /*7a80*/  STL [R1+0x328], R7 ;  /* 0x0003280701007387 */ /* 0x000be20000100800 */
[----:B------:R-:W-:-:S02]  /*7a90*/  @!P5 IMAD.IADD R10, R10, 0x1, -R21 ;  /* 0x000000010a0ad824 */ /* 0x000fc400078e0a15 */
[----:B------:R-:W-:Y:S01]  /*7aa0*/  @!P3 IMAD.MOV R11, RZ, RZ, -R11 ;  /* 0x000000ffff0bb224 */ /* 0x000fe200078e0a0b */
[----:B------:R-:W4:Y:S01]  /*7ab0*/  LDL.LU R29, [R1+0x150] ;  /* 0x00015000011d7983 */ /* 0x000f220000300800 */
[----:B------:R-:W-:-:S03]  /*7ac0*/  IABS R2, R24 ;  /* 0x0000001800027213 */ /* 0x000fc60000000000 */
[----:B------:R-:W4:Y:S01]  /*7ad0*/  LDL.LU R25, [R1+0x154] ;  /* 0x0001540001197983 */ /* 0x000f220000300800 */
[----:B------:R-:W-:Y:S01]  /*7ae0*/  ISETP.GE.AND P6, PT, R24, RZ, PT ;  /* 0x000000ff1800720c */ /* 0x000fe20003fc6270 */
[----:B------:R-:W-:Y:S01]  /*7af0*/  @!P4 IMAD.MOV R5, RZ, RZ, -R5 ;  /* 0x000000ffff05c224 */ /* 0x000fe200078e0a05 */
[----:B---3--:R-:W-:Y:S02]  /*7b00*/  IABS R4, R22 ;  /* 0x0000001600047213 */ /* 0x008fe40000000000 */
[----:B------:R-:W-:Y:S02]  /*7b10*/  ISETP.GE.AND P5, PT, R22, RZ, PT ;  /* 0x000000ff1600720c */ /* 0x000fe40003fa6270 */
[----:B------:R-:W3:Y:S01]  /*7b20*/  LDL.LU R22, [R1+0x124] ;  /* 0x0001240001167983 */ /* 0x000ee20000300800 */
[----:B-----5:R-:W-:-:S03]  /*7b30*/  IABS R7, R23 ;  /* 0x0000001700077213 */ /* 0x020fc60000000000 */
[----:B------:R0:W-:Y:S01]  /*7b40*/  STL [R1+0x338], R9 ;  /* 0x0003380901007387 */ /* 0x0001e20000100800 */
        /* <DEDUP_REMOVED lines=13> */
[----:B------:R-:W-:Y:S01]  /*7c20*/  IMAD R6, R21, R6, R4 ;  /* 0x0000000615067224 */ /* 0x000fe200078e0204 */
[----:B------:R1:W-:Y:S01]  /*7c30*/  STL [R1+0x344], R5 ;  /* 0x0003440501007387 */ /* 0x0003e20000100800 */
[----:B--2---:R-:W-:-:S03]  /*7c40*/  IABS R8, R14 ;  /* 0x0000000e00087213 */ /* 0x004fc60000000000 */
[----:B------:R-:W-:-:S03]  /*7c50*/  ISETP.GT.U32.AND P3, PT, R21, R6, PT ;  /* 0x000000061500720c */ /* 0x000fc60003f64070 */
[----:B------:R-:W-:Y:S02]  /*7c60*/  @!P2 IMAD.IADD R10, R10, 0x1, -R21 ;  /* 0x000000010a0aa824 */ /* 0x000fe400078e0a15 */
[----:B0-----:R-:W-:-:S04]  /*7c70*/  IMAD.HI.U32 R9, R0, R8, RZ ;  /* 0x0000000800097227 */ /* 0x001fc800078e00ff */
[----:B------:R-:W-:Y:S02]  /*7c80*/  @!P1 IMAD.IADD R2, R2, 0x1, -R21 ;  /* 0x0000000102029824 */ /* 0x000fe400078e0a15 */
[----:B-1----:R-:W-:Y:S02]  /*7c90*/  IMAD.MOV.U32 R5, RZ, RZ, R10 ;  /* 0x000000ffff057224 */ /* 0x002fe400078e000a */
[----:B------:R-:W-:Y:S02]  /*7ca0*/  IMAD.MOV.U32 R13, RZ, RZ, R2 ;  /* 0x000000ffff0d7224 */ /* 0x000fe400078e0002 */
[----:B------:R-:W-:Y:S02]  /*7cb0*/  IMAD.MOV R9, RZ, RZ, -R9 ;  /* 0x000000ffff097224 */ /* 0x000fe400078e0a09 */
[----:B------:R-:W-:Y:S01]  /*7cc0*/  @!P0 IMAD.MOV R5, RZ, RZ, -R5 ;  /* 0x000000ffff058224 */ /* 0x000fe200078e0a05 */
[----:B----4-:R-:W-:Y:S01]  /*7cd0*/  ISETP.GE.AND P1, PT, R29, RZ, PT ;  /* 0x000000ff1d00720c */ /* 0x010fe20003f26270 */
[----:B------:R-:W-:Y:S01]  /*7ce0*/  @!P6 IMAD.MOV R13, RZ, RZ, -R13 ;  /* 0x000000ffff0de224 */ /* 0x000fe200078e0a0d */
[----:B------:R-:W-:Y:S01]  /*7cf0*/  IABS R11, R29 ;  /* 0x0000001d000b7213 */ /* 0x000fe20000000000 */
[----:B------:R-:W-:Y:S01]  /*7d00*/  IMAD R8, R21, R9, R8 ;  /* 0x0000000915087224 */ /* 0x000fe200078e0208 */
[----:B------:R-:W2:Y:S01]  /*7d10*/  LDL.LU R29, [R1+0x130] ;  /* 0x00013000011d7983 */ /* 0x000ea20000300800 */
[----:B------:R-:W-:Y:S01]  /*7d20*/  @!P3 IMAD.IADD R6, R6, 0x1, -R21 ;  /* 0x000000010606b824 */ /* 0x000fe200078e0a15 */
[----:B------:R-:W-:-:S02]  /*7d30*/  ISETP.GE.AND P3, PT, R25, RZ, PT ;  /* 0x000000ff1900720c */ /* 0x000fc40003f66270 */
[----:B------:R-:W-:Y:S01]  /*7d40*/  IABS R9, R25 ;  /* 0x0000001900097213 */ /* 0x000fe20000000000 */
[----:B------:R0:W-:Y:S04]  /*7d50*/  STL [R1+0x348], R5 ;  /* 0x0003480501007387 */ /* 0x0001e80000100800 */
[----:B------:R-:W4:Y:S01]  /*7d60*/  LDL.LU R25, [R1+0x134] ;  /* 0x0001340001197983 */ /* 0x000f220000300800 */
[----:B------:R-:W-:-:S04]  /*7d70*/  IMAD.HI.U32 R4, R0, R7, RZ ;  /* 0x0000000700047227 */ /* 0x000fc800078e00ff */
[----:B------:R-:W-:-:S04]  /*7d80*/  IMAD.MOV R4, RZ, RZ, -R4 ;  /* 0x000000ffff047224 */ /* 0x000fc800078e0a04 */
[----:B------:R-:W-:Y:S01]  /*7d90*/  IMAD R7, R21, R4, R7 ;  /* 0x0000000415077224 */ /* 0x000fe200078e0207 */
[----:B---3--:R-:W-:Y:S04]  /*7da0*/  STL [R1+0x15a8], R22 ;  /* 0x0015a81601007387 */ /* 0x008fe80000100800 */
[----:B------:R1:W-:Y:S01]  /*7db0*/  STL [R1+0x350], R13 ;  /* 0x0003500d01007387 */ /* 0x0003e20000100800 */
[----:B-----5:R-:W-:-:S03]  /*7dc0*/  IABS R10, R23 ;  /* 0x00000017000a7213 */ /* 0x020fc60000000000 */
[----:B------:R-:W3:Y:S01]  /*7dd0*/  LDL R23, [R1+0x12c] ;  /* 0x00012c0001177983 */ /* 0x000ee20000100800 */
        /* <DEDUP_REMOVED lines=22> */
[----:B------:R-:W2:Y:S01]  /*7f40*/  LDL.LU R24, [R1+0x138] ;  /* 0x0001380001187983 */ /* 0x000ea20000300800 */
[----:B------:R-:W-:-:S02]  /*7f50*/  IMAD.MOV R12, RZ, RZ, -R12 ;  /* 0x000000ffff0c7224 */ /* 0x000fc400078e0a0c */
[----:B0-----:R-:W-:Y:S02]  /*7f60*/  IMAD.MOV.U32 R5, RZ, RZ, R7 ;  /* 0x000000ffff057224 */ /* 0x001fe400078e0007 */
[C---:B------:R-:W-:Y:S02]  /*7f70*/  IMAD R4, R21.reuse, R12, R4 ;  /* 0x0000000c15047224 */ /* 0x040fe400078e0204 */
[----:B------:R-:W-:Y:S01]  /*7f80*/  @!P4 IMAD.MOV R5, RZ, RZ, -R5 ;  /* 0x000000ffff05c224 */ /* 0x000fe200078e0a05 */
[----:B------:R-:W-:-:S13]  /*7f90*/  ISETP.GT.U32.AND P0, PT, R21, R9, PT ;  /* 0x000000091500720c */ /* 0x000fda0003f04070 */
[----:B------:R-:W-:Y:S01]  /*7fa0*/  @!P0 IMAD.IADD R9, R9, 0x1, -R21 ;  /* 0x0000000109098824 */ /* 0x000fe200078e0a15 */
[----:B---3--:R-:W-:Y:S02]  /*7fb0*/  IABS R12, R23 ;  /* 0x00000017000c7213 */ /* 0x008fe40000000000 */
[----:B------:R-:W3:Y:S04]  /*7fc0*/  LDL.LU R23, [R1+0x13c] ;  /* 0x00013c0001177983 */ /* 0x000ee80000300800 */
[----:B------:R0:W-:Y:S04]  /*7fd0*/  STL [R1+0x35c], R5 ;  /* 0x00035c0501007387 */ /* 0x0001e80000100800 */
[----:B0-----:R-:W3:Y:S01]  /*7fe0*/  LDL.LU R5, [R1+0x15ac] ;  /* 0x0015ac0001057983 */ /* 0x001ee20000300800 */
        /* <DEDUP_REMOVED lines=11> */
[----:B--2---:R-:W-:Y:S01]  /*80a0*/  IABS R11, R29 ;  /* 0x0000001d000b7213 */ /* 0x004fe20000000000 */
        /* <DEDUP_REMOVED lines=10> */
[----:B------:R-:W2:Y:S01]  /*8150*/  LDL.LU R13, [R1+0x128] ;  /* 0x00012800010d7983 */ /* 0x000ea20000300800 */
[----:B------:R-:W-:-:S04]  /*8160*/  IMAD.HI.U32 R7, R0, R12, RZ ;  /* 0x0000000c00077227 */ /* 0x000fc800078e00ff */
[C---:B------:R-:W-:Y:S02]  /*8170*/  IMAD R11, R21.reuse, R14, R11 ;  /* 0x0000000e150b7224 */ /* 0x040fe400078e020b */
        /* <DEDUP_REMOVED lines=10> */
[----:B---3--:R-:W-:-:S13]  /*8220*/  ISETP.GT.U32.AND P4, PT, R21, R5, PT ;  /* 0x000000051500720c */ /* 0x008fda0003f84070 */
[----:B------:R-:W-:-:S05]  /*8230*/  @!P4 IMAD.IADD R5, R5, 0x1, -R21 ;  /* 0x000000010505c824 */ /* 0x000fca00078e0a15 */
[----:B------:R-:W-:-:S13]  /*8240*/  ISETP.GT.U32.AND P5, PT, R21, R5, PT ;  /* 0x000000051500720c */ /* 0x000fda0003fa4070 */
[----:B------:R-:W-:Y:S01]  /*8250*/  @!P5 IMAD.IADD R5, R5, 0x1, -R21 ;  /* 0x000000010505d824 */ /* 0x000fe200078e0a15 */
[----:B-----5:R-:W-:Y:S02]  /*8260*/  ISETP.GE.AND P5, PT, R22, RZ, PT ;  /* 0x000000ff1600720c */ /* 0x020fe40003fa6270 */
[----:B------:R-:W3:Y:S01]  /*8270*/  LDL.LU R22, [R1+0x140] ;  /* 0x0001400001167983 */ /* 0x000ee20000300800 */
        /* <DEDUP_REMOVED lines=15> */
[--C-:B------:R-:W-:Y:S01]  /*8370*/  @!P2 IMAD.IADD R10, R10, 0x1, -R21.reuse ;  /* 0x000000010a0aa824 */ /* 0x100fe200078e0a15 */
[----:B--2---:R-:W-:Y:S01]  /*8380*/  ISETP.GE.AND P2, PT, R13, RZ, PT ;  /* 0x000000ff0d00720c */ /* 0x004fe20003f46270 */
[C---:B------:R-:W-:Y:S01]  /*8390*/  IMAD R8, R21.reuse, R12, R8 ;  /* 0x0000000c15087224 */ /* 0x040fe200078e0208 */
[----:B------:R-:W-:Y:S01]  /*83a0*/  ISETP.GT.U32.AND P3, PT, R21, R7, PT ;  /* 0x000000071500720c */ /* 0x000fe20003f64070 */
[----:B------:R-:W-:Y:S01]  /*83b0*/  @!P4 IMAD.IADD R11, R11, 0x1, -R21 ;  /* 0x000000010b0bc824 */ /* 0x000fe200078e0a15 */
[----:B------:R-:W2:Y:S01]  /*83c0*/  LDL.LU R12, [R1+0x144] ;  /* 0x00014400010c7983 */ /* 0x000ea20000300800 */
        /* <DEDUP_REMOVED lines=12> */
[----:B------:R-:W-:Y:S02]  /*8490*/  @!P3 IMAD.IADD R7, R7, 0x1, -R21 ;  /* 0x000000010707b824 */ /* 0x000fe400078e0a15 */
        /* <DEDUP_REMOVED lines=16> */
[----:B---3--:R-:W-:Y:S02]  /*85a0*/  IABS R4, R22 ;  /* 0x0000001600047213 */ /* 0x008fe40000000000 */
[----:B------:R-:W-:Y:S02]  /*85b0*/  ISETP.GE.AND P5, PT, R22, RZ, PT ;  /* 0x000000ff1600720c */ /* 0x000fe40003fa6270 */
[----:B------:R-:W3:Y:S04]  /*85c0*/  LDL.LU R22, [R1+0x158] ;  /* 0x0001580001167983 */ /* 0x000ee80000300800 */
[----:B------:R-:W3:Y:S01]  /*85d0*/  LDL.LU R23, [R1+0x15c] ;  /* 0x00015c0001177983 */ /* 0x000ee20000300800 */
        /* <DEDUP_REMOVED lines=12> */
[----:B--2---:R-:W-:-:S03]  /*86a0*/  IABS R9, R12 ;  /* 0x0000000c00097213 */ /* 0x004fc60000000000 */
        /* <DEDUP_REMOVED lines=11> */
[----:B------:R-:W-:Y:S01]  /*8760*/  IMAD.MOV R4, RZ, RZ, -R4 ;  /* 0x000000ffff047224 */ /* 0x000fe200078e0a04 */
[----:B-----5:R-:W-:Y:S01]  /*8770*/  ISETP.GE.AND P1, PT, R29, RZ, PT ;  /* 0x000000ff1d00720c */ /* 0x020fe20003f26270 */
[----:B------:R-:W-:Y:S01]  /*8780*/  @!P6 IMAD.MOV R13, RZ, RZ, -R13 ;  /* 0x000000ffff0de224 */ /* 0x000fe200078e0a0d */
[----:B------:R-:W-:Y:S01]  /*8790*/  IABS R11, R29 ;  /* 0x0000001d000b7213 */ /* 0x000fe20000000000 */
[----:B------:R-:W-:Y:S01]  /*87a0*/  IMAD.MOV R7, RZ, RZ, -R7 ;  /* 0x000000ffff077224 */ /* 0x000fe200078e0a07 */
[----:B------:R-:W2:Y:S01]  /*87b0*/  LDL.LU R29, [R1+0x168] ;  /* 0x00016800011d7983 */ /* 0x000ea20000300800 */
[----:B------:R-:W-:-:S03]  /*87c0*/  IMAD R9, R21, R4, R9 ;  /* 0x0000000415097224 */ /* 0x000fc600078e0209 */
[----:B------:R0:W-:Y:S01]  /*87d0*/  STL [R1+0x398], R6 ;  /* 0x0003980601007387 */ /* 0x0001e20000100800 */
[----:B------:R-:W-:Y:S01]  /*87e0*/  @!P4 IMAD.IADD R5, R5, 0x1, -R21 ;  /* 0x000000010505c824 */ /* 0x000fe200078e0a15 */
[----:B------:R-:W-:Y:S01]  /*87f0*/  ISETP.GE.AND P4, PT, R25, RZ, PT ;  /* 0x000000ff1900720c */ /* 0x000fe20003f86270 */
[----:B------:R-:W-:Y:S01]  /*8800*/  IMAD R10, R21, R7, R10 ;  /* 0x00000007150a7224 */ /* 0x000fe200078e020a */
[----:B------:R-:W-:Y:S02]  /*8810*/  IABS R4, R25 ;  /* 0x0000001900047213 */ /* 0x000fe40000000000 */
[----:B------:R-:W-:Y:S01]  /*8820*/  IABS R7, R24 ;  /* 0x0000001800077213 */ /* 0x000fe20000000000 */
[----:B---3--:R1:W-:Y:S04]  /*8830*/  STL [R1+0x15a0], R22 ;  /* 0x0015a01601007387 */ /* 0x0083e80000100800 */
[----:B------:R-:W-:Y:S04]  /*8840*/  STL [R1+0x15a4], R23 ;  /* 0x0015a41701007387 */ /* 0x000fe80000100800 */
[----:B------:R3:W-:Y:S01]  /*8850*/  STL [R1+0x39c], R13 ;  /* 0x00039c0d01007387 */ /* 0x0007e20000100800 */
[----:B0-----:R-:W-:-:S03]  /*8860*/  IABS R6, R22 ;  /* 0x0000001600067213 */ /* 0x001fc60000000000 */
[----:B------:R-:W4:Y:S04]  /*8870*/  LDL R25, [R1+0x160] ;  /* 0x0001600001197983 */ /* 0x000f280000100800 */
[----:B------:R-:W5:Y:S04]  /*8880*/  LDL R24, [R1+0x164] ;  /* 0x0001640001187983 */ /* 0x000f680000100800 */
[----:B-1----:R-:W2:Y:S01]  /*8890*/  LDL.LU R22, [R1+0x14c] ;  /* 0x00014c0001167983 */ /* 0x002ea20000300800 */
        /* <DEDUP_REMOVED lines=10> */
[----:B---3--:R-:W-:-:S04]  /*8940*/  IMAD.HI.U32 R13, R0, R7, RZ ;  /* 0x00000007000d7227 */ /* 0x008fc800078e00ff */
        /* <DEDUP_REMOVED lines=22> */
[----:B------:R-:W3:Y:S01]  /*8ab0*/  LDL.LU R25, [R1+0x16c] ;  /* 0x00016c0001197983 */ /* 0x000ee20000300800 */
[----:B-----5:R-:W-:-:S03]  /*8ac0*/  IABS R11, R24 ;  /* 0x00000018000b7213 */ /* 0x020fc60000000000 */
[----:B------:R-:W4:Y:S01]  /*8ad0*/  LDL.LU R24, [R1+0x170] ;  /* 0x0001700001187983 */ /* 0x000f220000300800 */
[----:B--2---:R-:W-:-:S03]  /*8ae0*/  ISETP.GE.AND P0, PT, R22, RZ, PT ;  /* 0x000000ff1600720c */ /* 0x004fc60003f06270 */
[----:B------:R0:W-:Y:S04]  /*8af0*/  STL [R1+0x388], R23 ;  /* 0x0003881701007387 */ /* 0x0001e80000100800 */
[----:B0-----:R-:W2:Y:S04]  /*8b00*/  LDL.LU R23, [R1+0x15a4] ;  /* 0x0015a40001177983 */ /* 0x001ea80000300800 */
        /* <DEDUP_REMOVED lines=31> */
[----:B------:R-:W-:Y:S01]  /*8d00*/  STL [R1+0x37c], R10 ;  /* 0x00037c0a01007387 */ /* 0x000fe20000100800 */
[----:B------:R-:W-:-:S03]  /*8d10*/  @!P5 IMAD.IADD R7, R7, 0x1, -R21 ;  /* 0x000000010707d824 */ /* 0x000fc600078e0a15 */
[----:B------:R0:W-:Y:S01]  /*8d20*/  STL [R1+0x374], R12 ;  /* 0x0003740c01007387 */ /* 0x0001e20000100800 */
[----:B------:R-:W-:Y:S01]  /*8d30*/  @!P3 IMAD.IADD R8, R8, 0x1, -R21 ;  /* 0x000000010808b824 */ /* 0x000fe200078e0a15 */
[----:B--2---:R-:W-:Y:S02]  /*8d40*/  ISETP.GE.AND P3, PT, R23, RZ, PT ;  /* 0x000000ff1700720c */ /* 0x004fe40003f66270 */
[----:B-----5:R-:W-:Y:S02]  /*8d50*/  ISETP.GE.AND P5, PT, R22, RZ, PT ;  /* 0x000000ff1600720c */ /* 0x020fe40003fa6270 */
[----:B------:R-:W2:Y:S04]  /*8d60*/  LDL.LU R22, [R1+0x174] ;  /* 0x0001740001167983 */ /* 0x000ea80000300800 */
[----:B------:R-:W5:Y:S01]  /*8d70*/  LDL.LU R23, [R1+0x178] ;  /* 0x0001780001177983 */ /* 0x000f620000300800 */
[----:B------:R-:W-:-:S02]  /*8d80*/  ISETP.GT.U32.AND P2, PT, R21, R4, PT ;  /* 0x000000041500720c */ /* 0x000fc40003f44070 */
[C---:B------:R-:W-:Y:S02]  /*8d90*/  ISETP.GT.U32.AND P6, PT, R21.reuse, R6, PT ;  /* 0x000000061500720c */ /* 0x040fe40003fc4070 */
[----:B------:R-:W-:Y:S02]  /*8da0*/  ISETP.GT.U32.AND P1, PT, R21, R9, PT ;  /* 0x000000091500720c */ /* 0x000fe40003f24070 */
[----:B---3--:R-:W-:-:S07]  /*8db0*/  IABS R2, R25 ;  /* 0x0000001900027213 */ /* 0x008fce0000000000 */
[--C-:B------:R-:W-:Y:S01]  /*8dc0*/  @!P2 IMAD.IADD R4, R4, 0x1, -R21.reuse ;  /* 0x000000010404a824 */ /* 0x100fe200078e0a15 */
[C---:B------:R-:W-:Y:S01]  /*8dd0*/  ISETP.GT.U32.AND P2, PT, R21.reuse, R11, PT ;  /* 0x0000000b1500720c */ /* 0x040fe20003f44070 */
[--C-:B------:R-:W-:Y:S01]  /*8de0*/  @!P6 IMAD.IADD R6, R6, 0x1, -R21.reuse ;  /* 0x000000010606e824 */ /* 0x100fe200078e0a15 */
[----:B------:R-:W-:Y:S01]  /*8df0*/  ISETP.GT.U32.AND P6, PT, R21, R5, PT ;  /* 0x000000051500720c */ /* 0x000fe20003fc4070 */
[----:B------:R-:W-:Y:S02]  /*8e00*/  @!P1 IMAD.IADD R9, R9, 0x1, -R21 ;  /* 0x0000000109099824 */ /* 0x000fe400078e0a15 */
[----:B0-----:R-:W-:-:S04]  /*8e10*/  IMAD.HI.U32 R12, R0, R2, RZ ;  /* 0x00000002000c7227 */ /* 0x001fc800078e00ff */
[----:B------:R-:W-:Y:S01]  /*8e20*/  @!P4 IMAD.MOV R4, RZ, RZ, -R4 ;  /* 0x000000ffff04c224 */ /* 0x000fe200078e0a04 */
[----:B------:R-:W-:Y:S01]  /*8e30*/  ISETP.GT.U32.AND P4, PT, R21, R9, PT ;  /* 0x000000091500720c */ /* 0x000fe20003f84070 */
[----:B------:R-:W-:Y:S02]  /*8e40*/  IMAD.MOV R12, RZ, RZ, -R12 ;  /* 0x000000ffff0c7224 */ /* 0x000fe400078e0a0c */
[----:B------:R-:W-:Y:S02]  /*8e50*/  @!P2 IMAD.IADD R11, R11, 0x1, -R21 ;  /* 0x000000010b0ba824 */ /* 0x000fe400078e0a15 */
        /* <DEDUP_REMOVED lines=13> */
[----:B------:R-:W-:Y:S01]  /*8f30*/  ISETP.GE.AND P3, PT, R29, RZ, PT ;  /* 0x000000ff1d00720c */ /* 0x000fe20003f66270 */
[--C-:B------:R-:W-:Y:S01]  /*8f40*/  @!P4 IMAD.IADD R9, R9, 0x1, -R21.reuse ;  /* 0x000000010909c824 */ /* 0x100fe200078e0a15 */
[----:B------:R-:W3:Y:S01]  /*8f50*/  LDL.LU R14, [R1+0x17c] ;  /* 0x00017c00010e7983 */ /* 0x000ee20000300800 */
[----:B------:R-:W-:Y:S02]  /*8f60*/  @!P0 IMAD.IADD R11, R11, 0x1, -R21 ;  /* 0x000000010b0b8824 */ /* 0x000fe400078e0a15 */
[----:B------:R-:W-:Y:S01]  /*8f70*/  IMAD.MOV.U32 R12, RZ, RZ, R9 ;  /* 0x000000ffff0c7224 */ /* 0x000fe200078e0009 */
[----:B------:R5:W-:Y:S01]  /*8f80*/  STL [R1+0x34c], R6 ;  /* 0x00034c0601007387 */ /* 0x000be20000100800 */
[----:B------:R-:W-:Y:S02]  /*8f90*/  ISETP.GE.AND P0, PT, R25, RZ, PT ;  /* 0x000000ff1900720c */ /* 0x000fe40003f06270 */
[----:B------:R-:W-:Y:S01]  /*8fa0*/  @!P1 IMAD.MOV R12, RZ, RZ, -R12 ;  /* 0x000000ffff0c9224 */ /* 0x000fe200078e0a0c */
[----:B------:R0:W-:Y:S01]  /*8fb0*/  STL [R1+0x33c], R7 ;  /* 0x00033c0701007387 */ /* 0x0001e20000100800 */
[----:B------:R-:W-:-:S02]  /*8fc0*/  @!P6 IMAD.IADD R5, R5, 0x1, -R21 ;  /* 0x000000010505e824 */ /* 0x000fc400078e0a15 */
[----:B------:R-:W-:Y:S01]  /*8fd0*/  @!P5 IMAD.IADD R2, R2, 0x1, -R21 ;  /* 0x000000010202d824 */ /* 0x000fe200078e0a15 */
[----:B------:R-:W4:Y:S01]  /*8fe0*/  LDL.LU R29, [R1+0x198] ;  /* 0x00019800011d7983 */ /* 0x000f220000300800 */
[----:B------:R-:W-:Y:S01]  /*8ff0*/  @!P2 IMAD.MOV R11, RZ, RZ, -R11 ;  /* 0x000000ffff0ba224 */ /* 0x000fe200078e0a0b */
[----:B------:R-:W-:Y:S02]  /*9000*/  IABS R10, R24 ;  /* 0x00000018000a7213 */ /* 0x000fe40000000000 */
[----:B------:R-:W3:Y:S01]  /*9010*/  LDL.LU R25, [R1+0x19c] ;  /* 0x00019c0001197983 */ /* 0x000ee20000300800 */
[----:B------:R-:W-:Y:S01]  /*9020*/  ISETP.GE.AND P6, PT, R24, RZ, PT ;  /* 0x000000ff1800720c */ /* 0x000fe20003fc6270 */
[----:B------:R-:W-:Y:S01]  /*9030*/  @!P3 IMAD.MOV R5, RZ, RZ, -R5 ;  /* 0x000000ffff05b224 */ /* 0x000fe200078e0a05 */
[----:B--2---:R-:W-:Y:S02]  /*9040*/  IABS R4, R22 ;  /* 0x0000001600047213 */ /* 0x004fe40000000000 */
[----:B------:R-:W-:-:S02]  /*9050*/  ISETP.GE.AND P5, PT, R22, RZ, PT ;  /* 0x000000ff1600720c */ /* 0x000fc40003fa6270 */
[----:B------:R-:W2:Y:S01]  /*9060*/  LDL.LU R22, [R1+0x18c] ;  /* 0x00018c0001167983 */ /* 0x000ea20000300800 */
[----:B-----5:R-:W-:-:S03]  /*9070*/  IABS R6, R23 ;  /* 0x0000001700067213 */ /* 0x020fc60000000000 */
[----:B------:R-:W-:Y:S01]  /*9080*/  STL [R1+0x334], R12 ;  /* 0x0003340c01007387 */ /* 0x000fe20000100800 */
[----:B------:R-:W-:-:S03]  /*9090*/  ISETP.GE.AND P3, PT, R23, RZ, PT ;  /* 0x000000ff1700720c */ /* 0x000fc60003f66270 */
[----:B------:R-:W5:Y:S04]  /*90a0*/  LDL R24, [R1+0x180] ;  /* 0x0001800001187983 */ /* 0x000f680000100800 */
[----:B------:R1:W-:Y:S04]  /*90b0*/  STL [R1+0x330], R11 ;  /* 0x0003300b01007387 */ /* 0x0003e80000100800 */
        /* <DEDUP_REMOVED lines=8> */
[C---:B------:R-:W-:Y:S01]  /*9140*/  ISETP.GT.U32.AND P4, PT, R21.reuse, R2, PT ;  /* 0x000000021500720c */ /* 0x040fe20003f84070 */
[----:B------:R-:W-:-:S03]  /*9150*/  IMAD R4, R21, R7, R4 ;  /* 0x0000000715047224 */ /* 0x000fc600078e0204 */
[C---:B------:R-:W-:Y:S02]  /*9160*/  ISETP.GT.U32.AND P1, PT, R21.reuse, R10, PT ;  /* 0x0000000a1500720c */ /* 0x040fe40003f24070 */
[----:B------:R-:W-:-:S07]  /*9170*/  ISETP.GT.U32.AND P2, PT, R21, R4, PT ;  /* 0x000000041500720c */ /* 0x000fce0003f44070 */
[----:B------:R-:W-:-:S04]  /*9180*/  @!P4 IMAD.IADD R2, R2, 0x1, -R21 ;  /* 0x000000010202c824 */ /* 0x000fc800078e0a15 */
[----:B-1----:R-:W-:Y:S02]  /*9190*/  IMAD.MOV.U32 R11, RZ, RZ, R2 ;  /* 0x000000ffff0b7224 */ /* 0x002fe400078e0002 */
[----:B------:R-:W-:-:S04]  /*91a0*/  IMAD.HI.U32 R7, R0, R6, RZ ;  /* 0x0000000600077227 */ /* 0x000fc800078e00ff */
[----:B------:R-:W-:Y:S02]  /*91b0*/  @!P1 IMAD.IADD R10, R10, 0x1, -R21 ;  /* 0x000000010a0a9824 */ /* 0x000fe400078e0a15 */
[----:B------:R-:W-:Y:S01]  /*91c0*/  @!P0 IMAD.MOV R11, RZ, RZ, -R11 ;  /* 0x000000ffff0b8224 */ /* 0x000fe200078e0a0b */
[----:B------:R0:W-:Y:S01]  /*91d0*/  STL [R1+0x32c], R5 ;  /* 0x00032c0501007387 */ /* 0x0001e20000100800 */
[----:B------:R-:W-:Y:S01]  /*91e0*/  IMAD.MOV R7, RZ, RZ, -R7 ;  /* 0x000000ffff077224 */ /* 0x000fe200078e0a07 */
[----:B----4-:R-:W-:Y:S01]  /*91f0*/  ISETP.GE.AND P1, PT, R29, RZ, PT ;  /* 0x000000ff1d00720c */ /* 0x010fe20003f26270 */
[----:B------:R-:W-:Y:S01]  /*9200*/  @!P6 IMAD.MOV R10, RZ, RZ, -R10 ;  /* 0x000000ffff0ae224 */ /* 0x000fe200078e0a0a */
[----:B------:R-:W-:Y:S01]  /*9210*/  IABS R2, R29 ;  /* 0x0000001d00027213 */ /* 0x000fe20000000000 */
[----:B------:R-:W-:Y:S01]  /*9220*/  @!P2 IMAD.IADD R4, R4, 0x1, -R21 ;  /* 0x000000010404a824 */ /* 0x000fe200078e0a15 */
[----:B------:R1:W-:Y:S01]  /*9230*/  STL [R1+0x324], R11 ;  /* 0x0003240b01007387 */ /* 0x0003e20000100800 */
[----:B---3--:R-:W-:-:S03]  /*9240*/  ISETP.GE.AND P2, PT, R25, RZ, PT ;  /* 0x000000ff1900720c */ /* 0x008fc60003f46270 */
[----:B------:R-:W3:Y:S01]  /*9250*/  LDL.LU R29, [R1+0x1a0] ;  /* 0x0001a000011d7983 */ /* 0x000ee20000300800 */
[----:B0-----:R-:W-:Y:S01]  /*9260*/  IMAD R5, R21, R7, R6 ;  /* 0x0000000715057224 */ /* 0x001fe200078e0206 */
[----:B-1----:R-:W-:Y:S02]  /*9270*/  IABS R11, R25 ;  /* 0x00000019000b7213 */ /* 0x002fe40000000000 */
[----:B------:R-:W4:Y:S01]  /*9280*/  LDL.LU R25, [R1+0x1a4] ;  /* 0x0001a40001197983 */ /* 0x000f220000300800 */
[----:B------:R-:W-:Y:S01]  /*9290*/  IABS R8, R14 ;  /* 0x0000000e00087213 */ /* 0x000fe20000000000 */
[----:B------:R-:W-:-:S04]  /*92a0*/  IMAD.HI.U32 R13, R0, R2, RZ ;  /* 0x00000002000d7227 */ /* 0x000fc800078e00ff */
[----:B------:R-:W-:-:S04]  /*92b0*/  IMAD.MOV.U32 R9, RZ, RZ, R8 ;  /* 0x000000ffff097224 */ /* 0x000fc800078e0008 */
        /* <DEDUP_REMOVED lines=8> */
[----:B0-----:R-:W-:Y:S02]  /*9340*/  IMAD.MOV.U32 R10, RZ, RZ, R12 ;  /* 0x000000ffff0a7224 */ /* 0x001fe400078e000c */
[----:B------:R-:W-:Y:S02]  /*9350*/  IMAD.MOV R12, RZ, RZ, -R13 ;  /* 0x000000ffff0c7224 */ /* 0x000fe400078e0a0d */
[----:B------:R-:W-:-:S04]  /*9360*/  IMAD.HI.U32 R13, R0, R10, RZ ;  /* 0x0000000a000d7227 */ /* 0x000fc800078e00ff */
        /* <DEDUP_REMOVED lines=33> */
[C---:B------:R-:W-:Y:S01]  /*9580*/  IMAD R2, R21.reuse, R12, R2 ;  /* 0x0000000c15027224 */ /* 0x040fe200078e0202 */
[----:B------:R-:W-:Y:S01]  /*9590*/  ISETP.GT.U32.AND P5, PT, R21, R9, PT ;  /* 0x000000091500720c */ /* 0x000fe20003fa4070 */
[----:B------:R-:W-:-:S03]  /*95a0*/  IMAD.HI.U32 R12, R0, R8, RZ ;  /* 0x00000008000c7227 */ /* 0x000fc600078e00ff */
[----:B------:R-:W-:Y:S01]  /*95b0*/  ISETP.GT.U32.AND P6, PT, R21, R2, PT ;  /* 0x000000021500720c */ /* 0x000fe20003fc4070 */
[----:B------:R-:W-:Y:S01]  /*95c0*/  IMAD.MOV R12, RZ, RZ, -R12 ;  /* 0x000000ffff0c7224 */ /* 0x000fe200078e0a0c */
[----:B----4-:R-:W-:-:S03]  /*95d0*/  IABS R4, R25 ;  /* 0x0000001900047213 */ /* 0x010fc60000000000 */
[----:B------:R-:W-:Y:S02]  /*95e0*/  IMAD R8, R21, R12, R8 ;  /* 0x0000000c15087224 */ /* 0x000fe400078e0208 */
[----:B------:R-:W-:Y:S01]  /*95f0*/  IMAD.HI.U32 R13, R0, R4, RZ ;  /* 0x00000004000d7227 */ /* 0x000fe200078e00ff */
[----:B------:R-:W-:-:S03]  /*9600*/  ISETP.GE.AND P4, PT, R14, RZ, PT ;  /* 0x000000ff0e00720c */ /* 0x000fc60003f86270 */
[--C-:B------:R-:W-:Y:S02]  /*9610*/  @!P5 IMAD.IADD R9, R9, 0x1, -R21.reuse ;  /* 0x000000010909d824 */ /* 0x100fe400078e0a15 */
[----:B------:R-:W-:Y:S01]  /*9620*/  @!P6 IMAD.IADD R2, R2, 0x1, -R21 ;  /* 0x000000010202e824 */ /* 0x000fe200078e0a15 */
[C---:B------:R-:W-:Y:S01]  /*9630*/  ISETP.GT.U32.AND P5, PT, R21.reuse, R8, PT ;  /* 0x000000081500720c */ /* 0x040fe20003fa4070 */
[----:B------:R-:W-:Y:S02]  /*9640*/  IMAD.MOV R13, RZ, RZ, -R13 ;  /* 0x000000ffff0d7224 */ /* 0x000fe400078e0a0d */
[----:B------:R-:W-:Y:S01]  /*9650*/  IMAD.HI.U32 R14, R0, R7, RZ ;  /* 0x00000007000e7227 */ /* 0x000fe200078e00ff */
[C---:B------:R-:W-:Y:S02]  /*9660*/  ISETP.GT.U32.AND P6, PT, R21.reuse, R2, PT ;  /* 0x000000021500720c */ /* 0x040fe40003fc4070 */
[----:B---3--:R-:W-:Y:S01]  /*9670*/  IABS R12, R29 ;  /* 0x0000001d000c7213 */ /* 0x008fe20000000000 */
[----:B------:R-:W-:-:S02]  /*9680*/  IMAD R4, R21, R13, R4 ;  /* 0x0000000d15047224 */ /* 0x000fc400078e0204 */
[----:B------:R-:W-:Y:S01]  /*9690*/  IMAD.MOV R14, RZ, RZ, -R14 ;  /* 0x000000ffff0e7224 */ /* 0x000fe200078e0a0e */
[----:B------:R-:W3:Y:S01]  /*96a0*/  LDL.LU R13, [R1+0x190] ;  /* 0x00019000010d7983 */ /* 0x000ee20000300800 */
        /* <DEDUP_REMOVED lines=10> */
[----:B------:R-:W-:Y:S04]  /*9750*/  STL [R1+0x300], R9 ;  /* 0x0003000901007387 */ /* 0x000fe80000100800 */
        /* <DEDUP_REMOVED lines=12> */
[----:B------:R-:W-:-:S03]  /*9820*/  @!P3 IMAD.IADD R11, R11, 0x1, -R21 ;  /* 0x000000010b0bb824 */ /* 0x000fc600078e0a15 */
[C---:B------:R-:W-:Y:S02]  /*9830*/  ISETP.GT.U32.AND P4, PT, R21.reuse, R6, PT ;  /* 0x000000061500720c */ /* 0x040fe40003f84070 */
[----:B------:R-:W-:Y:S01]  /*9840*/  ISETP.GT.U32.AND P3, PT, R21, R5, PT ;  /* 0x000000051500720c */ /* 0x000fe20003f64070 */
[----:B------:R-:W-:Y:S01]  /*9850*/  @!P1 IMAD.IADD R7, R7, 0x1, -R21 ;  /* 0x0000000107079824 */ /* 0x000fe200078e0a15 */
[----:B------:R-:W-:-:S05]  /*9860*/  IABS R2, R24 ;  /* 0x0000001800027213 */ /* 0x000fca0000000000 */
[----:B------:R-:W-:Y:S01]  /*9870*/  @!P6 IMAD.IADD R8, R8, 0x1, -R21 ;  /* 0x000000010808e824 */ /* 0x000fe200078e0a15 */
[----:B------:R-:W-:Y:S01]  /*9880*/  ISETP.GT.U32.AND P6, PT, R21, R4, PT ;  /* 0x000000041500720c */ /* 0x000fe20003fc4070 */
[----:B0-----:R-:W-:-:S04]  /*9890*/  IMAD.HI.U32 R12, R0, R2, RZ ;  /* 0x00000002000c7227 */ /* 0x001fc800078e00ff */
[----:B------:R-:W-:Y:S01]  /*98a0*/  @!P2 IMAD.MOV R11, RZ, RZ, -R11 ;  /* 0x000000ffff0ba224 */ /* 0x000fe200078e0a0b */
[----:B------:R-:W-:Y:S01]  /*98b0*/  ISETP.GT.U32.AND P2, PT, R21, R7, PT ;  /* 0x000000071500720c */ /* 0x000fe20003f44070 */
[--C-:B------:R-:W-:Y:S01]  /*98c0*/  @!P4 IMAD.IADD R6, R6, 0x1, -R21.reuse ;  /* 0x000000010606c824 */ /* 0x100fe200078e0a15 */
[----:B---3--:R-:W-:Y:S01]  /*98d0*/  ISETP.GE.AND P4, PT, R13, RZ, PT ;  /* 0x000000ff0d00720c */ /* 0x008fe20003f86270 */
[----:B------:R-:W-:Y:S01]  /*98e0*/  IMAD.MOV R13, RZ, RZ, -R12 ;  /* 0x000000ffff0d7224 */ /* 0x000fe200078e0a0c */
[----:B------:R-:W-:Y:S01]  /*98f0*/  IABS R9, R23 ;  /* 0x0000001700097213 */ /* 0x000fe20000000000 */
[--C-:B------:R-:W-:Y:S01]  /*9900*/  @!P3 IMAD.IADD R5, R5, 0x1, -R21.reuse ;  /* 0x000000010505b824 */ /* 0x100fe200078e0a15 */
[----:B----4-:R-:W-:Y:S01]  /*9910*/  ISETP.GE.AND P1, PT, R14, RZ, PT ;  /* 0x000000ff0e00720c */ /* 0x010fe20003f26270 */
[----:B------:R-:W-:Y:S02]  /*9920*/  IMAD R2, R21, R13, R2 ;  /* 0x0000000d15027224 */ /* 0x000fe400078e0202 */
[----:B------:R-:W-:Y:S01]  /*9930*/  IMAD.HI.U32 R12, R0, R9, RZ ;  /* 0x00000009000c7227 */ /* 0x000fe200078e00ff */
[----:B------:R-:W3:Y:S03]  /*9940*/  LDL.LU R13, [R1+0x1b4] ;  /* 0x0001b400010d7983 */ /* 0x000ee60000300800 */
[----:B------:R-:W-:-:S02]  /*9950*/  @!P6 IMAD.IADD R4, R4, 0x1, -R21 ;  /* 0x000000010404e824 */ /* 0x000fc400078e0a15 */
[----:B------:R-:W-:Y:S01]  /*9960*/  @!P0 IMAD.MOV R10, RZ, RZ, -R10 ;  /* 0x000000ffff0a8224 */ /* 0x000fe200078e0a0a */
[C---:B------:R-:W-:Y:S01]  /*9970*/  ISETP.GT.U32.AND P0, PT, R21.reuse, R5, PT ;  /* 0x000000051500720c */ /* 0x040fe20003f04070 */
[----:B------:R-:W-:Y:S01]  /*9980*/  @!P5 IMAD.MOV R8, RZ, RZ, -R8 ;  /* 0x000000ffff08d224 */ /* 0x000fe200078e0a08 */
[----:B------:R0:W-:Y:S01]  /*9990*/  STL [R1+0x2ec], R11 ;  /* 0x0002ec0b01007387 */ /* 0x0001e20000100800 */
[----:B------:R-:W-:Y:S01]  /*99a0*/  IMAD.MOV R12, RZ, RZ, -R12 ;  /* 0x000000ffff0c7224 */ /* 0x000fe200078e0a0c */
[----:B------:R-:W-:Y:S01]  /*99b0*/  ISETP.GT.U32.AND P5, PT, R21, R2, PT ;  /* 0x000000021500720c */ /* 0x000fe20003fa4070 */
[----:B------:R-:W-:Y:S01]  /*99c0*/  @!P2 IMAD.IADD R7, R7, 0x1, -R21 ;  /* 0x000000010707a824 */ /* 0x000fe200078e0a15 */
[----:B------:R-:W-:Y:S01]  /*99d0*/  ISETP.GT.U32.AND P6, PT, R21, R4, PT ;  /* 0x000000041500720c */ /* 0x000fe20003fc4070 */
[----:B------:R2:W-:Y:S04]  /*99e0*/  STL [R1+0x2e8], R10 ;  /* 0x0002e80a01007387 */ /* 0x0005e80000100800 */
[----:B------:R-:W4:Y:S01]  /*99f0*/  LDL.LU R14, [R1+0x1b8] ;  /* 0x0001b800010e7983 */ /* 0x000f220000300800 */
[----:B0-----:R-:W-:-:S02]  /*9a00*/  IMAD.MOV.U32 R11, RZ, RZ, R6 ;  /* 0x000000ffff0b7224 */ /* 0x001fc400078e0006 */
[----:B------:R-:W-:Y:S02]  /*9a10*/  IMAD R6, R21, R12, R9 ;  /* 0x0000000c15067224 */ /* 0x000fe400078e0209 */
[----:B------:R-:W-:Y:S02]  /*9a20*/  @!P4 IMAD.MOV R11, RZ, RZ, -R11 ;  /* 0x000000ffff0bc224 */ /* 0x000fe400078e0a0b */
[----:B------:R-:W-:Y:S01]  /*9a30*/  IMAD.MOV.U32 R12, RZ, RZ, R7 ;  /* 0x000000ffff0c7224 */ /* 0x000fe200078e0007 */
[----:B------:R-:W-:Y:S01]  /*9a40*/  STL [R1+0x2e4], R8 ;  /* 0x0002e40801007387 */ /* 0x000fe20000100800 */
[----:B------:R-:W-:Y:S02]  /*9a50*/  ISETP.GE.AND P3, PT, R29, RZ, PT ;  /* 0x000000ff1d00720c */ /* 0x000fe40003f66270 */
[----:B------:R-:W-:Y:S01]  /*9a60*/  @!P1 IMAD.MOV R12, RZ, RZ, -R12 ;  /* 0x000000ffff0c9224 */ /* 0x000fe200078e0a0c */
[----:B------:R0:W-:Y:S01]  /*9a70*/  STL [R1+0x2d8], R11 ;  /* 0x0002d80b01007387 */ /* 0x0001e20000100800 */
[----:B------:R-:W-:Y:S01]  /*9a80*/  ISETP.GE.AND P4, PT, R25, RZ, PT ;  /* 0x000000ff1900720c */ /* 0x000fe20003f86270 */
[--C-:B------:R-:W-:Y:S01]  /*9a90*/  @!P0 IMAD.IADD R5, R5, 0x1, -R21.reuse ;  /* 0x0000000105058824 */ /* 0x100fe200078e0a15 */
[----:B------:R-:W-:Y:S01]  /*9aa0*/  ISETP.GE.AND P0, PT, R24, RZ, PT ;  /* 0x000000ff1800720c */ /* 0x000fe20003f06270 */
[----:B------:R-:W5:Y:S01]  /*9ab0*/  LDL.LU R29, [R1+0x1bc] ;  /* 0x0001bc00011d7983 */ /* 0x000f620000300800 */
[----:B------:R-:W-:-:S03]  /*9ac0*/  @!P5 IMAD.IADD R2, R2, 0x1, -R21 ;  /* 0x000000010202d824 */ /* 0x000fc600078e0a15 */
[----:B------:R-:W5:Y:S01]  /*9ad0*/  LDL.LU R25, [R1+0x1c0] ;  /* 0x0001c00001197983 */ /* 0x000f620000300800 */
[----:B------:R-:W-:Y:S01]  /*9ae0*/  @!P6 IMAD.IADD R4, R4, 0x1, -R21 ;  /* 0x000000010404e824 */ /* 0x000fe200078e0a15 */
[----:B------:R-:W-:Y:S02]  /*9af0*/  ISETP.GE.AND P6, PT, R23, RZ, PT ;  /* 0x000000ff1700720c */ /* 0x000fe40003fc6270 */
[----:B------:R-:W5:Y:S04]  /*9b00*/  LDL R24, [R1+0x1c4] ;  /* 0x0001c40001187983 */ /* 0x000f680000100800 */
[----:B------:R1:W-:Y:S01]  /*9b10*/  STL [R1+0x2d4], R12 ;  /* 0x0002d40c01007387 */ /* 0x0003e20000100800 */
[----:B--2---:R-:W-:Y:S02]  /*9b20*/  IABS R10, R22 ;  /* 0x00000016000a7213 */ /* 0x004fe40000000000 */
[----:B------:R-:W-:-:S02]  /*9b30*/  ISETP.GE.AND P5, PT, R22, RZ, PT ;  /* 0x000000ff1600720c */ /* 0x000fc40003fa6270 */
[----:B------:R-:W2:Y:S04]  /*9b40*/  LDL.LU R22, [R1+0x1c8] ;  /* 0x0001c80001167983 */ /* 0x000ea80000300800 */
[----:B------:R-:W2:Y:S01]  /*9b50*/  LDL.LU R23, [R1+0x1cc] ;  /* 0x0001cc0001177983 */ /* 0x000ea20000300800 */
[----:B------:R-:W-:Y:S01]  /*9b60*/  ISETP.GT.U32.AND P2, PT, R21, R6, PT ;  /* 0x000000061500720c */ /* 0x000fe20003f44070 */
[----:B0-----:R-:W-:-:S04]  /*9b70*/  IMAD.HI.U32 R11, R0, R10, RZ ;  /* 0x0000000a000b7227 */ /* 0x001fc800078e00ff */
[----:B------:R-:W-:-:S08]  /*9b80*/  IMAD.MOV R11, RZ, RZ, -R11 ;  /* 0x000000ffff0b7224 */ /* 0x000fd000078e0a0b */
[----:B------:R-:W-:Y:S01]  /*9b90*/  @!P2 IMAD.IADD R6, R6, 0x1, -R21 ;  /* 0x000000010606a824 */ /* 0x000fe200078e0a15 */
[C---:B------:R-:W-:Y:S01]  /*9ba0*/  ISETP.GT.U32.AND P2, PT, R21.reuse, R2, PT ;  /* 0x000000021500720c */ /* 0x040fe20003f44070 */
[----:B------:R-:W-:-:S03]  /*9bb0*/  IMAD R10, R21, R11, R10 ;  /* 0x0000000b150a7224 */ /* 0x000fc600078e020a */
[----:B------:R-:W-:Y:S01]  /*9bc0*/  ISETP.GT.U32.AND P1, PT, R21, R6, PT ;  /* 0x000000061500720c */ /* 0x000fe20003f24070 */
[----:B------:R-:W-:-:S04]  /*9bd0*/  IMAD.MOV.U32 R11, RZ, RZ, R5 ;  /* 0x000000ffff0b7224 */ /* 0x000fc800078e0005 */
[----:B------:R-:W-:Y:S02]  /*9be0*/  @!P3 IMAD.MOV R11, RZ, RZ, -R11 ;  /* 0x000000ffff0bb224 */ /* 0x000fe400078e0a0b */
[----:B-1----:R-:W-:Y:S02]  /*9bf0*/  IMAD.MOV.U32 R12, RZ, RZ, R4 ;  /* 0x000000ffff0c7224 */ /* 0x002fe400078e0004 */
[--C-:B------:R-:W-:Y:S01]  /*9c00*/  @!P2 IMAD.IADD R2, R2, 0x1, -R21.reuse ;  /* 0x000000010202a824 */ /* 0x100fe200078e0a15 */
[----:B------:R0:W-:Y:S01]  /*9c10*/  STL [R1+0x2d0], R11 ;  /* 0x0002d00b01007387 */ /* 0x0001e20000100800 */
[----:B------:R-:W-:Y:S02]  /*9c20*/  @!P4 IMAD.MOV R12, RZ, RZ, -R12 ;  /* 0x000000ffff0cc224 */ /* 0x000fe400078e0a0c */
[----:B------:R-:W-:Y:S01]  /*9c30*/  @!P1 IMAD.IADD R6, R6, 0x1, -R21 ;  /* 0x0000000106069824 */ /* 0x000fe200078e0a15 */
[----:B---3--:R-:W-:Y:S01]  /*9c40*/  IABS R9, R13 ;  /* 0x0000000d00097213 */ /* 0x008fe20000000000 */
[----:B0-----:R-:W-:Y:S01]  /*9c50*/  IMAD.MOV.U32 R11, RZ, RZ, R2 ;  /* 0x000000ffff0b7224 */ /* 0x001fe200078e0002 */
[----:B------:R-:W-:Y:S01]  /*9c60*/  ISETP.GE.AND P4, PT, R13, RZ, PT ;  /* 0x000000ff0d00720c */ /* 0x000fe20003f86270 */
[----:B------:R-:W-:-:S02]  /*9c70*/  IMAD.MOV.U32 R13, RZ, RZ, R6 ;  /* 0x000000ffff0d7224 */ /* 0x000fc400078e0006 */
[----:B------:R-:W-:Y:S01]  /*9c80*/  @!P0 IMAD.MOV R11, RZ, RZ, -R11 ;  /* 0x000000ffff0b8224 */ /* 0x000fe200078e0a0b */
[----:B------:R0:W-:Y:S01]  /*9c90*/  STL [R1+0x2cc], R12 ;  /* 0x0002cc0c01007387 */ /* 0x0001e20000100800 */
[----:B------:R-:W-:Y:S01]  /*9ca0*/  @!P6 IMAD.MOV R13, RZ, RZ, -R13 ;  /* 0x000000ffff0de224 */ /* 0x000fe200078e0a0d */
[----:B----4-:R-:W-:-:S05]  /*9cb0*/  IABS R8, R14 ;  /* 0x0000000e00087213 */ /* 0x010fca0000000000 */
[----:B------:R-:W-:Y:S02]  /*9cc0*/  IMAD.MOV.U32 R7, RZ, RZ, R8 ;  /* 0x000000ffff077224 */ /* 0x000fe400078e0008 */
[----:B------:R-:W-:-:S04]  /*9cd0*/  IMAD.HI.U32 R8, R0, R9, RZ ;  /* 0x0000000900087227 */ /* 0x000fc800078e00ff */
[----:B------:R-:W-:-:S04]  /*9ce0*/  IMAD.HI.U32 R5, R0, R7, RZ ;  /* 0x0000000700057227 */ /* 0x000fc800078e00ff */
[----:B------:R-:W-:Y:S01]  /*9cf0*/  IMAD.MOV R8, RZ, RZ, -R8 ;  /* 0x000000ffff087224 */ /* 0x000fe200078e0a08 */
[----:B-----5:R-:W-:Y:S02]  /*9d00*/  ISETP.GE.AND P1, PT, R29, RZ, PT ;  /* 0x000000ff1d00720c */ /* 0x020fe40003f26270 */
[----:B------:R-:W-:Y:S02]  /*9d10*/  IABS R2, R29 ;  /* 0x0000001d00027213 */ /* 0x000fe40000000000 */
[----:B------:R-:W3:Y:S01]  /*9d20*/  LDL.LU R29, [R1+0x1d8] ;  /* 0x0001d800011d7983 */ /* 0x000ee20000300800 */
[----:B------:R-:W-:-:S03]  /*9d30*/  IMAD.MOV R4, RZ, RZ, -R5 ;  /* 0x000000ffff047224 */ /* 0x000fc600078e0a05 */
[----:B------:R-:W-:Y:S01]  /*9d40*/  STL [R1+0x2c8], R11 ;  /* 0x0002c80b01007387 */ /* 0x000fe20000100800 */
[----:B------:R-:W-:Y:S01]  /*9d50*/  IMAD R5, R21, R8, R9 ;  /* 0x0000000815057224 */ /* 0x000fe200078e0209 */
[----:B------:R-:W-:Y:S02]  /*9d60*/  ISETP.GE.AND P0, PT, R25, RZ, PT ;  /* 0x000000ff1900720c */ /* 0x000fe40003f06270 */
[----:B0-----:R-:W-:Y:S02]  /*9d70*/  IABS R12, R25 ;  /* 0x00000019000c7213 */ /* 0x001fe40000000000 */
[----:B------:R-:W-:Y:S01]  /*9d80*/  IABS R9, R24 ;  /* 0x0000001800097213 */ /* 0x000fe20000000000 */
[----:B--2---:R0:W-:Y:S04]  /*9d90*/  STL [R1+0x1590], R22 ;  /* 0x0015901601007387 */ /* 0x0041e80000100800 */
[----:B------:R-:W-:Y:S04]  /*9da0*/  STL [R1+0x1594], R23 ;  /* 0x0015941701007387 */ /* 0x000fe80000100800 */
[----:B------:R1:W-:Y:S01]  /*9db0*/  STL [R1+0x2b8], R13 ;  /* 0x0002b80d01007387 */ /* 0x0003e20000100800 */
[----:B------:R-:W-:-:S03]  /*9dc0*/  IABS R8, R22 ;  /* 0x0000001600087213 */ /* 0x000fc60000000000 */
[----:B------:R-:W2:Y:S04]  /*9dd0*/  LDL R25, [R1+0x1d0] ;  /* 0x0001d00001197983 */ /* 0x000ea80000100800 */
[----:B------:R-:W4:Y:S04]  /*9de0*/  LDL R24, [R1+0x1d4] ;  /* 0x0001d40001187983 */ /* 0x000f280000100800 */
[----:B0-----:R-:W5:Y:S01]  /*9df0*/  LDL.LU R22, [R1+0x1c4] ;  /* 0x0001c40001167983 */ /* 0x001f620000300800 */
[----:B------:R-:W-:-:S13]  /*9e00*/  ISETP.GT.U32.AND P3, PT, R21, R10, PT ;  /* 0x0000000a1500720c */ /* 0x000fda0003f64070 */
[----:B------:R-:W-:-:S05]  /*9e10*/  @!P3 IMAD.IADD R10, R10, 0x1, -R21 ;  /* 0x000000010a0ab824 */ /* 0x000fca00078e0a15 */
[C---:B------:R-:W-:Y:S01]  /*9e20*/  ISETP.GT.U32.AND P3, PT, R21.reuse, R10, PT ;  /* 0x0000000a1500720c */ /* 0x040fe20003f64070 */
[C---:B------:R-:W-:Y:S01]  /*9e30*/  IMAD R4, R21.reuse, R4, R7 ;  /* 0x0000000415047224 */ /* 0x040fe200078e0207 */
[----:B------:R-:W-:-:S11]  /*9e40*/  ISETP.GT.U32.AND P6, PT, R21, R5, PT ;  /* 0x000000051500720c */ /* 0x000fd60003fc4070 */
[--C-:B------:R-:W-:Y:S01]  /*9e50*/  @!P3 IMAD.IADD R10, R10, 0x1, -R21.reuse ;  /* 0x000000010a0ab824 */ /* 0x100fe200078e0a15 */
[----:B------:R-:W-:Y:S01]  /*9e60*/  ISETP.GT.U32.AND P3, PT, R21, R4, PT ;  /* 0x000000041500720c */ /* 0x000fe20003f64070 */
[----:B------:R-:W-:Y:S02]  /*9e70*/  @!P6 IMAD.IADD R5, R5, 0x1, -R21 ;  /* 0x000000010505e824 */ /* 0x000fe400078e0a15 */
[----:B------:R-:W-:-:S04]  /*9e80*/  IMAD.HI.U32 R7, R0, R12, RZ ;  /* 0x0000000c00077227 */ /* 0x000fc800078e00ff */
[----:B------:R-:W-:-:S06]  /*9e90*/  IMAD.MOV R7, RZ, RZ, -R7 ;  /* 0x000000ffff077224 */ /* 0x000fcc00078e0a07 */
[----:B------:R-:W-:Y:S01]  /*9ea0*/  @!P3 IMAD.IADD R4, R4, 0x1, -R21 ;  /* 0x000000010404b824 */ /* 0x000fe200078e0a15 */
[----:B------:R-:W-:Y:S01]  /*9eb0*/  ISETP.GT.U32.AND P3, PT, R21, R5, PT ;  /* 0x000000051500720c */ /* 0x000fe20003f64070 */
[----:B------:R-:W-:-:S04]  /*9ec0*/  IMAD.HI.U32 R11, R0, R2, RZ ;  /* 0x00000002000b7227 */ /* 0x000fc800078e00ff */
[----:B-1----:R-:W-:Y:S01]  /*9ed0*/  IMAD.HI.U32 R13, R0, R9, RZ ;  /* 0x00000009000d7227 */ /* 0x002fe200078e00ff */
        /* <DEDUP_REMOVED lines=27> */
[----:B------:R-:W3:Y:S01]  /*a090*/  LDL.LU R22, [R1+0x1590] ;  /* 0x0015900001167983 */ /* 0x000ee20000300800 */
[C---:B------:R-:W-:Y:S02]  /*a0a0*/  ISETP.GT.U32.AND P6, PT, R21.reuse, R2, PT ;  /* 0x000000021500720c */ /* 0x040fe40003fc4070 */
[----:B------:R-:W-:-:S02]  /*a0b0*/  ISETP.GT.U32.AND P5, PT, R21, R4, PT ;  /* 0x000000041500720c */ /* 0x000fc40003fa4070 */
[----:B------:R-:W-:Y:S02]  /*a0c0*/  ISETP.GE.AND P2, PT, R14, RZ, PT ;  /* 0x000000ff0e00720c */ /* 0x000fe40003f46270 */
[----:B------:R-:W-:-:S07]  /*a0d0*/  ISETP.GT.U32.AND P4, PT, R21, R9, PT ;  /* 0x000000091500720c */ /* 0x000fce0003f84070 */
[----:B------:R-:W-:-:S05]  /*a0e0*/  @!P6 IMAD.IADD R2, R2, 0x1, -R21 ;  /* 0x000000010202e824 */ /* 0x000fca00078e0a15 */
[C---:B------:R-:W-:Y:S01]  /*a0f0*/  ISETP.GT.U32.AND P6, PT, R21.reuse, R2, PT ;  /* 0x000000021500720c */ /* 0x040fe20003fc4070 */
[--C-:B------:R-:W-:Y:S01]  /*a100*/  @!P5 IMAD.IADD R4, R4, 0x1, -R21.reuse ;  /* 0x000000010404d824 */ /* 0x100fe200078e0a15 */
[----:B------:R-:W-:Y:S01]  /*a110*/  ISETP.GT.U32.AND P5, PT, R21, R8, PT ;  /* 0x000000081500720c */ /* 0x000fe20003fa4070 */
[----:B------:R-:W-:Y:S02]  /*a120*/  @!P4 IMAD.IADD R9, R9, 0x1, -R21 ;  /* 0x000000010909c824 */ /* 0x000fe400078e0a15 */
[----:B------:R-:W-:Y:S02]  /*a130*/  @!P2 IMAD.MOV R4, RZ, RZ, -R4 ;  /* 0x000000ffff04a224 */ /* 0x000fe400078e0a04 */
[----:B------:R-:W-:-:S06]  /*a140*/  IMAD.HI.U32 R13, R0, R7, RZ ;  /* 0x00000007000d7227 */ /* 0x000fcc00078e00ff */
[----:B------:R-:W-:Y:S01]  /*a150*/  @!P6 IMAD.IADD R2, R2, 0x1, -R21 ;  /* 0x000000010202e824 */ /* 0x000fe200078e0a15 */
[----:B------:R-:W-:Y:S01]  /*a160*/  ISETP.GT.U32.AND P6, PT, R21, R6, PT ;  /* 0x000000061500720c */ /* 0x000fe20003fc4070 */
[----:B------:R0:W-:Y:S01]  /*a170*/  STL [R1+0x2a4], R4 ;  /* 0x0002a40401007387 */ /* 0x0001e20000100800 */
[----:B------:R-:W-:-:S04]  /*a180*/  IMAD.HI.U32 R14, R0, R11, RZ ;  /* 0x0000000b000e7227 */ /* 0x000fc800078e00ff */
[----:B------:R-:W-:Y:S01]  /*a190*/  @!P5 IMAD.IADD R8, R8, 0x1, -R21 ;  /* 0x000000010808d824 */ /* 0x000fe200078e0a15 */
[C---:B------:R-:W-:Y:S01]  /*a1a0*/  ISETP.GT.U32.AND P5, PT, R21.reuse, R9, PT ;  /* 0x000000091500720c */ /* 0x040fe20003fa4070 */
[----:B------:R-:W-:Y:S01]  /*a1b0*/  IMAD.MOV R13, RZ, RZ, -R13 ;  /* 0x000000ffff0d7224 */ /* 0x000fe200078e0a0d */
[----:B0-----:R-:W4:Y:S01]  /*a1c0*/  LDL.LU R4, [R1+0x1d0] ;  /* 0x0001d00001047983 */ /* 0x001f220000300800 */
[----:B------:R-:W-:Y:S02]  /*a1d0*/  IMAD.MOV R14, RZ, RZ, -R14 ;  /* 0x000000ffff0e7224 */ /* 0x000fe400078e0a0e */
[----:B------:R-:W-:Y:S02]  /*a1e0*/  IMAD R7, R21, R13, R7 ;  /* 0x0000000d15077224 */ /* 0x000fe400078e0207 */
[----:B------:R-:W-:Y:S02]  /*a1f0*/  IMAD.MOV.U32 R13, RZ, RZ, R2 ;  /* 0x000000ffff0d7224 */ /* 0x000fe400078e0002 */
[----:B------:R-:W-:-:S02]  /*a200*/  @!P6 IMAD.IADD R6, R6, 0x1, -R21 ;  /* 0x000000010606e824 */ /* 0x000fc400078e0a15 */
[C---:B------:R-:W-:Y:S02]  /*a210*/  IMAD R11, R21.reuse, R14, R11 ;  /* 0x0000000e150b7224 */ /* 0x040fe400078e020b */
[----:B------:R-:W4:Y:S01]  /*a220*/  LDL.LU R14, [R1+0x1d4] ;  /* 0x0001d400010e7983 */ /* 0x000f220000300800 */
[----:B------:R-:W-:Y:S01]  /*a230*/  @!P1 IMAD.MOV R13, RZ, RZ, -R13 ;  /* 0x000000ffff0d9224 */ /* 0x000fe200078e0a0d */
[----:B------:R-:W-:Y:S01]  /*a240*/  ISETP.GT.U32.AND P6, PT, R21, R6, PT ;  /* 0x000000061500720c */ /* 0x000fe20003fc4070 */
[----:B------:R-:W-:-:S03]  /*a250*/  @!P5 IMAD.IADD R9, R9, 0x1, -R21 ;  /* 0x000000010909d824 */ /* 0x000fc600078e0a15 */
[----:B------:R0:W-:Y:S09]  /*a260*/  STL [R1+0x298], R13 ;  /* 0x0002980d01007387 */ /* 0x0001f20000100800 */
[----:B------:R-:W-:Y:S01]  /*a270*/  @!P6 IMAD.IADD R6, R6, 0x1, -R21 ;  /* 0x000000010606e824 */ /* 0x000fe200078e0a15 */
[----:B---3--:R-:W-:-:S02]  /*a280*/  ISETP.GE.AND P5, PT, R22, RZ, PT ;  /* 0x000000ff1600720c */ /* 0x008fc40003fa6270 */
[----:B------:R-:W3:Y:S01]  /*a290*/  LDL.LU R22, [R1+0x1e4] ;  /* 0x0001e40001167983 */ /* 0x000ee20000300800 */
[----:B-----5:R-:W-:-:S03]  /*a2a0*/  ISETP.GE.AND P6, PT, R23, RZ, PT ;  /* 0x000000ff1700720c */ /* 0x020fc60003fc6270 */
[----:B------:R-:W5:Y:S01]  /*a2b0*/  LDL.LU R23, [R1+0x1e8] ;  /* 0x0001e80001177983 */ /* 0x000f620000300800 */
[----:B------:R-:W-:Y:S02]  /*a2c0*/  IABS R10, R29 ;  /* 0x0000001d000a7213 */ /* 0x000fe40000000000 */
[C---:B------:R-:W-:Y:S02]  /*a2d0*/  ISETP.GT.U32.AND P4, PT, R21.reuse, R12, PT ;  /* 0x0000000c1500720c */ /* 0x040fe40003f84070 */
[C---:B------:R-:W-:Y:S01]  /*a2e0*/  ISETP.GT.U32.AND P2, PT, R21.reuse, R8, PT ;  /* 0x000000081500720c */ /* 0x040fe20003f44070 */
[----:B------:R-:W-:Y:S01]  /*a2f0*/  IMAD.HI.U32 R5, R0, R10, RZ ;  /* 0x0000000a00057227 */ /* 0x000fe200078e00ff */
[----:B------:R-:W-:-:S03]  /*a300*/  ISETP.GT.U32.AND P1, PT, R21, R11, PT ;  /* 0x0000000b1500720c */ /* 0x000fc60003f24070 */
[----:B------:R-:W-:Y:S01]  /*a310*/  IMAD.MOV R5, RZ, RZ, -R5 ;  /* 0x000000ffff057224 */ /* 0x000fe200078e0a05 */
[----:B--2---:R-:W-:-:S03]  /*a320*/  IABS R2, R25 ;  /* 0x0000001900027213 */ /* 0x004fc60000000000 */
[C---:B------:R-:W-:Y:S02]  /*a330*/  IMAD R10, R21.reuse, R5, R10 ;  /* 0x00000005150a7224 */ /* 0x040fe400078e020a */
[--C-:B------:R-:W-:Y:S01]  /*a340*/  @!P4 IMAD.IADD R12, R12, 0x1, -R21.reuse ;  /* 0x000000010c0cc824 */ /* 0x100fe200078e0a15 */
[C---:B------:R-:W-:Y:S01]  /*a350*/  ISETP.GT.U32.AND P4, PT, R21.reuse, R7, PT ;  /* 0x000000071500720c */ /* 0x040fe20003f84070 */
[----:B------:R-:W-:Y:S01]  /*a360*/  @!P2 IMAD.IADD R8, R8, 0x1, -R21 ;  /* 0x000000010808a824 */ /* 0x000fe200078e0a15 */
[----:B------:R-:W-:Y:S01]  /*a370*/  ISETP.GT.U32.AND P2, PT, R21, R10, PT ;  /* 0x0000000a1500720c */ /* 0x000fe20003f44070 */
[----:B0-----:R-:W-:-:S04]  /*a380*/  IMAD.HI.U32 R13, R0, R2, RZ ;  /* 0x00000002000d7227 */ /* 0x001fc800078e00ff */
[----:B------:R-:W-:Y:S02]  /*a390*/  @!P1 IMAD.IADD R11, R11, 0x1, -R21 ;  /* 0x000000010b0b9824 */ /* 0x000fe400078e0a15 */
[----:B------:R-:W-:Y:S02]  /*a3a0*/  IMAD.MOV R13, RZ, RZ, -R13 ;  /* 0x000000ffff0d7224 */ /* 0x000fe400078e0a0d */
[----:B------:R-:W-:Y:S01]  /*a3b0*/  @!P0 IMAD.MOV R12, RZ, RZ, -R12 ;  /* 0x000000ffff0c8224 */ /* 0x000fe200078e0a0c */
[----:B------:R-:W-:Y:S01]  /*a3c0*/  ISETP.GT.U32.AND P0, PT, R21, R11, PT ;  /* 0x0000000b1500720c */ /* 0x000fe20003f04070 */
[--C-:B------:R-:W-:Y:S02]  /*a3d0*/  @!P4 IMAD.IADD R7, R7, 0x1, -R21.reuse ;  /* 0x000000010707c824 */ /* 0x100fe400078e0a15 */
[C---:B------:R-:W-:Y:S02]  /*a3e0*/  IMAD R2, R21.reuse, R13, R2 ;  /* 0x0000000d15027224 */ /* 0x040fe400078e0202 */
[----:B------:R-:W-:Y:S01]  /*a3f0*/  @!P2 IMAD.IADD R10, R10, 0x1, -R21 ;  /* 0x000000010a0aa824 */ /* 0x000fe200078e0a15 */
[----:B------:R-:W-:Y:S01]  /*a400*/  ISETP.GT.U32.AND P2, PT, R21, R7, PT ;  /* 0x000000071500720c */ /* 0x000fe20003f44070 */
[----:B------:R-:W-:Y:S01]  /*a410*/  @!P5 IMAD.MOV R8, RZ, RZ, -R8 ;  /* 0x000000ffff08d224 */ /* 0x000fe200078e0a08 */
[----:B----4-:R-:W-:-:S02]  /*a420*/  ISETP.GE.AND P1, PT, R4, RZ, PT ;  /* 0x000000ff0400720c */ /* 0x010fc40003f26270 */
[C---:B------:R-:W-:Y:S01]  /*a430*/  ISETP.GT.U32.AND P5, PT, R21.reuse, R2, PT ;  /* 0x000000021500720c */ /* 0x040fe20003fa4070 */
[----:B------:R-:W-:Y:S01]  /*a440*/  @!P3 IMAD.MOV R9, RZ, RZ, -R9 ;  /* 0x000000ffff09b224 */ /* 0x000fe200078e0a09 */
[----:B------:R-:W-:Y:S01]  /*a450*/  STL [R1+0x294], R12 ;  /* 0x0002940c01007387 */ /* 0x000fe20000100800 */
[----:B------:R-:W-:Y:S01]  /*a460*/  @!P6 IMAD.MOV R6, RZ, RZ, -R6 ;  /* 0x000000ffff06e224 */ /* 0x000fe200078e0a06 */
[----:B------:R-:W-:Y:S01]  /*a470*/  ISETP.GT.U32.AND P3, PT, R21, R10, PT ;  /* 0x0000000a1500720c */ /* 0x000fe20003f64070 */
[----:B------:R-:W-:Y:S01]  /*a480*/  @!P0 IMAD.IADD R11, R11, 0x1, -R21 ;  /* 0x000000010b0b8824 */ /* 0x000fe200078e0a15 */
[----:B------:R3:W-:Y:S01]  /*a490*/  STL [R1+0x28c], R9 ;  /* 0x00028c0901007387 */ /* 0x0007e20000100800 */
[----:B------:R-:W-:-:S03]  /*a4a0*/  ISETP.GE.AND P4, PT, R14, RZ, PT ;  /* 0x000000ff0e00720c */ /* 0x000fc60003f86270 */
[----:B------:R-:W2:Y:S01]  /*a4b0*/  LDL.LU R14, [R1+0x1ec] ;  /* 0x0001ec00010e7983 */ /* 0x000ea20000300800 */
[----:B------:R-:W-:Y:S01]  /*a4c0*/  @!P1 IMAD.MOV R11, RZ, RZ, -R11 ;  /* 0x000000ffff0b9224 */ /* 0x000fe200078e0a0b */
[----:B------:R-:W-:Y:S01]  /*a4d0*/  ISETP.GE.AND P6, PT, R29, RZ, PT ;  /* 0x000000ff1d00720c */ /* 0x000fe20003fc6270 */
[--C-:B------:R-:W-:Y:S01]  /*a4e0*/  @!P2 IMAD.IADD R7, R7, 0x1, -R21.reuse ;  /* 0x000000010707a824 */ /* 0x100fe200078e0a15 */
[----:B------:R-:W-:Y:S01]  /*a4f0*/  STL [R1+0x284], R8 ;  /* 0x0002840801007387 */ /* 0x000fe20000100800 */
[----:B------:R-:W-:Y:S01]  /*a500*/  ISETP.GE.AND P2, PT, R25, RZ, PT ;  /* 0x000000ff1900720c */ /* 0x000fe20003f46270 */
[--C-:B------:R-:W-:Y:S02]  /*a510*/  @!P5 IMAD.IADD R2, R2, 0x1, -R21.reuse ;  /* 0x000000010202d824 */ /* 0x100fe400078e0a15 */
[----:B------:R5:W-:Y:S04]  /*a520*/  STL [R1+0x278], R6 ;  /* 0x0002780601007387 */ /* 0x000be80000100800 */
[----:B------:R-:W4:Y:S04]  /*a530*/  LDL.LU R29, [R1+0x1f0] ;  /* 0x0001f000011d7983 */ /* 0x000f280000300800 */
[----:B------:R-:W2:Y:S01]  /*a540*/  LDL.LU R25, [R1+0x1f4] ;  /* 0x0001f40001197983 */ /* 0x000ea20000300800 */
[----:B------:R-:W-:Y:S01]  /*a550*/  @!P3 IMAD.IADD R10, R10, 0x1, -R21 ;  /* 0x000000010a0ab824 */ /* 0x000fe200078e0a15 */
[----:B------:R-:W-:-:S02]  /*a560*/  IABS R5, R24 ;  /* 0x0000001800057213 */ /* 0x000fc40000000000 */
[----:B------:R-:W-:Y:S01]  /*a570*/  ISETP.GE.AND P3, PT, R24, RZ, PT ;  /* 0x000000ff1800720c */ /* 0x000fe20003f66270 */
[----:B------:R-:W-:Y:S01]  /*a580*/  @!P6 IMAD.MOV R10, RZ, RZ, -R10 ;  /* 0x000000ffff0ae224 */ /* 0x000fe200078e0a0a */
[----:B---3--:R-:W-:Y:S02]  /*a590*/  IABS R9, R22 ;  /* 0x0000001600097213 */ /* 0x008fe40000000000 */
[----:B------:R-:W-:Y:S02]  /*a5a0*/  ISETP.GE.AND P5, PT, R22, RZ, PT ;  /* 0x000000ff1600720c */ /* 0x000fe40003fa6270 */
[----:B------:R-:W3:Y:S04]  /*a5b0*/  LDL.LU R22, [R1+0x1fc] ;  /* 0x0001fc0001167983 */ /* 0x000ee80000300800 */
[----:B------:R0:W-:Y:S01]  /*a5c0*/  STL [R1+0x274], R11 ;  /* 0x0002740b01007387 */ /* 0x0001e20000100800 */
[----:B-----5:R-:W-:-:S02]  /*a5d0*/  IABS R6, R23 ;  /* 0x0000001700067213 */ /* 0x020fc40000000000 */
[----:B------:R-:W-:Y:S01]  /*a5e0*/  ISETP.GE.AND P6, PT, R23, RZ, PT ;  /* 0x000000ff1700720c */ /* 0x000fe20003fc6270 */
[----:B------:R-:W5:Y:S01]  /*a5f0*/  LDL R24, [R1+0x1f8] ;  /* 0x0001f80001187983 */ /* 0x000f620000100800 */
[----:B0-----:R-:W-:-:S04]  /*a600*/  IMAD.MOV.U32 R11, RZ, RZ, R7 ;  /* 0x000000ffff0b7224 */ /* 0x001fc800078e0007 */
[----:B------:R-:W-:-:S05]  /*a610*/  @!P4 IMAD.MOV R11, RZ, RZ, -R11 ;  /* 0x000000ffff0bc224 */ /* 0x000fca00078e0a0b */
[----:B------:R-:W-:Y:S04]  /*a620*/  STL [R1+0x264], R11 ;  /* 0x0002640b01007387 */ /* 0x000fe80000100800 */
[----:B------:R-:W5:Y:S01]  /*a630*/  LDL R23, [R1+0x200] ;  /* 0x0002000001177983 */ /* 0x000f620000100800 */
[----:B------:R-:W-:-:S04]  /*a640*/  IMAD.HI.U32 R4, R0, R5, RZ ;  /* 0x0000000500047227 */ /* 0x000fc800078e00ff */
[----:B------:R-:W-:-:S04]  /*a650*/  IMAD.MOV R4, RZ, RZ, -R4 ;  /* 0x000000ffff047224 */ /* 0x000fc800078e0a04 */
[----:B------:R-:W-:-:S05]  /*a660*/  IMAD R5, R21, R4, R5 ;  /* 0x0000000415057224 */ /* 0x000fca00078e0205 */
[----:B------:R-:W-:-:S13]  /*a670*/  ISETP.GT.U32.AND P0, PT, R21, R5, PT ;  /* 0x000000051500720c */ /* 0x000fda0003f04070 */
[----:B------:R-:W-:Y:S01]  /*a680*/  @!P0 IMAD.IADD R5, R5, 0x1, -R21 ;  /* 0x0000000105058824 */ /* 0x000fe200078e0a15 */
[----:B------:R-:W-:-:S04]  /*a690*/  ISETP.GT.U32.AND P0, PT, R21, R2, PT ;  /* 0x000000021500720c */ /* 0x000fc80003f04070 */
[----:B------:R-:W-:Y:S01]  /*a6a0*/  ISETP.GT.U32.AND P1, PT, R21, R5, PT ;  /* 0x000000051500720c */ /* 0x000fe20003f24070 */
[----:B------:R0:W-:Y:S08]  /*a6b0*/  STL [R1+0x260], R10 ;  /* 0x0002600a01007387 */ /* 0x0001f00000100800 */
[----:B------:R-:W-:-:S04]  /*a6c0*/  @!P0 IMAD.IADD R2, R2, 0x1, -R21 ;  /* 0x0000000102028824 */ /* 0x000fc800078e0a15 */
[----:B------:R-:W-:Y:S02]  /*a6d0*/  @!P1 IMAD.IADD R5, R5, 0x1, -R21 ;  /* 0x0000000105059824 */ /* 0x000fe400078e0a15 */
[----:B0-----:R-:W-:Y:S02]  /*a6e0*/  IMAD.MOV.U32 R10, RZ, RZ, R2 ;  /* 0x000000ffff0a7224 */ /* 0x001fe400078e0002 */
[----:B------:R-:W-:Y:S02]  /*a6f0*/  IMAD.MOV.U32 R13, RZ, RZ, R5 ;  /* 0x000000ffff0d7224 */ /* 0x000fe400078e0005 */
[----:B------:R-:W-:Y:S01]  /*a700*/  @!P2 IMAD.MOV R10, RZ, RZ, -R10 ;  /* 0x000000ffff0aa224 */ /* 0x000fe200078e0a0a */
[----:B----4-:R-:W-:Y:S01]  /*a710*/  ISETP.GE.AND P1, PT, R29, RZ, PT ;  /* 0x000000ff1d00720c */ /* 0x010fe20003f26270 */
[----:B------:R-:W-:Y:S01]  /*a720*/  @!P3 IMAD.MOV R13, RZ, RZ, -R13 ;  /* 0x000000ffff0db224 */ /* 0x000fe200078e0a0d */
[----:B------:R-:W-:Y:S02]  /*a730*/  IABS R2, R29 ;  /* 0x0000001d00027213 */ /* 0x000fe40000000000 */
[----:B------:R-:W4:Y:S01]  /*a740*/  LDL.LU R29, [R1+0x208] ;  /* 0x00020800011d7983 */ /* 0x000f220000300800 */
[----:B--2---:R-:W-:-:S02]  /*a750*/  ISETP.GE.AND P2, PT, R25, RZ, PT ;  /* 0x000000ff1900720c */ /* 0x004fc40003f46270 */
[----:B------:R-:W-:Y:S01]  /*a760*/  IABS R12, R25 ;  /* 0x00000019000c7213 */ /* 0x000fe20000000000 */
[----:B------:R5:W-:Y:S04]  /*a770*/  STL [R1+0x25c], R10 ;  /* 0x00025c0a01007387 */ /* 0x000be80000100800 */
[----:B------:R-:W2:Y:S01]  /*a780*/  LDL.LU R25, [R1+0x214] ;  /* 0x0002140001197983 */ /* 0x000ea20000300800 */
[----:B------:R-:W-:-:S04]  /*a790*/  IMAD.HI.U32 R8, R0, R9, RZ ;  /* 0x0000000900087227 */ /* 0x000fc800078e00ff */
[----:B------:R-:W-:-:S04]  /*a7a0*/  IMAD.MOV R8, RZ, RZ, -R8 ;  /* 0x000000ffff087224 */ /* 0x000fc800078e0a08 */
[----:B------:R-:W-:Y:S02]  /*a7b0*/  IMAD R9, R21, R8, R9 ;  /* 0x0000000815097224 */ /* 0x000fe400078e0209 */
[----:B------:R-:W-:-:S04]  /*a7c0*/  IMAD.HI.U32 R8, R0, R6, RZ ;  /* 0x0000000600087227 */ /* 0x000fc800078e00ff */
[----:B------:R-:W-:-:S04]  /*a7d0*/  IMAD.MOV R8, RZ, RZ, -R8 ;  /* 0x000000ffff087224 */ /* 0x000fc800078e0a08 */
[----:B------:R-:W-:Y:S01]  /*a7e0*/  IMAD R6, R21, R8, R6 ;  /* 0x0000000815067224 */ /* 0x000fe200078e0206 */
[----:B---3--:R-:W-:Y:S04]  /*a7f0*/  STL [R1+0x1588], R22 ;  /* 0x0015881601007387 */ /* 0x008fe80000100800 */
[----:B------:R0:W-:Y:S01]  /*a800*/  STL [R1+0x250], R13 ;  /* 0x0002500d01007387 */ /* 0x0001e20000100800 */
[----:B-----5:R-:W-:Y:S02]  /*a810*/  IABS R10, R24 ;  /* 0x00000018000a7213 */ /* 0x020fe40000000000 */
[----:B------:R-:W-:Y:S02]  /*a820*/  IABS R5, R23 ;  /* 0x0000001700057213 */ /* 0x000fe40000000000 */
[----:B------:R-:W3:Y:S01]  /*a830*/  LDL R23, [R1+0x204] ;  /* 0x0002040001177983 */ /* 0x000ee20000100800 */
[----:B0-----:R-:W-:-:S04]  /*a840*/  IMAD.HI.U32 R13, R0, R10, RZ ;  /* 0x0000000a000d7227 */ /* 0x001fc800078e00ff */
[----:B------:R-:W-:-:S04]  /*a850*/  IMAD.MOV R13, RZ, RZ, -R13 ;  /* 0x000000ffff0d7224 */ /* 0x000fc800078e0a0d */
[----:B------:R-:W-:Y:S01]  /*a860*/  IMAD R10, R21, R13, R10 ;  /* 0x0000000d150a7224 */ /* 0x000fe200078e020a */
[----:B------:R-:W-:-:S04]  /*a870*/  IABS R8, R22 ;  /* 0x0000001600087213 */ /* 0x000fc80000000000 */
[----:B------:R0:W-:Y:S04]  /*a880*/  STL [R1+0x158c], R10 ;  /* 0x00158c0a01007387 */ /* 0x0001e80000100800 */
[----:B------:R-:W5:Y:S01]  /*a890*/  LDL.LU R22, [R1+0x1f8] ;  /* 0x0001f80001167983 */ /* 0x000f620000300800 */
[----:B------:R-:W-:Y:S02]  /*a8a0*/  ISETP.GT.U32.AND P4, PT, R21, R9, PT ;  /* 0x000000091500720c */ /* 0x000fe40003f84070 */
[----:B------:R-:W-:-:S05]  /*a8b0*/  IABS R4, R14 ;  /* 0x0000000e00047213 */ /* 0x000fca0000000000 */
[----:B------:R-:W-:-:S06]  /*a8c0*/  IMAD.HI.U32 R7, R0, R4, RZ ;  /* 0x0000000400077227 */ /* 0x000fcc00078e00ff */
[----:B------:R-:W-:-:S05]  /*a8d0*/  @!P4 IMAD.IADD R9, R9, 0x1, -R21 ;  /* 0x000000010909c824 */ /* 0x000fca00078e0a15 */
[C---:B------:R-:W-:Y:S01]  /*a8e0*/  ISETP.GT.U32.AND P4, PT, R21.reuse, R9, PT ;  /* 0x000000091500720c */ /* 0x040fe20003f84070 */
[----:B------:R-:W-:Y:S01]  /*a8f0*/  IMAD.MOV R7, RZ, RZ, -R7 ;  /* 0x000000ffff077224 */ /* 0x000fe200078e0a07 */
[----:B------:R-:W-:-:S03]  /*a900*/  ISETP.GT.U32.AND P3, PT, R21, R6, PT ;  /* 0x000000061500720c */ /* 0x000fc60003f64070 */
[----:B------:R-:W-:-:S08]  /*a910*/  IMAD R4, R21, R7, R4 ;  /* 0x0000000715047224 */ /* 0x000fd000078e0204 */
        /* <DEDUP_REMOVED lines=16> */
[----:B------:R-:W-:Y:S02]  /*aa20*/  IMAD R8, R21, R11, R8 ;  /* 0x0000000b15087224 */ /* 0x000fe400078e0208 */
[----:B------:R-:W-:Y:S02]  /*aa30*/  @!P6 IMAD.MOV R10, RZ, RZ, -R10 ;  /* 0x000000ffff0ae224 */ /* 0x000fe400078e0a0a */
[----:B------:R-:W-:-:S04]  /*aa40*/  IMAD.HI.U32 R7, R0, R12, RZ ;  /* 0x0000000c00077227 */ /* 0x000fc800078e00ff */
[----:B------:R-:W-:-:S04]  /*aa50*/  IMAD.MOV R7, RZ, RZ, -R7 ;  /* 0x000000ffff077224 */ /* 0x000fc800078e0a07 */
[----:B------:R-:W-:-:S05]  /*aa60*/  IMAD R12, R21, R7, R12 ;  /* 0x00000007150c7224 */ /* 0x000fca00078e020c */
[----:B------:R-:W-:-:S13]  /*aa70*/  ISETP.GT.U32.AND P4, PT, R21, R12, PT ;  /* 0x0000000c1500720c */ /* 0x000fda0003f84070 */
[----:B------:R-:W-:Y:S01]  /*aa80*/  @!P4 IMAD.IADD R12, R12, 0x1, -R21 ;  /* 0x000000010c0cc824 */ /* 0x000fe200078e0a15 */
[----:B---3--:R-:W-:Y:S02]  /*aa90*/  IABS R11, R23 ;  /* 0x00000017000b7213 */ /* 0x008fe40000000000 */
[----:B------:R-:W3:Y:S04]  /*aaa0*/  LDL.LU R23, [R1+0x21c] ;  /* 0x00021c0001177983 */ /* 0x000ee80000300800 */
[----:B------:R0:W-:Y:S04]  /*aab0*/  STL [R1+0x240], R10 ;  /* 0x0002400a01007387 */ /* 0x0001e80000100800 */
[----:B0-----:R-:W2:Y:S01]  /*aac0*/  LDL.LU R10, [R1+0x158c] ;  /* 0x00158c00010a7983 */ /* 0x001ea20000300800 */
[----:B-----5:R-:W-:-:S03]  /*aad0*/  ISETP.GE.AND P4, PT, R22, RZ, PT ;  /* 0x000000ff1600720c */ /* 0x020fc60003f86270 */
[----:B------:R-:W5:Y:S01]  /*aae0*/  LDL.LU R22, [R1+0x1588] ;  /* 0x0015880001167983 */ /* 0x000f620000300800 */
[C---:B------:R-:W-:Y:S02]  /*aaf0*/  ISETP.GT.U32.AND P3, PT, R21.reuse, R2, PT ;  /* 0x000000021500720c */ /* 0x040fe40003f64070 */
[----:B------:R-:W-:Y:S02]  /*ab00*/  ISETP.GT.U32.AND P5, PT, R21, R4, PT ;  /* 0x000000041500720c */ /* 0x000fe40003fa4070 */
[----:B------:R-:W-:Y:S01]  /*ab10*/  ISETP.GE.AND P0, PT, R14, RZ, PT ;  /* 0x000000ff0e00720c */ /* 0x000fe20003f06270 */
[----:B------:R-:W-:-:S04]  /*ab20*/  IMAD.HI.U32 R14, R0, R11, RZ ;  /* 0x0000000b000e7227 */ /* 0x000fc800078e00ff */
[----:B------:R-:W-:-:S04]  /*ab30*/  IMAD.HI.U32 R7, R0, R5, RZ ;  /* 0x0000000500077227 */ /* 0x000fc800078e00ff */
[----:B------:R-:W-:Y:S02]  /*ab40*/  IMAD.MOV R14, RZ, RZ, -R14 ;  /* 0x000000ffff0e7224 */ /* 0x000fe400078e0a0e */
[--C-:B------:R-:W-:Y:S02]  /*ab50*/  @!P3 IMAD.IADD R2, R2, 0x1, -R21.reuse ;  /* 0x000000010202b824 */ /* 0x100fe400078e0a15 */
[----:B------:R-:W-:Y:S01]  /*ab60*/  @!P5 IMAD.IADD R4, R4, 0x1, -R21 ;  /* 0x000000010404d824 */ /* 0x000fe200078e0a15 */
[C---:B------:R-:W-:Y:S01]  /*ab70*/  ISETP.GT.U32.AND P5, PT, R21.reuse, R8, PT ;  /* 0x000000081500720c */ /* 0x040fe20003fa4070 */
[----:B------:R-:W-:Y:S02]  /*ab80*/  IMAD.MOV R7, RZ, RZ, -R7 ;  /* 0x000000ffff077224 */ /* 0x000fe400078e0a07 */
[C---:B------:R-:W-:Y:S01]  /*ab90*/  IMAD R11, R21.reuse, R14, R11 ;  /* 0x0000000e150b7224 */ /* 0x040fe200078e020b */
[----:B------:R-:W-:Y:S01]  /*aba0*/  ISETP.GT.U32.AND P3, PT, R21, R2, PT ;  /* 0x000000021500720c */ /* 0x000fe20003f64070 */
[----:B------:R-:W-:-:S02]  /*abb0*/  IMAD.MOV.U32 R14, RZ, RZ, R4 ;  /* 0x000000ffff0e7224 */ /* 0x000fc400078e0004 */
[----:B------:R-:W-:Y:S01]  /*abc0*/  IMAD R5, R21, R7, R5 ;  /* 0x0000000715057224 */ /* 0x000fe200078e0205 */
[----:B----4-:R-:W-:Y:S01]  /*abd0*/  IABS R7, R29 ;  /* 0x0000001d00077213 */ /* 0x010fe20000000000 */
[----:B------:R-:W-:Y:S01]  /*abe0*/  @!P0 IMAD.MOV R14, RZ, RZ, -R14 ;  /* 0x000000ffff0e8224 */ /* 0x000fe200078e0a0e */
[----:B------:R-:W4:Y:S03]  /*abf0*/  LDL.LU R4, [R1+0x200] ;  /* 0x0002000001047983 */ /* 0x000f260000300800 */
[----:B------:R-:W-:Y:S01]  /*ac00*/  IMAD.HI.U32 R13, R0, R7, RZ ;  /* 0x00000007000d7227 */ /* 0x000fe200078e00ff */
[----:B------:R0:W-:Y:S03]  /*ac10*/  STL [R1+0x234], R14 ;  /* 0x0002340e01007387 */ /* 0x0001e60000100800 */
[----:B------:R-:W-:-:S02]  /*ac20*/  @!P5 IMAD.IADD R8, R8, 0x1, -R21 ;  /* 0x000000010808d824 */ /* 0x000fc400078e0a15 */
[----:B------:R-:W-:Y:S01]  /*ac30*/  IMAD.MOV R13, RZ, RZ, -R13 ;  /* 0x000000ffff0d7224 */ /* 0x000fe200078e0a0d */
[----:B0-----:R-:W3:Y:S01]  /*ac40*/  LDL.LU R14, [R1+0x204] ;  /* 0x00020400010e7983 */ /* 0x001ee20000300800 */
[----:B------:R-:W-:Y:S02]  /*ac50*/  @!P3 IMAD.IADD R2, R2, 0x1, -R21 ;  /* 0x000000010202b824 */ /* 0x000fe400078e0a15 */
[----:B------:R-:W-:Y:S02]  /*ac60*/  IMAD R7, R21, R13, R7 ;  /* 0x0000000d15077224 */ /* 0x000fe400078e0207 */
[----:B------:R-:W-:-:S04]  /*ac70*/  IMAD.MOV.U32 R13, RZ, RZ, R2 ;  /* 0x000000ffff0d7224 */ /* 0x000fc800078e0002 */
[----:B------:R-:W-:-:S05]  /*ac80*/  @!P1 IMAD.MOV R13, RZ, RZ, -R13 ;  /* 0x000000ffff0d9224 */ /* 0x000fca00078e0a0d */
        /* <DEDUP_REMOVED lines=8> */
[----:B------:R-:W-:Y:S02]  /*ad10*/  IABS R9, R25 ;  /* 0x0000001900097213 */ /* 0x000fe40000000000 */
[----:B------:R-:W-:-:S03]  /*ad20*/  ISETP.GT.U32.AND P6, PT, R21, R12, PT ;  /* 0x0000000c1500720c */ /* 0x000fc60003fc4070 */
[----:B------:R-:W-:-:S06]  /*ad30*/  IMAD.HI.U32 R6, R0, R9, RZ ;  /* 0x0000000900067227 */ /* 0x000fcc00078e00ff */
[--C-:B------:R-:W-:Y:S01]  /*ad40*/  @!P3 IMAD.IADD R5, R5, 0x1, -R21.reuse ;  /* 0x000000010505b824 */ /* 0x100fe200078e0a15 */
[C---:B------:R-:W-:Y:S01]  /*ad50*/  ISETP.GT.U32.AND P3, PT, R21.reuse, R8, PT ;  /* 0x000000081500720c */ /* 0x040fe20003f64070 */
[----:B------:R-:W-:Y:S01]  /*ad60*/  IMAD.MOV R6, RZ, RZ, -R6 ;  /* 0x000000ffff067224 */ /* 0x000fe200078e0a06 */
[C---:B------:R-:W-:Y:S01]  /*ad70*/  ISETP.GT.U32.AND P1, PT, R21.reuse, R11, PT ;  /* 0x0000000b1500720c */ /* 0x040fe20003f24070 */
[----:B------:R-:W-:Y:S01]  /*ad80*/  @!P6 IMAD.IADD R12, R12, 0x1, -R21 ;  /* 0x000000010c0ce824 */ /* 0x000fe200078e0a15 */
[C---:B------:R-:W-:Y:S01]  /*ad90*/  ISETP.GT.U32.AND P0, PT, R21.reuse, R5, PT ;  /* 0x000000051500720c */ /* 0x040fe20003f04070 */
[C---:B------:R-:W-:Y:S01]  /*ada0*/  IMAD R9, R21.reuse, R6, R9 ;  /* 0x0000000615097224 */ /* 0x040fe200078e0209 */
[----:B------:R-:W-:Y:S02]  /*adb0*/  ISETP.GT.U32.AND P6, PT, R21, R7, PT ;  /* 0x000000071500720c */ /* 0x000fe40003fc4070 */
[----:B------:R-:W-:-:S05]  /*adc0*/  IABS R2, R24 ;  /* 0x0000001800027213 */ /* 0x000fca0000000000 */
[----:B------:R-:W-:Y:S01]  /*add0*/  @!P3 IMAD.IADD R8, R8, 0x1, -R21 ;  /* 0x000000010808b824 */ /* 0x000fe200078e0a15 */
[----:B------:R-:W-:Y:S01]  /*ade0*/  ISETP.GT.U32.AND P3, PT, R21, R9, PT ;  /* 0x000000091500720c */ /* 0x000fe20003f64070 */
[----:B0-----:R-:W-:-:S04]  /*adf0*/  IMAD.HI.U32 R13, R0, R2, RZ ;  /* 0x00000002000d7227 */ /* 0x001fc800078e00ff */
[--C-:B------:R-:W-:Y:S02]  /*ae00*/  @!P1 IMAD.IADD R11, R11, 0x1, -R21.reuse ;  /* 0x000000010b0b9824 */ /* 0x100fe400078e0a15 */
[----:B------:R-:W-:Y:S01]  /*ae10*/  @!P0 IMAD.IADD R5, R5, 0x1, -R21 ;  /* 0x0000000105058824 */ /* 0x000fe200078e0a15 */
[----:B----4-:R-:W-:Y:S01]  /*ae20*/  ISETP.GE.AND P0, PT, R4, RZ, PT ;  /* 0x000000ff0400720c */ /* 0x010fe20003f06270 */
[----:B------:R-:W-:Y:S02]  /*ae30*/  IMAD.MOV R13, RZ, RZ, -R13 ;  /* 0x000000ffff0d7224 */ /* 0x000fe400078e0a0d */
[----:B------:R-:W-:Y:S01]  /*ae40*/  @!P2 IMAD.MOV R12, RZ, RZ, -R12 ;  /* 0x000000ffff0ca224 */ /* 0x000fe200078e0a0c */
[----:B------:R-:W-:Y:S01]  /*ae50*/  ISETP.GT.U32.AND P2, PT, R21, R11, PT ;  /* 0x0000000b1500720c */ /* 0x000fe20003f44070 */
[----:B------:R-:W-:Y:S01]  /*ae60*/  @!P6 IMAD.IADD R7, R7, 0x1, -R21 ;  /* 0x000000010707e824 */ /* 0x000fe200078e0a15 */
[----:B---3--:R-:W-:Y:S01]  /*ae70*/  ISETP.GE.AND P1, PT, R14, RZ, PT ;  /* 0x000000ff0e00720c */ /* 0x008fe20003f26270 */
[----:B------:R-:W-:-:S02]  /*ae80*/  IMAD R2, R21, R13, R2 ;  /* 0x0000000d15027224 */ /* 0x000fc400078e0202 */
[----:B------:R-:W-:Y:S01]  /*ae90*/  @!P3 IMAD.IADD R9, R9, 0x1, -R21 ;  /* 0x000000010909b824 */ /* 0x000fe200078e0a15 */
[----:B------:R-:W3:Y:S01]  /*aea0*/  LDL.LU R13, [R1+0x228] ;  /* 0x00022800010d7983 */ /* 0x000ee20000300800 */
[----:B------:R-:W-:Y:S01]  /*aeb0*/  @!P4 IMAD.MOV R10, RZ, RZ, -R10 ;  /* 0x000000ffff0ac224 */ /* 0x000fe200078e0a0a */
[C---:B------:R-:W-:Y:S01]  /*aec0*/  ISETP.GT.U32.AND P4, PT, R21.reuse, R7, PT ;  /* 0x000000071500720c */ /* 0x040fe20003f84070 */
[----:B------:R-:W-:Y:S01]  /*aed0*/  @!P5 IMAD.MOV R8, RZ, RZ, -R8 ;  /* 0x000000ffff08d224 */ /* 0x000fe200078e0a08 */
[C---:B------:R-:W-:Y:S02]  /*aee0*/  ISETP.GT.U32.AND P5, PT, R21.reuse, R2, PT ;  /* 0x000000021500720c */ /* 0x040fe40003fa4070 */
[----:B------:R-:W-:Y:S01]  /*aef0*/  ISETP.GT.U32.AND P3, PT, R21, R9, PT ;  /* 0x000000091500720c */ /* 0x000fe20003f64070 */
[----:B------:R-:W-:Y:S01]  /*af00*/  @!P0 IMAD.MOV R5, RZ, RZ, -R5 ;  /* 0x000000ffff058224 */ /* 0x000fe200078e0a05 */
[----:B------:R-:W-:Y:S01]  /*af10*/  STL [R1+0x220], R12 ;  /* 0x0002200c01007387 */ /* 0x000fe20000100800 */
[----:B------:R-:W-:-:S03]  /*af20*/  @!P2 IMAD.IADD R11, R11, 0x1, -R21 ;  /* 0x000000010b0ba824 */ /* 0x000fc600078e0a15 */
[----:B------:R2:W-:Y:S01]  /*af30*/  STL [R1+0x210], R10 ;  /* 0x0002100a01007387 */ /* 0x0005e20000100800 */
[----:B------:R-:W-:Y:S01]  /*af40*/  @!P1 IMAD.MOV R11, RZ, RZ, -R11 ;  /* 0x000000ffff0b9224 */ /* 0x000fe200078e0a0b */
[----:B------:R-:W-:Y:S02]  /*af50*/  ISETP.GE.AND P6, PT, R29, RZ, PT ;  /* 0x000000ff1d00720c */ /* 0x000fe40003fc6270 */
[----:B------:R-:W4:Y:S01]  /*af60*/  LDL.LU R14, [R1+0x22c] ;  /* 0x00022c00010e7983 */ /* 0x000f220000300800 */
[----:B------:R-:W-:Y:S01]  /*af70*/  ISETP.GE.AND P0, PT, R25, RZ, PT ;  /* 0x000000ff1900720c */ /* 0x000fe20003f06270 */
[----:B------:R-:W-:Y:S02]  /*af80*/  @!P4 IMAD.IADD R7, R7, 0x1, -R21 ;  /* 0x000000010707c824 */ /* 0x000fe400078e0a15 */
[----:B------:R-:W-:Y:S01]  /*af90*/  STL [R1+0x20c], R8 ;  /* 0x00020c0801007387 */ /* 0x000fe20000100800 */
[----:B------:R-:W-:-:S03]  /*afa0*/  ISETP.GE.AND P4, PT, R24, RZ, PT ;  /* 0x000000ff1800720c */ /* 0x000fc60003f86270 */
[----:B------:R-:W-:Y:S01]  /*afb0*/  STL [R1+0x208], R5 ;  /* 0x0002080501007387 */ /* 0x000fe20000100800 */
[----:B------:R-:W-:-:S03]  /*afc0*/  @!P5 IMAD.IADD R2, R2, 0x1, -R21 ;  /* 0x000000010202d824 */ /* 0x000fc600078e0a15 */
[----:B------:R-:W5:Y:S01]  /*afd0*/  LDL.LU R29, [R1+0x27c] ;  /* 0x00027c00011d7983 */ /* 0x000f620000300800 */
[----:B------:R-:W-:-:S03]  /*afe0*/  @!P3 IMAD.IADD R9, R9, 0x1, -R21 ;  /* 0x000000010909b824 */ /* 0x000fc600078e0a15 */
[----:B------:R-:W4:Y:S01]  /*aff0*/  LDL.LU R25, [R1+0x3b4] ;  /* 0x0003b40001197983 */ /* 0x000f220000300800 */
[----:B------:R-:W-:-:S03]  /*b000*/  IABS R6, R23 ;  /* 0x0000001700067213 */ /* 0x000fc60000000000 */
[----:B------:R-:W4:Y:S01]  /*b010*/  LDL R24, [R1+0x3c0] ;  /* 0x0003c00001187983 */ /* 0x000f220000100800 */
[----:B------:R-:W-:-:S03]  /*b020*/  ISETP.GE.AND P3, PT, R23, RZ, PT ;  /* 0x000000ff1700720c */ /* 0x000fc60003f66270 */
[----:B------:R0:W-:Y:S01]  /*b030*/  STL [R1+0x1fc], R11 ;  /* 0x0001fc0b01007387 */ /* 0x0001e20000100800 */
        /* <DEDUP_REMOVED lines=8> */
[----:B0-----:R-:W-:-:S12]  /*b0c0*/  IMAD.MOV.U32 R11, RZ, RZ, R7 ;  /* 0x000000ffff0b7224 */ /* 0x001fd800078e0007 */
[----:B------:R-:W-:Y:S01]  /*b0d0*/  @!P2 IMAD.IADD R6, R6, 0x1, -R21 ;  /* 0x000000010606a824 */ /* 0x000fe200078e0a15 */
[----:B------:R-:W-:-:S04]  /*b0e0*/  ISETP.GT.U32.AND P2, PT, R21, R2, PT ;  /* 0x000000021500720c */ /* 0x000fc80003f44070 */
[----:B------:R-:W-:Y:S01]  /*b0f0*/  ISETP.GT.U32.AND P1, PT, R21, R6, PT ;  /* 0x000000061500720c */ /* 0x000fe20003f24070 */
[----:B------:R-:W-:Y:S02]  /*b100*/  @!P6 IMAD.MOV R11, RZ, RZ, -R11 ;  /* 0x000000ffff0be224 */ /* 0x000fe400078e0a0b */
[----:B------:R-:W-:Y:S02]  /*b110*/  @!P0 IMAD.MOV R9, RZ, RZ, -R9 ;  /* 0x000000ffff098224 */ /* 0x000fe400078e0a09 */
[----:B------:R-:W-:Y:S01]  /*b120*/  IMAD.HI.U32 R8, R0, R10, RZ ;  /* 0x0000000a00087227 */ /* 0x000fe200078e00ff */
[----:B------:R-:W-:Y:S03]  /*b130*/  STL [R1+0x1f4], R11 ;  /* 0x0001f40b01007387 */ /* 0x000fe60000100800 */
[--C-:B------:R-:W-:Y:S01]  /*b140*/  @!P2 IMAD.IADD R2, R2, 0x1, -R21.reuse ;  /* 0x000000010202a824 */ /* 0x100fe200078e0a15 */
[----:B------:R0:W-:Y:S03]  /*b150*/  STL [R1+0x1e8], R9 ;  /* 0x0001e80901007387 */ /* 0x0001e60000100800 */
[----:B------:R-:W-:Y:S01]  /*b160*/  @!P1 IMAD.IADD R6, R6, 0x1, -R21 ;  /* 0x0000000106069824 */ /* 0x000fe200078e0a15 */
[----:B---3--:R-:W-:Y:S01]  /*b170*/  IABS R5, R13 ;  /* 0x0000000d00057213 */ /* 0x008fe20000000000 */
[----:B------:R-:W-:Y:S01]  /*b180*/  IMAD.MOV R8, RZ, RZ, -R8 ;  /* 0x000000ffff087224 */ /* 0x000fe200078e0a08 */
[----:B------:R-:W-:Y:S01]  /*b190*/  ISETP.GE.AND P0, PT, R13, RZ, PT ;  /* 0x000000ff0d00720c */ /* 0x000fe20003f06270 */
[----:B------:R-:W-:-:S02]  /*b1a0*/  IMAD.MOV.U32 R13, RZ, RZ, R6 ;  /* 0x000000ffff0d7224 */ /* 0x000fc400078e0006 */
[----:B0-----:R-:W-:Y:S02]  /*b1b0*/  IMAD.MOV.U32 R9, RZ, RZ, R2 ;  /* 0x000000ffff097224 */ /* 0x001fe400078e0002 */
[----:B------:R-:W-:Y:S02]  /*b1c0*/  IMAD R10, R21, R8, R10 ;  /* 0x00000008150a7224 */ /* 0x000fe400078e020a */
[----:B------:R-:W-:Y:S02]  /*b1d0*/  @!P4 IMAD.MOV R9, RZ, RZ, -R9 ;  /* 0x000000ffff09c224 */ /* 0x000fe400078e0a09 */
[----:B------:R-:W-:-:S04]  /*b1e0*/  IMAD.HI.U32 R8, R0, R5, RZ ;  /* 0x0000000500087227 */ /* 0x000fc800078e00ff */
[----:B------:R-:W-:Y:S01]  /*b1f0*/  @!P3 IMAD.MOV R13, RZ, RZ, -R13 ;  /* 0x000000ffff0db224 */ /* 0x000fe200078e0a0d */
[----:B-----5:R-:W-:Y:S02]  /*b200*/  ISETP.GE.AND P1, PT, R29, RZ, PT ;  /* 0x000000ff1d00720c */ /* 0x020fe40003f26270 */
[----:B------:R-:W-:Y:S02]  /*b210*/  IABS R2, R29 ;  /* 0x0000001d00027213 */ /* 0x000fe40000000000 */
[----:B------:R-:W3:Y:S01]  /*b220*/  LDL.LU R29, [R1+0x3f8] ;  /* 0x0003f800011d7983 */ /* 0x000ee20000300800 */
[----:B------:R-:W-:-:S03]  /*b230*/  IMAD.MOV R8, RZ, RZ, -R8 ;  /* 0x000000ffff087224 */ /* 0x000fc600078e0a08 */
[----:B------:R0:W-:Y:S01]  /*b240*/  STL [R1+0x280], R9 ;  /* 0x0002800901007387 */ /* 0x0001e20000100800 */
[----:B----4-:R-:W-:Y:S02]  /*b250*/  ISETP.GE.AND P4, PT, R25, RZ, PT ;  /* 0x000000ff1900720c */ /* 0x010fe40003f86270 */
[----:B------:R-:W-:Y:S01]  /*b260*/  IABS R12, R25 ;  /* 0x00000019000c7213 */ /* 0x000fe20000000000 */
        /* <DEDUP_REMOVED lines=54> */
[----:B------:R-:W-:Y:S02]  /*b5d0*/  ISETP.GT.U32.AND P3, PT, R21, R2, PT ;  /* 0x000000021500720c */ /* 0x000fe40003f64070 */
[----:B------:R-:W-:-:S11]  /*b5e0*/  ISETP.GE.AND P2, PT, R14, RZ, PT ;  /* 0x000000ff0e00720c */ /* 0x000fd60003f46270 */
[----:B------:R-:W-:Y:S01]  /*b5f0*/  @!P3 IMAD.IADD R2, R2, 0x1, -R21 ;  /* 0x000000010202b824 */ /* 0x000fe200078e0a15 */
[C---:B------:R-:W-:Y:S02]  /*b600*/  ISETP.GT.U32.AND P3, PT, R21.reuse, R4, PT ;  /* 0x000000041500720c */ /* 0x040fe40003f64070 */
[C---:B------:R-:W-:Y:S02]  /*b610*/  ISETP.GT.U32.AND P0, PT, R21.reuse, R9, PT ;  /* 0x000000091500720c */ /* 0x040fe40003f04070 */
[----:B------:R-:W-:-:S09]  /*b620*/  ISETP.GT.U32.AND P5, PT, R21, R2, PT ;  /* 0x000000021500720c */ /* 0x000fd20003fa4070 */
[--C-:B------:R-:W-:Y:S01]  /*b630*/  @!P3 IMAD.IADD R4, R4, 0x1, -R21.reuse ;  /* 0x000000010404b824 */ /* 0x100fe200078e0a15 */
[----:B------:R-:W-:Y:S01]  /*b640*/  ISETP.GT.U32.AND P3, PT, R21, R8, PT ;  /* 0x000000081500720c */ /* 0x000fe20003f64070 */
[--C-:B------:R-:W-:Y:S02]  /*b650*/  @!P0 IMAD.IADD R9, R9, 0x1, -R21.reuse ;  /* 0x0000000109098824 */ /* 0x100fe400078e0a15 */
[----:B------:R-:W-:Y:S01]  /*b660*/  @!P5 IMAD.IADD R2, R2, 0x1, -R21 ;  /* 0x000000010202d824 */ /* 0x000fe200078e0a15 */
[----:B------:R-:W-:Y:S01]  /*b670*/  ISETP.GT.U32.AND P5, PT, R21, R6, PT ;  /* 0x000000061500720c */ /* 0x000fe20003fa4070 */
[----:B------:R-:W-:Y:S02]  /*b680*/  @!P2 IMAD.MOV R4, RZ, RZ, -R4 ;  /* 0x000000ffff04a224 */ /* 0x000fe400078e0a04 */
[----:B------:R-:W-:-:S03]  /*b690*/  IMAD.HI.U32 R13, R0, R7, RZ ;  /* 0x00000007000d7227 */ /* 0x000fc600078e00ff */
        /* <DEDUP_REMOVED lines=23> */
[----:B------:R-:W-:Y:S01]  /*b810*/  ISETP.GT.U32.AND P0, PT, R21, R12, PT ;  /* 0x0000000c1500720c */ /* 0x000fe20003f04070 */
[----:B------:R-:W-:-:S04]  /*b820*/  IMAD.HI.U32 R5, R0, R10, RZ ;  /* 0x0000000a00057227 */ /* 0x000fc800078e00ff */
[----:B------:R-:W-:Y:S01]  /*b830*/  IMAD.MOV R5, RZ, RZ, -R5 ;  /* 0x000000ffff057224 */ /* 0x000fe200078e0a05 */
[----:B------:R-:W-:-:S03]  /*b840*/  ISETP.GT.U32.AND P1, PT, R21, R11, PT ;  /* 0x0000000b1500720c */ /* 0x000fc60003f24070 */
[C---:B------:R-:W-:Y:S02]  /*b850*/  IMAD R10, R21.reuse, R5, R10 ;  /* 0x00000005150a7224 */ /* 0x040fe400078e020a */
[--C-:B------:R-:W-:Y:S02]  /*b860*/  @!P2 IMAD.IADD R8, R8, 0x1, -R21.reuse ;  /* 0x000000010808a824 */ /* 0x100fe400078e0a15 */
[--C-:B------:R-:W-:Y:S01]  /*b870*/  @!P0 IMAD.IADD R12, R12, 0x1, -R21.reuse ;  /* 0x000000010c0c8824 */ /* 0x100fe200078e0a15 */
[C---:B------:R-:W-:Y:S02]  /*b880*/  ISETP.GT.U32.AND P2, PT, R21.reuse, R10, PT ;  /* 0x0000000a1500720c */ /* 0x040fe40003f44070 */
[----:B------:R-:W-:Y:S02]  /*b890*/  ISETP.GT.U32.AND P0, PT, R21, R7, PT ;  /* 0x000000071500720c */ /* 0x000fe40003f04070 */
[----:B--2---:R-:W-:Y:S01]  /*b8a0*/  IABS R2, R25 ;  /* 0x0000001900027213 */ /* 0x004fe20000000000 */
[----:B------:R-:W-:-:S04]  /*b8b0*/  @!P1 IMAD.IADD R11, R11, 0x1, -R21 ;  /* 0x000000010b0b9824 */ /* 0x000fc800078e0a15 */
[----:B0-----:R-:W-:-:S04]  /*b8c0*/  IMAD.HI.U32 R13, R0, R2, RZ ;  /* 0x00000002000d7227 */ /* 0x001fc800078e00ff */
[----:B------:R-:W-:Y:S02]  /*b8d0*/  IMAD.MOV R13, RZ, RZ, -R13 ;  /* 0x000000ffff0d7224 */ /* 0x000fe400078e0a0d */
[--C-:B------:R-:W-:Y:S01]  /*b8e0*/  @!P2 IMAD.IADD R10, R10, 0x1, -R21.reuse ;  /* 0x000000010a0aa824 */ /* 0x100fe200078e0a15 */
[----:B------:R-:W-:Y:S01]  /*b8f0*/  ISETP.GT.U32.AND P2, PT, R21, R11, PT ;  /* 0x0000000b1500720c */ /* 0x000fe20003f44070 */
[----:B------:R-:W-:Y:S02]  /*b900*/  @!P0 IMAD.IADD R7, R7, 0x1, -R21 ;  /* 0x0000000107078824 */ /* 0x000fe400078e0a15 */
[C---:B------:R-:W-:Y:S02]  /*b910*/  IMAD R2, R21.reuse, R13, R2 ;  /* 0x0000000d15027224 */ /* 0x040fe400078e0202 */
[----:B------:R-:W-:Y:S01]  /*b920*/  @!P4 IMAD.MOV R12, RZ, RZ, -R12 ;  /* 0x000000ffff0cc224 */ /* 0x000fe200078e0a0c */
        /* <DEDUP_REMOVED lines=20> */
[----:B------:R-:W2:Y:S01]  /*ba70*/  LDL R25, [R1+0x450] ;  /* 0x0004500001197983 */ /* 0x000ea20000100800 */
        /* <DEDUP_REMOVED lines=18> */
[C---:B------:R-:W-:Y:S01]  /*bba0*/  ISETP.GT.U32.AND P2, PT, R21.reuse, R5, PT ;  /* 0x000000051500720c */ /* 0x040fe20003f44070 */
[----:B------:R-:W-:Y:S01]  /*bbb0*/  IMAD.HI.U32 R8, R0, R9, RZ ;  /* 0x0000000900087227 */ /* 0x000fe200078e00ff */
[----:B------:R-:W-:-:S03]  /*bbc0*/  ISETP.GT.U32.AND P1, PT, R21, R2, PT ;  /* 0x000000021500720c */ /* 0x000fc60003f24070 */
[----:B------:R-:W-:-:S08]  /*bbd0*/  IMAD.MOV R8, RZ, RZ, -R8 ;  /* 0x000000ffff087224 */ /* 0x000fd000078e0a08 */
[----:B------:R-:W-:-:S05]  /*bbe0*/  @!P2 IMAD.IADD R5, R5, 0x1, -R21 ;  /* 0x000000010505a824 */ /* 0x000fca00078e0a15 */
[C---:B------:R-:W-:Y:S01]  /*bbf0*/  ISETP.GT.U32.AND P2, PT, R21.reuse, R5, PT ;  /* 0x000000051500720c */ /* 0x040fe20003f44070 */
[----:B------:R-:W-:Y:S02]  /*bc00*/  IMAD R9, R21, R8, R9 ;  /* 0x0000000815097224 */ /* 0x000fe400078e0209 */
[----:B------:R-:W-:-:S03]  /*bc10*/  @!P1 IMAD.IADD R2, R2, 0x1, -R21 ;  /* 0x0000000102029824 */ /* 0x000fc600078e0a15 */
[----:B------:R-:W-:Y:S01]  /*bc20*/  ISETP.GT.U32.AND P0, PT, R21, R9, PT ;  /* 0x000000091500720c */ /* 0x000fe20003f04070 */
[----:B------:R0:W-:Y:S06]  /*bc30*/  STL [R1+0x154], R10 ;  /* 0x0001540a01007387 */ /* 0x0001ec0000100800 */
[----:B------:R-:W-:Y:S02]  /*bc40*/  @!P2 IMAD.IADD R5, R5, 0x1, -R21 ;  /* 0x000000010505a824 */ /* 0x000fe400078e0a15 */
[----:B0-----:R-:W-:Y:S02]  /*bc50*/  IMAD.MOV.U32 R10, RZ, RZ, R2 ;  /* 0x000000ffff0a7224 */ /* 0x001fe400078e0002 */
[----:B------:R-:W-:-:S02]  /*bc60*/  IMAD.MOV.U32 R13, RZ, RZ, R5 ;  /* 0x000000ffff0d7224 */ /* 0x000fc400078e0005 */
[----:B------:R-:W-:Y:S01]  /*bc70*/  @!P4 IMAD.MOV R10, RZ, RZ, -R10 ;  /* 0x000000ffff0ac224 */ /* 0x000fe200078e0a0a */
[----:B----4-:R-:W-:Y:S01]  /*bc80*/  ISETP.GE.AND P2, PT, R29, RZ, PT ;  /* 0x000000ff1d00720c */ /* 0x010fe20003f46270 */
[----:B------:R-:W-:Y:S01]  /*bc90*/  @!P6 IMAD.MOV R13, RZ, RZ, -R13 ;  /* 0x000000ffff0de224 */ /* 0x000fe200078e0a0d */
[----:B------:R-:W-:Y:S01]  /*bca0*/  IABS R2, R29 ;  /* 0x0000001d00027213 */ /* 0x000fe20000000000 */
[----:B------:R-:W-:Y:S01]  /*bcb0*/  @!P0 IMAD.IADD R9, R9, 0x1, -R21 ;  /* 0x0000000109098824 */ /* 0x000fe200078e0a15 */
[----:B------:R-:W4:Y:S01]  /*bcc0*/  LDL.LU R29, [R1+0x474] ;  /* 0x00047400011d7983 */ /* 0x000f220000300800 */
[----:B--2---:R-:W-:Y:S02]  /*bcd0*/  ISETP.GE.AND P0, PT, R25, RZ, PT ;  /* 0x000000ff1900720c */ /* 0x004fe40003f06270 */
[----:B------:R-:W-:Y:S01]  /*bce0*/  IABS R12, R25 ;  /* 0x00000019000c7213 */ /* 0x000fe20000000000 */
[----:B------:R5:W-:Y:S04]  /*bcf0*/  STL [R1+0x228], R10 ;  /* 0x0002280a01007387 */ /* 0x000be80000100800 */
[----:B------:R-:W2:Y:S01]  /*bd00*/  LDL.LU R25, [R1+0x484] ;  /* 0x0004840001197983 */ /* 0x000ea20000300800 */
        /* <DEDUP_REMOVED lines=14> */
[----:B------:R-:W-:Y:S02]  /*bdf0*/  IABS R4, R14 ;  /* 0x0000000e00047213 */ /* 0x000fe40000000000 */
[----:B------:R-:W-:-:S03]  /*be00*/  ISETP.GT.U32.AND P4, PT, R21, R9, PT ;  /* 0x000000091500720c */ /* 0x000fc60003f84070 */
[----:B------:R-:W-:-:S04]  /*be10*/  IMAD.HI.U32 R7, R0, R4, RZ ;  /* 0x0000000400077227 */ /* 0x000fc800078e00ff */
[----:B------:R-:W-:Y:S01]  /*be20*/  IMAD.MOV R7, RZ, RZ, -R7 ;  /* 0x000000ffff077224 */ /* 0x000fe200078e0a07 */
[----:B------:R-:W-:-:S03]  /*be30*/  ISETP.GT.U32.AND P6, PT, R21, R6, PT ;  /* 0x000000061500720c */ /* 0x000fc60003fc4070 */
[----:B------:R-:W-:Y:S02]  /*be40*/  IMAD R4, R21, R7, R4 ;  /* 0x0000000715047224 */ /* 0x000fe400078e0204 */
[----:B------:R-:W-:-:S03]  /*be50*/  @!P4 IMAD.IADD R9, R9, 0x1, -R21 ;  /* 0x000000010909c824 */ /* 0x000fc600078e0a15 */
[----:B------:R-:W-:-:S05]  /*be60*/  ISETP.GT.U32.AND P4, PT, R21, R4, PT ;  /* 0x000000041500720c */ /* 0x000fca0003f84070 */
[----:B------:R-:W-:-:S08]  /*be70*/  @!P6 IMAD.IADD R6, R6, 0x1, -R21 ;  /* 0x000000010606e824 */ /* 0x000fd000078e0a15 */
[----:B------:R-:W-:Y:S01]  /*be80*/  @!P4 IMAD.IADD R4, R4, 0x1, -R21 ;  /* 0x000000010404c824 */ /* 0x000fe200078e0a15 */
[----:B------:R-:W-:Y:S01]  /*be90*/  ISETP.GT.U32.AND P4, PT, R21, R6, PT ;  /* 0x000000061500720c */ /* 0x000fe20003f84070 */
[----:B------:R-:W-:-:S04]  /*bea0*/  IMAD.HI.U32 R11, R0, R2, RZ ;  /* 0x00000002000b7227 */ /* 0x000fc800078e00ff */
[----:B0-----:R-:W-:Y:S02]  /*beb0*/  IMAD.MOV.U32 R10, RZ, RZ, R9 ;  /* 0x000000ffff0a7224 */ /* 0x001fe400078e0009 */
[----:B------:R-:W-:Y:S02]  /*bec0*/  IMAD.MOV R11, RZ, RZ, -R11 ;  /* 0x000000ffff0b7224 */ /* 0x000fe400078e0a0b */
[----:B------:R-:W-:Y:S02]  /*bed0*/  @!P3 IMAD.MOV R10, RZ, RZ, -R10 ;  /* 0x000000ffff0ab224 */ /* 0x000fe400078e0a0a */
[----:B------:R-:W-:Y:S02]  /*bee0*/  IMAD R2, R21, R11, R2 ;  /* 0x0000000b15027224 */ /* 0x000fe400078e0202 */
[----:B------:R-:W-:Y:S01]  /*bef0*/  @!P4 IMAD.IADD R6, R6, 0x1, -R21 ;  /* 0x000000010606c824 */ /* 0x000fe200078e0a15 */
[----:B------:R0:W-:Y:S01]  /*bf00*/  STL [R1+0x14c], R10 ;  /* 0x00014c0a01007387 */ /* 0x0001e20000100800 */
[----:B------:R-:W-:-:S03]  /*bf10*/  IMAD.HI.U32 R11, R0, R8, RZ ;  /* 0x00000008000b7227 */ /* 0x000fc600078e00ff */
[----:B------:R-:W2:Y:S01]  /*bf20*/  LDL.LU R24, [R1+0x494] ;  /* 0x0004940001187983 */ /* 0x000ea20000300800 */
[----:B------:R-:W-:Y:S02]  /*bf30*/  IMAD.MOV R11, RZ, RZ, -R11 ;  /* 0x000000ffff0b7224 */ /* 0x000fe400078e0a0b */
        /* <DEDUP_REMOVED lines=14> */
[----:B------:R-:W-:Y:S02]  /*c020*/  ISETP.GT.U32.AND P6, PT, R21, R2, PT ;  /* 0x000000021500720c */ /* 0x000fe40003fc4070 */
[----:B------:R-:W-:Y:S01]  /*c030*/  ISETP.GE.AND P1, PT, R14, RZ, PT ;  /* 0x000000ff0e00720c */ /* 0x000fe20003f26270 */
[----:B------:R-:W-:-:S10]  /*c040*/  IMAD.HI.U32 R14, R0, R11, RZ ;  /* 0x0000000b000e7227 */ /* 0x000fd400078e00ff */
[----:B------:R-:W-:Y:S01]  /*c050*/  @!P6 IMAD.IADD R2, R2, 0x1, -R21 ;  /* 0x000000010202e824 */ /* 0x000fe200078e0a15 */
[----:B------:R-:W-:Y:S01]  /*c060*/  ISETP.GT.U32.AND P6, PT, R21, R4, PT ;  /* 0x000000041500720c */ /* 0x000fe20003fc4070 */
[----:B------:R-:W-:-:S04]  /*c070*/  IMAD.HI.U32 R7, R0, R5, RZ ;  /* 0x0000000500077227 */ /* 0x000fc800078e00ff */
[----:B------:R-:W-:Y:S02]  /*c080*/  IMAD.MOV R14, RZ, RZ, -R14 ;  /* 0x000000ffff0e7224 */ /* 0x000fe400078e0a0e */
[----:B------:R-:W-:Y:S02]  /*c090*/  IMAD.MOV R7, RZ, RZ, -R7 ;  /* 0x000000ffff077224 */ /* 0x000fe400078e0a07 */
[----:B------:R-:W-:-:S04]  /*c0a0*/  IMAD R11, R21, R14, R11 ;  /* 0x0000000e150b7224 */ /* 0x000fc800078e020b */
[----:B------:R-:W-:Y:S01]  /*c0b0*/  @!P6 IMAD.IADD R4, R4, 0x1, -R21 ;  /* 0x000000010404e824 */ /* 0x000fe200078e0a15 */
[C---:B------:R-:W-:Y:S02]  /*c0c0*/  ISETP.GT.U32.AND P6, PT, R21.reuse, R8, PT ;  /* 0x000000081500720c */ /* 0x040fe40003fc4070 */
[C---:B------:R-:W-:Y:S01]  /*c0d0*/  ISETP.GT.U32.AND P3, PT, R21.reuse, R2, PT ;  /* 0x000000021500720c */ /* 0x040fe20003f64070 */
[----:B------:R-:W-:Y:S02]  /*c0e0*/  IMAD.MOV.U32 R14, RZ, RZ, R4 ;  /* 0x000000ffff0e7224 */ /* 0x000fe400078e0004 */
        /* <DEDUP_REMOVED lines=79> */
[C---:B------:R-:W-:Y:S02]  /*c5e0*/  ISETP.GT.U32.AND P0, PT, R21.reuse, R6, PT ;  /* 0x000000061500720c */ /* 0x040fe40003f04070 */
[----:B------:R-:W-:Y:S01]  /*c5f0*/  ISETP.GT.U32.AND P2, PT, R21, R2, PT ;  /* 0x000000021500720c */ /* 0x000fe20003f44070 */
[----:B0-----:R-:W-:-:S10]  /*c600*/  IMAD.MOV.U32 R11, RZ, RZ, R7 ;  /* 0x000000ffff0b7224 */ /* 0x001fd400078e0007 */
[----:B------:R-:W-:-:S05]  /*c610*/  @!P0 IMAD.IADD R6, R6, 0x1, -R21 ;  /* 0x0000000106068824 */ /* 0x000fca00078e0a15 */
[----:B------:R-:W-:Y:S01]  /*c620*/  ISETP.GT.U32.AND P0, PT, R21, R6, PT ;  /* 0x000000061500720c */ /* 0x000fe20003f04070 */
[----:B------:R-:W-:Y:S02]  /*c630*/  @!P5 IMAD.MOV R11, RZ, RZ, -R11 ;  /* 0x000000ffff0bd224 */ /* 0x000fe400078e0a0b */
[----:B------:R-:W-:Y:S02]  /*c640*/  @!P1 IMAD.MOV R9, RZ, RZ, -R9 ;  /* 0x000000ffff099224 */ /* 0x000fe400078e0a09 */
[----:B------:R-:W-:Y:S01]  /*c650*/  @!P2 IMAD.IADD R2, R2, 0x1, -R21 ;  /* 0x000000010202a824 */ /* 0x000fe200078e0a15 */
[----:B------:R-:W-:Y:S01]  /*c660*/  STL [R1+0x1cc], R11 ;  /* 0x0001cc0b01007387 */ /* 0x000fe20000100800 */
[----:B------:R-:W-:-:S03]  /*c670*/  IMAD.HI.U32 R8, R0, R10, RZ ;  /* 0x0000000a00087227 */ /* 0x000fc600078e00ff */
[----:B------:R0:W-:Y:S03]  /*c680*/  STL [R1+0x1c0], R9 ;  /* 0x0001c00901007387 */ /* 0x0001e60000100800 */
[----:B------:R-:W-:Y:S01]  /*c690*/  @!P0 IMAD.IADD R6, R6, 0x1, -R21 ;  /* 0x0000000106068824 */ /* 0x000fe200078e0a15 */
[----:B---3--:R-:W-:Y:S01]  /*c6a0*/  IABS R5, R13 ;  /* 0x0000000d00057213 */ /* 0x008fe20000000000 */
[----:B------:R-:W-:Y:S01]  /*c6b0*/  IMAD.MOV R8, RZ, RZ, -R8 ;  /* 0x000000ffff087224 */ /* 0x000fe200078e0a08 */
[----:B------:R-:W-:Y:S01]  /*c6c0*/  ISETP.GE.AND P1, PT, R13, RZ, PT ;  /* 0x000000ff0d00720c */ /* 0x000fe20003f26270 */
[----:B------:R-:W-:Y:S02]  /*c6d0*/  IMAD.MOV.U32 R13, RZ, RZ, R6 ;  /* 0x000000ffff0d7224 */ /* 0x000fe400078e0006 */
[----:B0-----:R-:W-:Y:S02]  /*c6e0*/  IMAD.MOV.U32 R9, RZ, RZ, R2 ;  /* 0x000000ffff097224 */ /* 0x001fe400078e0002 */
[----:B------:R-:W-:-:S02]  /*c6f0*/  IMAD R10, R21, R8, R10 ;  /* 0x00000008150a7224 */ /* 0x000fc400078e020a */
        /* <DEDUP_REMOVED lines=294> */
[----:B------:R-:W-:Y:S01]  /*d960*/  STL [R1+0x24], R12 ;  /* 0x0000240c01007387 */ /* 0x000fe20000100800 */
[----:B------:R-:W-:Y:S02]  /*d970*/  @!P0 IMAD.MOV R5, RZ, RZ, -R5 ;  /* 0x000000ffff058224 */ /* 0x000fe400078e0a05 */
[----:B------:R-:W-:Y:S01]  /*d980*/  @!P1 IMAD.IADD R11, R11, 0x1, -R21 ;  /* 0x000000010b0b9824 */ /* 0x000fe200078e0a15 */
[----:B------:R2:W-:Y:S01]  /*d990*/  STL [R1+0xf4], R10 ;  /* 0x0000f40a01007387 */ /* 0x0005e20000100800 */
[----:B------:R-:W-:-:S03]  /*d9a0*/  ISETP.GE.AND P6, PT, R29, RZ, PT ;  /* 0x000000ff1d00720c */ /* 0x000fc60003fc6270 */
[----:B------:R-:W4:Y:S01]  /*d9b0*/  LDL.LU R14, [R1+0x538] ;  /* 0x00053800010e7983 */ /* 0x000f220000300800 */
[----:B------:R-:W-:Y:S01]  /*d9c0*/  @!P2 IMAD.MOV R11, RZ, RZ, -R11 ;  /* 0x000000ffff0ba224 */ /* 0x000fe200078e0a0b */
[----:B------:R-:W-:Y:S02]  /*d9d0*/  ISETP.GE.AND P0, PT, R25, RZ, PT ;  /* 0x000000ff1900720c */ /* 0x000fe40003f06270 */
[----:B------:R-:W-:Y:S01]  /*d9e0*/  STL [R1+0x110], R8 ;  /* 0x0001100801007387 */ /* 0x000fe20000100800 */
[--C-:B------:R-:W-:Y:S01]  /*d9f0*/  @!P4 IMAD.IADD R7, R7, 0x1, -R21.reuse ;  /* 0x000000010707c824 */ /* 0x100fe200078e0a15 */
[----:B------:R-:W-:Y:S02]  /*da00*/  ISETP.GE.AND P4, PT, R24, RZ, PT ;  /* 0x000000ff1800720c */ /* 0x000fe40003f86270 */
[----:B------:R-:W-:Y:S01]  /*da10*/  STL [R1+0x118], R5 ;  /* 0x0001180501007387 */ /* 0x000fe20000100800 */
[----:B------:R-:W-:-:S03]  /*da20*/  @!P5 IMAD.IADD R2, R2, 0x1, -R21 ;  /* 0x000000010202d824 */ /* 0x000fc600078e0a15 */
[----:B------:R-:W5:Y:S01]  /*da30*/  LDL.LU R29, [R1+0x53c] ;  /* 0x00053c00011d7983 */ /* 0x000f620000300800 */
[----:B------:R-:W-:-:S03]  /*da40*/  @!P3 IMAD.IADD R9, R9, 0x1, -R21 ;  /* 0x000000010909b824 */ /* 0x000fc600078e0a15 */
[----:B------:R-:W5:Y:S01]  /*da50*/  LDL.LU R25, [R1+0x540] ;  /* 0x0005400001197983 */ /* 0x000f620000300800 */
[----:B------:R-:W-:-:S03]  /*da60*/  IABS R6, R23 ;  /* 0x0000001700067213 */ /* 0x000fc60000000000 */
[----:B------:R-:W5:Y:S01]  /*da70*/  LDL R24, [R1+0x544] ;  /* 0x0005440001187983 */ /* 0x000f620000100800 */
        /* <DEDUP_REMOVED lines=18> */
[----:B---3--:R-:W-:-:S03]  /*dba0*/  IABS R5, R13 ;  /* 0x0000000d00057213 */ /* 0x008fc60000000000 */
[----:B------:R0:W-:Y:S03]  /*dbb0*/  STL [R1+0x100], R9 ;  /* 0x0001000901007387 */ /* 0x0001e60000100800 */
[----:B------:R-:W-:Y:S01]  /*dbc0*/  @!P1 IMAD.IADD R6, R6, 0x1, -R21 ;  /* 0x0000000106069824 */ /* 0x000fe200078e0a15 */
[----:B------:R-:W-:-:S03]  /*dbd0*/  ISETP.GE.AND P0, PT, R13, RZ, PT ;  /* 0x000000ff0d00720c */ /* 0x000fc60003f06270 */
[----:B------:R-:W-:Y:S02]  /*dbe0*/  IMAD.MOV.U32 R13, RZ, RZ, R6 ;  /* 0x000000ffff0d7224 */ /* 0x000fe400078e0006 */
[----:B0-----:R-:W-:Y:S01]  /*dbf0*/  IMAD.MOV.U32 R9, RZ, RZ, R2 ;  /* 0x000000ffff097224 */ /* 0x001fe200078e0002 */
[----:B----4-:R-:W-:-:S03]  /*dc00*/  IABS R4, R14 ;  /* 0x0000000e00047213 */ /* 0x010fc60000000000 */
[----:B------:R-:W-:Y:S02]  /*dc10*/  @!P4 IMAD.MOV R9, RZ, RZ, -R9 ;  /* 0x000000ffff09c224 */ /* 0x000fe400078e0a09 */
[----:B------:R-:W-:Y:S02]  /*dc20*/  @!P3 IMAD.MOV R13, RZ, RZ, -R13 ;  /* 0x000000ffff0db224 */ /* 0x000fe400078e0a0d */
[----:B------:R-:W-:Y:S01]  /*dc30*/  IMAD.HI.U32 R7, R0, R4, RZ ;  /* 0x0000000400077227 */ /* 0x000fe200078e00ff */
[----:B-----5:R-:W-:Y:S02]  /*dc40*/  ISETP.GE.AND P1, PT, R29, RZ, PT ;  /* 0x000000ff1d00720c */ /* 0x020fe40003f26270 */
[----:B------:R-:W-:Y:S02]  /*dc50*/  IABS R2, R29 ;  /* 0x0000001d00027213 */ /* 0x000fe40000000000 */
[----:B------:R-:W3:Y:S01]  /*dc60*/  LDL.LU R29, [R1+0x558] ;  /* 0x00055800011d7983 */ /* 0x000ee20000300800 */
[----:B------:R-:W-:-:S03]  /*dc70*/  IMAD.MOV R7, RZ, RZ, -R7 ;  /* 0x000000ffff077224 */ /* 0x000fc600078e0a07 */
[----:B------:R0:W-:Y:S01]  /*dc80*/  STL [R1+0x108], R9 ;  /* 0x0001080901007387 */ /* 0x0001e20000100800 */
[----:B------:R-:W-:Y:S02]  /*dc90*/  ISETP.GE.AND P4, PT, R25, RZ, PT ;  /* 0x000000ff1900720c */ /* 0x000fe40003f86270 */
        /* <DEDUP_REMOVED lines=10> */
[----:B------:R-:W-:-:S04]  /*dd40*/  IMAD.HI.U32 R8, R0, R10, RZ ;  /* 0x0000000a00087227 */ /* 0x000fc800078e00ff */
[----:B------:R-:W-:-:S04]  /*dd50*/  IMAD.MOV R8, RZ, RZ, -R8 ;  /* 0x000000ffff087224 */ /* 0x000fc800078e0a08 */
[----:B------:R-:W-:-:S05]  /*dd60*/  IMAD R10, R21, R8, R10 ;  /* 0x00000008150a7224 */ /* 0x000fca00078e020a */
[----:B------:R-:W-:Y:S01]  /*dd70*/  ISETP.GT.U32.AND P6, PT, R21, R10, PT ;  /* 0x0000000a1500720c */ /* 0x000fe20003fc4070 */
[----:B------:R-:W-:-:S04]  /*dd80*/  IMAD.HI.U32 R8, R0, R5, RZ ;  /* 0x0000000500087227 */ /* 0x000fc800078e00ff */
[----:B------:R-:W-:-:S08]  /*dd90*/  IMAD.MOV R8, RZ, RZ, -R8 ;  /* 0x000000ffff087224 */ /* 0x000fd000078e0a08 */
[----:B------:R-:W-:-:S05]  /*dda0*/  @!P6 IMAD.IADD R10, R10, 0x1, -R21 ;  /* 0x000000010a0ae824 */ /* 0x000fca00078e0a15 */
[C---:B------:R-:W-:Y:S01]  /*ddb0*/  ISETP.GT.U32.AND P6, PT, R21.reuse, R10, PT ;  /* 0x0000000a1500720c */ /* 0x040fe20003fc4070 */
[----:B------:R-:W-:-:S05]  /*ddc0*/  IMAD R5, R21, R8, R5 ;  /* 0x0000000815057224 */ /* 0x000fca00078e0205 */
[----:B------:R-:W-:-:S07]  /*ddd0*/  ISETP.GT.U32.AND P3, PT, R21, R5, PT ;  /* 0x000000051500720c */ /* 0x000fce0003f64070 */
[----:B------:R-:W-:Y:S01]  /*dde0*/  @!P6 IMAD.IADD R10, R10, 0x1, -R21 ;  /* 0x000000010a0ae824 */ /* 0x000fe200078e0a15 */
[----:B------:R-:W-:-:S05]  /*ddf0*/  ISETP.GT.U32.AND P6, PT, R21, R4, PT ;  /* 0x000000041500720c */ /* 0x000fca0003fc4070 */
[----:B------:R-:W-:Y:S02]  /*de00*/  @!P3 IMAD.IADD R5, R5, 0x1, -R21 ;  /* 0x000000010505b824 */ /* 0x000fe400078e0a15 */
[----:B------:R-:W-:-:S06]  /*de10*/  IMAD.HI.U32 R8, R0, R12, RZ ;  /* 0x0000000c00087227 */ /* 0x000fcc00078e00ff */
[----:B------:R-:W-:Y:S01]  /*de20*/  @!P6 IMAD.IADD R4, R4, 0x1, -R21 ;  /* 0x000000010404e824 */ /* 0x000fe200078e0a15 */
[----:B------:R-:W-:Y:S01]  /*de30*/  ISETP.GT.U32.AND P6, PT, R21, R5, PT ;  /* 0x000000051500720c */ /* 0x000fe20003fc4070 */
[----:B------:R-:W-:Y:S02]  /*de40*/  IMAD.MOV R8, RZ, RZ, -R8 ;  /* 0x000000ffff087224 */ /* 0x000fe400078e0a08 */
        /* <DEDUP_REMOVED lines=32> */
[----:B------:R-:W-:Y:S01]  /*e050*/  @!P3 IMAD.IADD R2, R2, 0x1, -R21 ;  /* 0x000000010202b824 */ /* 0x000fe200078e0a15 */
[----:B------:R-:W-:-:S04]  /*e060*/  ISETP.GT.U32.AND P3, PT, R21, R4, PT ;  /* 0x000000041500720c */ /* 0x000fc80003f64070 */
[----:B------:R-:W-:Y:S02]  /*e070*/  ISETP.GT.U32.AND P5, PT, R21, R2, PT ;  /* 0x000000021500720c */ /* 0x000fe40003fa4070 */
[----:B---3--:R-:W-:-:S07]  /*e080*/  IABS R10, R29 ;  /* 0x0000001d000a7213 */ /* 0x008fce0000000000 */
[----:B------:R-:W-:Y:S01]  /*e090*/  @!P3 IMAD.IADD R4, R4, 0x1, -R21 ;  /* 0x000000010404b824 */ /* 0x000fe200078e0a15 */
[----:B------:R-:W-:Y:S01]  /*e0a0*/  ISETP.GT.U32.AND P3, PT, R21, R7, PT ;  /* 0x000000071500720c */ /* 0x000fe20003f64070 */
[----:B------:R-:W-:Y:S01]  /*e0b0*/  IMAD.HI.U32 R5, R0, R10, RZ ;  /* 0x0000000a00057227 */ /* 0x000fe200078e00ff */
[----:B------:R-:W-:-:S03]  /*e0c0*/  ISETP.GE.AND P2, PT, R14, RZ, PT ;  /* 0x000000ff0e00720c */ /* 0x000fc60003f46270 */
[----:B------:R-:W-:Y:S01]  /*e0d0*/  @!P5 IMAD.IADD R2, R2, 0x1, -R21 ;  /* 0x000000010202d824 */ /* 0x000fe200078e0a15 */
[----:B------:R-:W-:Y:S01]  /*e0e0*/  ISETP.GT.U32.AND P5, PT, R21, R6, PT ;  /* 0x000000061500720c */ /* 0x000fe20003fa4070 */
[----:B------:R-:W-:Y:S02]  /*e0f0*/  IMAD.MOV R5, RZ, RZ, -R5 ;  /* 0x000000ffff057224 */ /* 0x000fe400078e0a05 */
[----:B------:R-:W-:Y:S02]  /*e100*/  @!P0 IMAD.IADD R9, R9, 0x1, -R21 ;  /* 0x0000000109098824 */ /* 0x000fe400078e0a15 */
[----:B------:R-:W-:-:S04]  /*e110*/  IMAD.HI.U32 R13, R0, R8, RZ ;  /* 0x00000008000d7227 */ /* 0x000fc800078e00ff */
[----:B------:R-:W-:Y:S02]  /*e120*/  IMAD R10, R21, R5, R10 ;  /* 0x00000005150a7224 */ /* 0x000fe400078e020a */
[----:B------:R-:W-:Y:S01]  /*e130*/  IMAD.HI.U32 R14, R0, R11, RZ ;  /* 0x0000000b000e7227 */ /* 0x000fe200078e00ff */
[----:B------:R-:W3:Y:S03]  /*e140*/  LDL.LU R5, [R1+0x550] ;  /* 0x0005500001057983 */ /* 0x000ee60000300800 */
[----:B------:R-:W-:Y:S01]  /*e150*/  @!P3 IMAD.IADD R7, R7, 0x1, -R21 ;  /* 0x000000010707b824 */ /* 0x000fe200078e0a15 */
[----:B------:R-:W-:Y:S01]  /*e160*/  ISETP.GT.U32.AND P3, PT, R21, R9, PT ;  /* 0x000000091500720c */ /* 0x000fe20003f64070 */
[----:B------:R-:W-:Y:S02]  /*e170*/  IMAD.MOV R13, RZ, RZ, -R13 ;  /* 0x000000ffff0d7224 */ /* 0x000fe400078e0a0d */
[----:B------:R-:W-:-:S02]  /*e180*/  IMAD.MOV R14, RZ, RZ, -R14 ;  /* 0x000000ffff0e7224 */ /* 0x000fc400078e0a0e */
[C---:B------:R-:W-:Y:S02]  /*e190*/  IMAD R8, R21.reuse, R13, R8 ;  /* 0x0000000d15087224 */ /* 0x040fe400078e0208 */
[----:B------:R-:W-:Y:S02]  /*e1a0*/  IMAD.MOV.U32 R13, RZ, RZ, R2 ;  /* 0x000000ffff0d7224 */ /* 0x000fe400078e0002 */
[----:B------:R-:W-:Y:S02]  /*e1b0*/  @!P5 IMAD.IADD R6, R6, 0x1, -R21 ;  /* 0x000000010606d824 */ /* 0x000fe400078e0a15 */
[C---:B------:R-:W-:Y:S02]  /*e1c0*/  IMAD R11, R21.reuse, R14, R11 ;  /* 0x0000000e150b7224 */ /* 0x040fe400078e020b */
[----:B------:R-:W-:Y:S01]  /*e1d0*/  @!P2 IMAD.MOV R4, RZ, RZ, -R4 ;  /* 0x000000ffff04a224 */ /* 0x000fe200078e0a04 */
[----:B------:R-:W4:Y:S01]  /*e1e0*/  LDL.LU R14, [R1+0x554] ;  /* 0x00055400010e7983 */ /* 0x000f220000300800 */
[----:B------:R-:W-:Y:S01]  /*e1f0*/  @!P1 IMAD.MOV R13, RZ, RZ, -R13 ;  /* 0x000000ffff0d9224 */ /* 0x000fe200078e0a0d */
[----:B------:R-:W-:Y:S01]  /*e200*/  ISETP.GT.U32.AND P5, PT, R21, R6, PT ;  /* 0x000000061500720c */ /* 0x000fe20003fa4070 */
[--C-:B------:R-:W-:Y:S01]  /*e210*/  @!P3 IMAD.IADD R9, R9, 0x1, -R21.reuse ;  /* 0x000000010909b824 */ /* 0x100fe200078e0a15 */
[----:B------:R-:W-:Y:S04]  /*e220*/  STL [R1+0x20], R4 ;  /* 0x0000200401007387 */ /* 0x000fe80000100800 */
[----:B------:R0:W-:Y:S07]  /*e230*/  STL [R1+0xb8], R13 ;  /* 0x0000b80d01007387 */ /* 0x0001ee0000100800 */
[----:B------:R-:W-:Y:S01]  /*e240*/  @!P5 IMAD.IADD R6, R6, 0x1, -R21 ;  /* 0x000000010606d824 */ /* 0x000fe200078e0a15 */
[----:B--2---:R-:W-:-:S02]  /*e250*/  ISETP.GE.AND P3, PT, R22, RZ, PT ;  /* 0x000000ff1600720c */ /* 0x004fc40003f66270 */
[----:B------:R-:W2:Y:S01]  /*e260*/  LDL.LU R22, [R1+0x564] ;  /* 0x0005640001167983 */ /* 0x000ea20000300800 */
[----:B-----5:R-:W-:-:S03]  /*e270*/  ISETP.GE.AND P5, PT, R23, RZ, PT ;  /* 0x000000ff1700720c */ /* 0x020fc60003fa6270 */
[----:B------:R-:W5:Y:S01]  /*e280*/  LDL.LU R23, [R1+0x568] ;  /* 0x0005680001177983 */ /* 0x000f620000300800 */
[C---:B------:R-:W-:Y:S02]  /*e290*/  ISETP.GT.U32.AND P2, PT, R21.reuse, R7, PT ;  /* 0x000000071500720c */ /* 0x040fe40003f44070 */
[C---:B------:R-:W-:Y:S02]  /*e2a0*/  ISETP.GT.U32.AND P0, PT, R21.reuse, R12, PT ;  /* 0x0000000c1500720c */ /* 0x040fe40003f04070 */
[----:B------:R-:W-:Y:S02]  /*e2b0*/  ISETP.GT.U32.AND P1, PT, R21, R11, PT ;  /* 0x0000000b1500720c */ /* 0x000fe40003f24070 */
[----:B------:R-:W-:-:S07]  /*e2c0*/  IABS R2, R25 ;  /* 0x0000001900027213 */ /* 0x000fce0000000000 */
[--C-:B------:R-:W-:Y:S01]  /*e2d0*/  @!P2 IMAD.IADD R7, R7, 0x1, -R21.reuse ;  /* 0x000000010707a824 */ /* 0x100fe200078e0a15 */
[C---:B------:R-:W-:Y:S01]  /*e2e0*/  ISETP.GT.U32.AND P2, PT, R21.reuse, R10, PT ;  /* 0x0000000a1500720c */ /* 0x040fe20003f44070 */
[----:B------:R-:W-:Y:S01]  /*e2f0*/  @!P0 IMAD.IADD R12, R12, 0x1, -R21 ;  /* 0x000000010c0c8824 */ /* 0x000fe200078e0a15 */
[----:B------:R-:W-:Y:S01]  /*e300*/  ISETP.GT.U32.AND P0, PT, R21, R8, PT ;  /* 0x000000081500720c */ /* 0x000fe20003f04070 */
[----:B0-----:R-:W-:-:S04]  /*e310*/  IMAD.HI.U32 R13, R0, R2, RZ ;  /* 0x00000002000d7227 */ /* 0x001fc800078e00ff */
[----:B------:R-:W-:Y:S02]  /*e320*/  @!P4 IMAD.MOV R12, RZ, RZ, -R12 ;  /* 0x000000ffff0cc224 */ /* 0x000fe400078e0a0c */
[----:B------:R-:W-:Y:S02]  /*e330*/  @!P1 IMAD.IADD R11, R11, 0x1, -R21 ;  /* 0x000000010b0b9824 */ /* 0x000fe400078e0a15 */
[----:B------:R-:W-:Y:S02]  /*e340*/  @!P6 IMAD.MOV R9, RZ, RZ, -R9 ;  /* 0x000000ffff09e224 */ /* 0x000fe400078e0a09 */
[----:B------:R-:W-:Y:S01]  /*e350*/  IMAD.MOV R13, RZ, RZ, -R13 ;  /* 0x000000ffff0d7224 */ /* 0x000fe200078e0a0d */
[----:B------:R-:W-:Y:S01]  /*e360*/  STL [R1+0x94], R12 ;  /* 0x0000940c01007387 */ /* 0x000fe20000100800 */
[--C-:B------:R-:W-:Y:S01]  /*e370*/  @!P2 IMAD.IADD R10, R10, 0x1, -R21.reuse ;  /* 0x000000010a0aa824 */ /* 0x100fe200078e0a15 */
[C---:B------:R-:W-:Y:S01]  /*e380*/  ISETP.GT.U32.AND P2, PT, R21.reuse, R11, PT ;  /* 0x0000000b1500720c */ /* 0x040fe20003f44070 */
[----:B------:R-:W-:Y:S01]  /*e390*/  @!P0 IMAD.IADD R8, R8, 0x1, -R21 ;  /* 0x0000000108088824 */ /* 0x000fe200078e0a15 */
[----:B------:R0:W-:Y:S01]  /*e3a0*/  STL [R1+0x98], R9 ;  /* 0x0000980901007387 */ /* 0x0001e20000100800 */
[----:B------:R-:W-:-:S03]  /*e3b0*/  IMAD R2, R21, R13, R2 ;  /* 0x0000000d15027224 */ /* 0x000fc600078e0202 */
[----:B------:R-:W-:Y:S01]  /*e3c0*/  ISETP.GT.U32.AND P4, PT, R21, R8, PT ;  /* 0x000000081500720c */ /* 0x000fe20003f84070 */
[----:B0-----:R-:W-:Y:S01]  /*e3d0*/  IMAD.MOV.U32 R9, RZ, RZ, R7 ;  /* 0x000000ffff097224 */ /* 0x001fe200078e0007 */
[----:B---3--:R-:W-:-:S03]  /*e3e0*/  ISETP.GE.AND P1, PT, R5, RZ, PT ;  /* 0x000000ff0500720c */ /* 0x008fc60003f26270 */
[----:B------:R-:W-:Y:S01]  /*e3f0*/  @!P3 IMAD.MOV R9, RZ, RZ, -R9 ;  /* 0x000000ffff09b224 */ /* 0x000fe200078e0a09 */
[C---:B------:R-:W-:Y:S01]  /*e400*/  ISETP.GT.U32.AND P3, PT, R21.reuse, R2, PT ;  /* 0x000000021500720c */ /* 0x040fe20003f64070 */
[----:B------:R-:W-:Y:S01]  /*e410*/  @!P5 IMAD.MOV R6, RZ, RZ, -R6 ;  /* 0x000000ffff06d224 */ /* 0x000fe200078e0a06 */
[----:B------:R-:W-:Y:S01]  /*e420*/  ISETP.GT.U32.AND P6, PT, R21, R10, PT ;  /* 0x0000000a1500720c */ /* 0x000fe20003fc4070 */
[----:B------:R-:W-:Y:S01]  /*e430*/  @!P2 IMAD.IADD R11, R11, 0x1, -R21 ;  /* 0x000000010b0ba824 */ /* 0x000fe200078e0a15 */
[----:B------:R-:W-:-:S03]  /*e440*/  ISETP.GE.AND P5, PT, R29, RZ, PT ;  /* 0x000000ff1d00720c */ /* 0x000fc60003fa6270 */
[----:B------:R-:W-:Y:S01]  /*e450*/  @!P4 IMAD.IADD R8, R8, 0x1, -R21 ;  /* 0x000000010808c824 */ /* 0x000fe200078e0a15 */
[----:B------:R-:W-:Y:S02]  /*e460*/  ISETP.GE.AND P4, PT, R25, RZ, PT ;  /* 0x000000ff1900720c */ /* 0x000fe40003f86270 */
[----:B----4-:R-:W-:Y:S01]  /*e470*/  ISETP.GE.AND P0, PT, R14, RZ, PT ;  /* 0x000000ff0e00720c */ /* 0x010fe20003f06270 */
[----:B------:R-:W-:Y:S01]  /*e480*/  @!P1 IMAD.MOV R11, RZ, RZ, -R11 ;  /* 0x000000ffff0b9224 */ /* 0x000fe200078e0a0b */
[----:B------:R-:W3:Y:S01]  /*e490*/  LDL.LU R14, [R1+0x56c] ;  /* 0x00056c00010e7983 */ /* 0x000ee20000300800 */
[----:B------:R-:W-:-:S03]  /*e4a0*/  @!P3 IMAD.IADD R2, R2, 0x1, -R21 ;  /* 0x000000010202b824 */ /* 0x000fc600078e0a15 */
[----:B------:R-:W-:Y:S04]  /*e4b0*/  STL [R1+0xb0], R9 ;  /* 0x0000b00901007387 */ /* 0x000fe80000100800 */
[----:B------:R5:W-:Y:S04]  /*e4c0*/  STL [R1+0xb4], R6 ;  /* 0x0000b40601007387 */ /* 0x000be80000100800 */
[----:B------:R-:W4:Y:S04]  /*e4d0*/  LDL.LU R29, [R1+0x570] ;  /* 0x00057000011d7983 */ /* 0x000f280000300800 */
[----:B------:R-:W4:Y:S01]  /*e4e0*/  LDL.LU R25, [R1+0x574] ;  /* 0x0005740001197983 */ /* 0x000f220000300800 */
[----:B------:R-:W-:Y:S01]  /*e4f0*/  @!P6 IMAD.IADD R10, R10, 0x1, -R21 ;  /* 0x000000010a0ae824 */ /* 0x000fe200078e0a15 */
[----:B------:R-:W-:-:S02]  /*e500*/  IABS R4, R24 ;  /* 0x0000001800047213 */ /* 0x000fc40000000000 */
[----:B------:R-:W-:Y:S01]  /*e510*/  ISETP.GE.AND P6, PT, R24, RZ, PT ;  /* 0x000000ff1800720c */ /* 0x000fe20003fc6270 */
[----:B------:R-:W-:Y:S01]  /*e520*/  @!P5 IMAD.MOV R10, RZ, RZ, -R10 ;  /* 0x000000ffff0ad224 */ /* 0x000fe200078e0a0a */
[----:B--2---:R-:W-:Y:S02]  /*e530*/  IABS R7, R22 ;  /* 0x0000001600077213 */ /* 0x004fe40000000000 */
[----:B------:R-:W-:Y:S02]  /*e540*/  ISETP.GE.AND P3, PT, R22, RZ, PT ;  /* 0x000000ff1600720c */ /* 0x000fe40003f66270 */
[----:B------:R-:W2:Y:S04]  /*e550*/  LDL.LU R22, [R1+0x57c] ;  /* 0x00057c0001167983 */ /* 0x000ea80000300800 */
        /* <DEDUP_REMOVED lines=15> */
[----:B------:R-:W-:Y:S02]  /*e650*/  @!P2 IMAD.IADD R4, R4, 0x1, -R21 ;  /* 0x000000010404a824 */ /* 0x000fe400078e0a15 */
[----:B------:R-:W-:-:S03]  /*e660*/  IMAD R7, R21, R9, R7 ;  /* 0x0000000915077224 */ /* 0x000fc600078e0207 */
[C---:B------:R-:W-:Y:S01]  /*e670*/  ISETP.GT.U32.AND P2, PT, R21.reuse, R4, PT ;  /* 0x000000041500720c */ /* 0x040fe20003f44070 */
[----:B------:R-:W-:Y:S01]  /*e680*/  @!P1 IMAD.IADD R2, R2, 0x1, -R21 ;  /* 0x0000000102029824 */ /* 0x000fe200078e0a15 */
[----:B------:R-:W-:Y:S01]  /*e690*/  ISETP.GT.U32.AND P0, PT, R21, R7, PT ;  /* 0x000000071500720c */ /* 0x000fe20003f04070 */
[----:B------:R0:W-:Y:S01]  /*e6a0*/  STL [R1+0xa0], R10 ;  /* 0x0000a00a01007387 */ /* 0x0001e20000100800 */
[----:B---3--:R-:W-:-:S09]  /*e6b0*/  IABS R5, R14 ;  /* 0x0000000e00057213 */ /* 0x008fd20000000000 */
[--C-:B------:R-:W-:Y:S02]  /*e6c0*/  @!P2 IMAD.IADD R4, R4, 0x1, -R21.reuse ;  /* 0x000000010404a824 */ /* 0x100fe400078e0a15 */
[----:B0-----:R-:W-:Y:S02]  /*e6d0*/  IMAD.MOV.U32 R10, RZ, RZ, R2 ;  /* 0x000000ffff0a7224 */ /* 0x001fe400078e0002 */
[----:B------:R-:W-:Y:S02]  /*e6e0*/  IMAD.MOV.U32 R13, RZ, RZ, R4 ;  /* 0x000000ffff0d7224 */ /* 0x000fe400078e0004 */
[----:B------:R-:W-:Y:S01]  /*e6f0*/  @!P4 IMAD.MOV R10, RZ, RZ, -R10 ;  /* 0x000000ffff0ac224 */ /* 0x000fe200078e0a0a */
[----:B----4-:R-:W-:Y:S01]  /*e700*/  ISETP.GE.AND P2, PT, R29, RZ, PT ;  /* 0x000000ff1d00720c */ /* 0x010fe20003f46270 */
[----:B------:R-:W-:Y:S01]  /*e710*/  IMAD.HI.U32 R8, R0, R5, RZ ;  /* 0x0000000500087227 */ /* 0x000fe200078e00ff */
[----:B------:R-:W-:Y:S02]  /*e720*/  IABS R2, R29 ;  /* 0x0000001d00027213 */ /* 0x000fe40000000000 */
[----:B------:R-:W3:Y:S01]  /*e730*/  LDL.LU R29, [R1+0x588] ;  /* 0x00058800011d7983 */ /* 0x000ee20000300800 */
[----:B------:R-:W-:Y:S01]  /*e740*/  @!P0 IMAD.IADD R7, R7, 0x1, -R21 ;  /* 0x0000000107078824 */ /* 0x000fe200078e0a15 */
[----:B------:R-:W-:Y:S01]  /*e750*/  ISETP.GE.AND P0, PT, R25, RZ, PT ;  /* 0x000000ff1900720c */ /* 0x000fe20003f06270 */
[----:B------:R-:W-:Y:S01]  /*e760*/  @!P6 IMAD.MOV R13, RZ, RZ, -R13 ;  /* 0x000000ffff0de224 */ /* 0x000fe200078e0a0d */
[----:B------:R-:W-:Y:S01]  /*e770*/  IABS R12, R25 ;  /* 0x00000019000c7213 */ /* 0x000fe20000000000 */
[----:B------:R5:W-:Y:S01]  /*e780*/  STL [R1+0xa8], R10 ;  /* 0x0000a80a01007387 */ /* 0x000be20000100800 */
[----:B------:R-:W-:-:S03]  /*e790*/  IMAD.MOV R8, RZ, RZ, -R8 ;  /* 0x000000ffff087224 */ /* 0x000fc600078e0a08 */
[----:B------:R-:W4:Y:S01]  /*e7a0*/  LDL.LU R25, [R1+0x58c] ;  /* 0x00058c0001197983 */ /* 0x000f220000300800 */
[----:B------:R-:W-:-:S03]  /*e7b0*/  IMAD R5, R21, R8, R5 ;  /* 0x0000000815057224 */ /* 0x000fc600078e0205 */
[----:B--2---:R0:W-:Y:S04]  /*e7c0*/  STL [R1+0x1558], R22 ;  /* 0x0015581601007387 */ /* 0x0041e80000100800 */
[----:B------:R-:W-:Y:S01]  /*e7d0*/  STL [R1+0x155c], R15 ;  /* 0x00155c0f01007387 */ /* 0x000fe20000100800 */
[----:B------:R-:W-:-:S03]  /*e7e0*/  IABS R8, R22 ;  /* 0x0000001600087213 */ /* 0x000fc60000000000 */
[----:B------:R1:W-:Y:S01]  /*e7f0*/  STL [R1+0xa4], R13 ;  /* 0x0000a40d01007387 */ /* 0x0003e20000100800 */
[----:B-----5:R-:W-:-:S03]  /*e800*/  IABS R10, R23 ;  /* 0x00000017000a7213 */ /* 0x020fc60000000000 */
[----:B------:R-:W2:Y:S04]  /*e810*/  LDL R23, [R1+0x584] ;  /* 0x0005840001177983 */ /* 0x000ea80000100800 */
[----:B0-----:R-:W5:Y:S01]  /*e820*/  LDL.LU R22, [R1+0x578] ;  /* 0x0005780001167983 */ /* 0x001f620000300800 */
[----:B------:R-:W-:Y:S01]  /*e830*/  IMAD.HI.U32 R9, R0, R6, RZ ;  /* 0x0000000600097227 */ /* 0x000fe200078e00ff */
[----:B------:R-:W-:-:S03]  /*e840*/  ISETP.GT.U32.AND P4, PT, R21, R7, PT ;  /* 0x000000071500720c */ /* 0x000fc60003f84070 */
[----:B------:R-:W-:-:S04]  /*e850*/  IMAD.MOV R9, RZ, RZ, -R9 ;  /* 0x000000ffff097224 */ /* 0x000fc800078e0a09 */
[----:B------:R-:W-:-:S05]  /*e860*/  IMAD R6, R21, R9, R6 ;  /* 0x0000000915067224 */ /* 0x000fca00078e0206 */
[----:B------:R-:W-:Y:S01]  /*e870*/  ISETP.GT.U32.AND P6, PT, R21, R6, PT ;  /* 0x000000061500720c */ /* 0x000fe20003fc4070 */
[----:B------:R-:W-:Y:S01]  /*e880*/  @!P4 IMAD.IADD R7, R7, 0x1, -R21 ;  /* 0x000000010707c824 */ /* 0x000fe200078e0a15 */
[----:B------:R-:W-:Y:S01]  /*e890*/  ISETP.GT.U32.AND P4, PT, R21, R5, PT ;  /* 0x000000051500720c */ /* 0x000fe20003f84070 */
[----:B------:R-:W-:Y:S01]  /*e8a0*/  IMAD.HI.U32 R4, R0, R12, RZ ;  /* 0x0000000c00047227 */ /* 0x000fe200078e00ff */
[----:B------:R-:W-:-:S09]  /*e8b0*/  IABS R11, R24 ;  /* 0x00000018000b7213 */ /* 0x000fd20000000000 */
[--C-:B------:R-:W-:Y:S02]  /*e8c0*/  @!P6 IMAD.IADD R6, R6, 0x1, -R21.reuse ;  /* 0x000000010606e824 */ /* 0x100fe400078e0a15 */
[----:B------:R-:W-:-:S03]  /*e8d0*/  @!P4 IMAD.IADD R5, R5, 0x1, -R21 ;  /* 0x000000010505c824 */ /* 0x000fc600078e0a15 */
[----:B------:R-:W-:Y:S01]  /*e8e0*/  ISETP.GT.U32.AND P4, PT, R21, R6, PT ;  /* 0x000000061500720c */ /* 0x000fe20003f84070 */
[----:B------:R-:W-:Y:S02]  /*e8f0*/  IMAD.MOV R4, RZ, RZ, -R4 ;  /* 0x000000ffff047224 */ /* 0x000fe400078e0a04 */
[----:B-1----:R-:W-:-:S04]  /*e900*/  IMAD.HI.U32 R13, R0, R11, RZ ;  /* 0x0000000b000d7227 */ /* 0x002fc800078e00ff */
[----:B------:R-:W-:-:S04]  /*e910*/  IMAD.HI.U32 R9, R0, R2, RZ ;  /* 0x0000000200097227 */ /* 0x000fc800078e00ff */
[C---:B------:R-:W-:Y:S02]  /*e920*/  IMAD R12, R21.reuse, R4, R12 ;  /* 0x00000004150c7224 */ /* 0x040fe400078e020c */
[----:B------:R-:W-:Y:S02]  /*e930*/  IMAD.MOV R13, RZ, RZ, -R13 ;  /* 0x000000ffff0d7224 */ /* 0x000fe400078e0a0d */
[----:B------:R-:W-:Y:S02]  /*e940*/  IMAD.MOV R9, RZ, RZ, -R9 ;  /* 0x000000ffff097224 */ /* 0x000fe400078e0a09 */
[----:B------:R-:W-:Y:S01]  /*e950*/  @!P4 IMAD.IADD R6, R6, 0x1, -R21 ;  /* 0x000000010606c824 */ /* 0x000fe200078e0a15 */
[C---:B------:R-:W-:Y:S01]  /*e960*/  ISETP.GT.U32.AND P4, PT, R21.reuse, R12, PT ;  /* 0x0000000c1500720c */ /* 0x040fe20003f84070 */
[C---:B------:R-:W-:Y:S02]  /*e970*/  IMAD R11, R21.reuse, R13, R11 ;  /* 0x0000000d150b7224 */ /* 0x040fe400078e020b */
[----:B------:R-:W-:-:S02]  /*e980*/  IMAD R2, R21, R9, R2 ;  /* 0x0000000915027224 */ /* 0x000fc400078e0202 */
[----:B------:R-:W-:Y:S02]  /*e990*/  IMAD.MOV.U32 R13, RZ, RZ, R7 ;  /* 0x000000ffff0d7224 */ /* 0x000fe400078e0007 */
[----:B------:R-:W-:-:S04]  /*e9a0*/  IMAD.HI.U32 R9, R0, R8, RZ ;  /* 0x0000000800097227 */ /* 0x000fc800078e00ff */
[----:B------:R-:W-:Y:S02]  /*e9b0*/  IMAD.MOV.U32 R15, RZ, RZ, R6 ;  /* 0x000000ffff0f7224 */ /* 0x000fe400078e0006 */
[----:B------:R-:W-:Y:S02]  /*e9c0*/  @!P3 IMAD.MOV R13, RZ, RZ, -R13 ;  /* 0x000000ffff0db224 */ /* 0x000fe400078e0a0d */
[----:B------:R-:W-:Y:S02]  /*e9d0*/  IMAD.MOV R9, RZ, RZ, -R9 ;  /* 0x000000ffff097224 */ /* 0x000fe400078e0a09 */
[----:B------:R-:W-:Y:S01]  /*e9e0*/  @!P5 IMAD.MOV R15, RZ, RZ, -R15 ;  /* 0x000000ffff0fd224 */ /* 0x000fe200078e0a0f */
[----:B------:R-:W-:Y:S01]  /*e9f0*/  STL [R1+0x84], R13 ;  /* 0x0000840d01007387 */ /* 0x000fe20000100800 */
[----:B------:R-:W-:-:S03]  /*ea00*/  IMAD R8, R21, R9, R8 ;  /* 0x0000000915087224 */ /* 0x000fc600078e0208 */
[----:B------:R-:W3:Y:S01]  /*ea10*/  LDL.LU R24, [R1+0x590] ;  /* 0x0005900001187983 */ /* 0x000ee20000300800 */
[----:B------:R-:W-:Y:S01]  /*ea20*/  @!P4 IMAD.IADD R12, R12, 0x1, -R21 ;  /* 0x000000010c0cc824 */ /* 0x000fe200078e0a15 */
[----:B----4-:R-:W-:Y:S02]  /*ea30*/  IABS R7, R25 ;  /* 0x0000001900077213 */ /* 0x010fe40000000000 */
[----:B------:R-:W-:-:S03]  /*ea40*/  ISETP.GE.AND P1, PT, R14, RZ, PT ;  /* 0x000000ff0e00720c */ /* 0x000fc60003f26270 */
[----:B------:R-:W-:-:S04]  /*ea50*/  IMAD.HI.U32 R6, R0, R7, RZ ;  /* 0x0000000700067227 */ /* 0x000fc800078e00ff */
[----:B------:R-:W-:-:S04]  /*ea60*/  IMAD.MOV R6, RZ, RZ, -R6 ;  /* 0x000000ffff067224 */ /* 0x000fc800078e0a06 */
[----:B------:R-:W-:Y:S01]  /*ea70*/  IMAD R7, R21, R6, R7 ;  /* 0x0000000615077224 */ /* 0x000fe200078e0207 */
[----:B--2---:R-:W-:Y:S02]  /*ea80*/  IABS R9, R23 ;  /* 0x0000001700097213 */ /* 0x004fe40000000000 */
[----:B------:R-:W2:Y:S01]  /*ea90*/  LDL.LU R23, [R1+0x594] ;  /* 0x0005940001177983 */ /* 0x000ea20000300800 */
[----:B-----5:R-:W-:-:S03]  /*eaa0*/  ISETP.GE.AND P4, PT, R22, RZ, PT ;  /* 0x000000ff1600720c */ /* 0x020fc60003f86270 */
[----:B------:R0:W-:Y:S04]  /*eab0*/  STL [R1+0x8c], R15 ;  /* 0x00008c0f01007387 */ /* 0x0001e80000100800 */
[----:B0-----:R-:W4:Y:S04]  /*eac0*/  LDL.LU R15, [R1+0x155c] ;  /* 0x00155c00010f7983 */ /* 0x001f280000300800 */
[----:B------:R-:W5:Y:S01]  /*ead0*/  LDL.LU R22, [R1+0x1558] ;  /* 0x0015580001167983 */ /* 0x000f620000300800 */
[----:B------:R-:W-:-:S03]  /*eae0*/  IMAD.HI.U32 R14, R0, R9, RZ ;  /* 0x00000009000e7227 */ /* 0x000fc600078e00ff */
[----:B------:R-:W2:Y:S01]  /*eaf0*/  LDL.LU R6, [R1+0x580] ;  /* 0x0005800001067983 */ /* 0x000ea20000300800 */
[----:B------:R-:W-:-:S04]  /*eb00*/  IMAD.MOV R14, RZ, RZ, -R14 ;  /* 0x000000ffff0e7224 */ /* 0x000fc800078e0a0e */
[C---:B------:R-:W-:Y:S02]  /*eb10*/  IMAD R9, R21.reuse, R14, R9 ;  /* 0x0000000e15097224 */ /* 0x040fe400078e0209 */
[----:B------:R-:W4:Y:S01]  /*eb20*/  LDL.LU R14, [R1+0x584] ;  /* 0x00058400010e7983 */ /* 0x000f220000300800 */
[C---:B------:R-:W-:Y:S01]  /*eb30*/  ISETP.GT.U32.AND P6, PT, R21.reuse, R2, PT ;  /* 0x000000021500720c */ /* 0x040fe20003fc4070 */
[----:B------:R-:W-:Y:S01]  /*eb40*/  IMAD.HI.U32 R4, R0, R10, RZ ;  /* 0x0000000a00047227 */ /* 0x000fe200078e00ff */
[----:B------:R-:W-:-:S11]  /*eb50*/  ISETP.GT.U32.AND P5, PT, R21, R11, PT ;  /* 0x0000000b1500720c */ /* 0x000fd60003fa4070 */
[----:B------:R-:W-:Y:S01]  /*eb60*/  @!P6 IMAD.IADD R2, R2, 0x1, -R21 ;  /* 0x000000010202e824 */ /* 0x000fe200078e0a15 */
[----:B------:R-:W-:Y:S01]  /*eb70*/  ISETP.GT.U32.AND P6, PT, R21, R5, PT ;  /* 0x000000051500720c */ /* 0x000fe20003fc4070 */
[----:B------:R-:W-:-:S03]  /*eb80*/  IMAD.MOV R4, RZ, RZ, -R4 ;  /* 0x000000ffff047224 */ /* 0x000fc600078e0a04 */
[C---:B------:R-:W-:Y:S01]  /*eb90*/  ISETP.GT.U32.AND P3, PT, R21.reuse, R2, PT ;  /* 0x000000021500720c */ /* 0x040fe20003f64070 */
[----:B------:R-:W-:Y:S01]  /*eba0*/  IMAD R10, R21, R4, R10 ;  /* 0x00000004150a7224 */ /* 0x000fe200078e020a */
[----:B---3--:R-:W-:-:S07]  /*ebb0*/  IABS R4, R29 ;  /* 0x0000001d00047213 */ /* 0x008fce0000000000 */
[--C-:B------:R-:W-:Y:S01]  /*ebc0*/  @!P6 IMAD.IADD R5, R5, 0x1, -R21.reuse ;  /* 0x000000010505e824 */ /* 0x100fe200078e0a15 */
[----:B------:R-:W-:Y:S01]  /*ebd0*/  ISETP.GT.U32.AND P6, PT, R21, R8, PT ;  /* 0x000000081500720c */ /* 0x000fe20003fc4070 */
[----:B------:R-:W-:Y:S02]  /*ebe0*/  @!P5 IMAD.IADD R11, R11, 0x1, -R21 ;  /* 0x000000010b0bd824 */ /* 0x000fe400078e0a15 */
[----:B------:R-:W-:-:S04]  /*ebf0*/  IMAD.HI.U32 R13, R0, R4, RZ ;  /* 0x00000004000d7227 */ /* 0x000fc800078e00ff */
[----:B------:R-:W-:Y:S02]  /*ec00*/  IMAD.MOV R13, RZ, RZ, -R13 ;  /* 0x000000ffff0d7224 */ /* 0x000fe400078e0a0d */
[----:B------:R-:W-:-:S04]  /*ec10*/  @!P3 IMAD.IADD R2, R2, 0x1, -R21 ;  /* 0x000000010202b824 */ /* 0x000fc800078e0a15 */
[----:B------:R-:W-:Y:S01]  /*ec20*/  @!P6 IMAD.IADD R8, R8, 0x1, -R21 ;  /* 0x000000010808e824 */ /* 0x000fe200078e0a15 */
[C---:B------:R-:W-:Y:S01]  /*ec30*/  ISETP.GT.U32.AND P6, PT, R21.reuse, R11, PT ;  /* 0x0000000b1500720c */ /* 0x040fe20003fc4070 */
[----:B------:R-:W-:Y:S02]  /*ec40*/  IMAD R4, R21, R13, R4 ;  /* 0x0000000d15047224 */ /* 0x000fe400078e0204 */
[----:B------:R-:W-:Y:S02]  /*ec50*/  IMAD.MOV.U32 R13, RZ, RZ, R2 ;  /* 0x000000ffff0d7224 */ /* 0x000fe400078e0002 */
[----:B------:R-:W-:Y:S02]  /*ec60*/  @!P1 IMAD.MOV R5, RZ, RZ, -R5 ;  /* 0x000000ffff059224 */ /* 0x000fe400078e0a05 */
[----:B------:R-:W-:-:S03]  /*ec70*/  @!P2 IMAD.MOV R13, RZ, RZ, -R13 ;  /* 0x000000ffff0da224 */ /* 0x000fc600078e0a0d */
[----:B------:R-:W-:Y:S03]  /*ec80*/  STL [R1+0x1c], R5 ;  /* 0x00001c0501007387 */ /* 0x000fe60000100800 */
[----:B------:R-:W-:Y:S01]  /*ec90*/  @!P6 IMAD.IADD R11, R11, 0x1, -R21 ;  /* 0x000000010b0be824 */ /* 0x000fe200078e0a15 */
[----:B------:R0:W-:Y:S01]  /*eca0*/  STL [R1+0x7c], R13 ;  /* 0x00007c0d01007387 */ /* 0x0001e20000100800 */
[C---:B------:R-:W-:Y:S02]  /*ecb0*/  ISETP.GT.U32.AND P3, PT, R21.reuse, R10, PT ;  /* 0x0000000a1500720c */ /* 0x040fe40003f64070 */
[C---:B------:R-:W-:Y:S02]  /*ecc0*/  ISETP.GT.U32.AND P5, PT, R21.reuse, R12, PT ;  /* 0x0000000c1500720c */ /* 0x040fe40003fa4070 */
[----:B------:R-:W-:Y:S02]  /*ecd0*/  IABS R2, R24 ;  /* 0x0000001800027213 */ /* 0x000fe40000000000 */
[----:B------:R-:W-:-:S07]  /*ece0*/  ISETP.GT.U32.AND P2, PT, R21, R9, PT ;  /* 0x000000091500720c */ /* 0x000fce0003f44070 */
[--C-:B------:R-:W-:Y:S01]  /*ecf0*/  @!P3 IMAD.IADD R10, R10, 0x1, -R21.reuse ;  /* 0x000000010a0ab824 */ /* 0x100fe200078e0a15 */
[C---:B------:R-:W-:Y:S01]  /*ed00*/  ISETP.GT.U32.AND P3, PT, R21.reuse, R8, PT ;  /* 0x000000081500720c */ /* 0x040fe20003f64070 */
[----:B------:R-:W-:Y:S02]  /*ed10*/  @!P5 IMAD.IADD R12, R12, 0x1, -R21 ;  /* 0x000000010c0cd824 */ /* 0x000fe400078e0a15 */
[----:B0-----:R-:W-:Y:S01]  /*ed20*/  IMAD.HI.U32 R13, R0, R2, RZ ;  /* 0x00000002000d7227 */ /* 0x001fe200078e00ff */
[----:B------:R-:W-:-:S03]  /*ed30*/  ISETP.GT.U32.AND P5, PT, R21, R4, PT ;  /* 0x000000041500720c */ /* 0x000fc60003fa4070 */
[----:B------:R-:W-:Y:S02]  /*ed40*/  @!P0 IMAD.MOV R12, RZ, RZ, -R12 ;  /* 0x000000ffff0c8224 */ /* 0x000fe400078e0a0c */
[----:B------:R-:W-:Y:S02]  /*ed50*/  @!P4 IMAD.MOV R11, RZ, RZ, -R11 ;  /* 0x000000ffff0bc224 */ /* 0x000fe400078e0a0b */
[----:B------:R-:W-:Y:S02]  /*ed60*/  IMAD.MOV R13, RZ, RZ, -R13 ;  /* 0x000000ffff0d7224 */ /* 0x000fe400078e0a0d */
[--C-:B------:R-:W-:Y:S01]  /*ed70*/  @!P3 IMAD.IADD R8, R8, 0x1, -R21.reuse ;  /* 0x000000010808b824 */ /* 0x100fe200078e0a15 */
[----:B------:R-:W-:Y:S01]  /*ed80*/  ISETP.GT.U32.AND P1, PT, R21, R10, PT ;  /* 0x0000000a1500720c */ /* 0x000fe20003f24070 */
[----:B------:R-:W-:Y:S02]  /*ed90*/  @!P2 IMAD.IADD R9, R9, 0x1, -R21 ;  /* 0x000000010909a824 */ /* 0x000fe400078e0a15 */
[C---:B------:R-:W-:Y:S01]  /*eda0*/  IMAD R2, R21.reuse, R13, R2 ;  /* 0x0000000d15027224 */ /* 0x040fe200078e0202 */
[----:B------:R-:W-:-:S02]  /*edb0*/  ISETP.GT.U32.AND P3, PT, R21, R7, PT ;  /* 0x000000071500720c */ /* 0x000fc40003f64070 */
[----:B------:R-:W-:Y:S01]  /*edc0*/  ISETP.GT.U32.AND P0, PT, R21, R9, PT ;  /* 0x000000091500720c */ /* 0x000fe20003f04070 */
[----:B------:R-:W-:-:S06]  /*edd0*/  @!P5 IMAD.IADD R4, R4, 0x1, -R21 ;  /* 0x000000010404d824 */ /* 0x000fcc00078e0a15 */
[----:B------:R-:W-:Y:S01]  /*ede0*/  @!P1 IMAD.IADD R10, R10, 0x1, -R21 ;  /* 0x000000010a0a9824 */ /* 0x000fe200078e0a15 */
[----:B------:R-:W-:-:S03]  /*edf0*/  ISETP.GT.U32.AND P4, PT, R21, R4, PT ;  /* 0x000000041500720c */ /* 0x000fc60003f84070 */
[--C-:B------:R-:W-:Y:S02]  /*ee00*/  @!P3 IMAD.IADD R7, R7, 0x1, -R21.reuse ;  /* 0x000000010707b824 */ /* 0x100fe400078e0a15 */
[----:B------:R-:W-:-:S03]  /*ee10*/  @!P0 IMAD.IADD R9, R9, 0x1, -R21 ;  /* 0x0000000109098824 */ /* 0x000fc600078e0a15 */
[----:B------:R-:W-:Y:S02]  /*ee20*/  ISETP.GT.U32.AND P3, PT, R21, R7, PT ;  /* 0x000000071500720c */ /* 0x000fe40003f64070 */
[----:B------:R-:W-:-:S03]  /*ee30*/  ISETP.GE.AND P5, PT, R29, RZ, PT ;  /* 0x000000ff1d00720c */ /* 0x000fc60003fa6270 */
[----:B------:R-:W-:Y:S01]  /*ee40*/  @!P4 IMAD.IADD R4, R4, 0x1, -R21 ;  /* 0x000000010404c824 */ /* 0x000fe200078e0a15 */
[----:B------:R-:W-:-:S07]  /*ee50*/  ISETP.GE.AND P4, PT, R24, RZ, PT ;  /* 0x000000ff1800720c */ /* 0x000fce0003f86270 */
[----:B------:R-:W-:Y:S01]  /*ee60*/  @!P3 IMAD.IADD R7, R7, 0x1, -R21 ;  /* 0x000000010707b824 */ /* 0x000fe200078e0a15 */
[----:B-----5:R-:W-:Y:S02]  /*ee70*/  ISETP.GE.AND P6, PT, R22, RZ, PT ;  /* 0x000000ff1600720c */ /* 0x020fe40003fc6270 */
[----:B------:R-:W3:Y:S04]  /*ee80*/  LDL.LU R22, [R1+0x598] ;  /* 0x0005980001167983 */ /* 0x000ee80000300800 */
[----:B------:R-:W-:Y:S04]  /*ee90*/  STL [R1+0x18], R12 ;  /* 0x0000180c01007387 */ /* 0x000fe80000100800 */
[----:B------:R0:W-:Y:S01]  /*eea0*/  STL [R1+0x14], R11 ;  /* 0x0000140b01007387 */ /* 0x0001e20000100800 */
[----:B----4-:R-:W-:Y:S01]  /*eeb0*/  ISETP.GE.AND P2, PT, R14, RZ, PT ;  /* 0x000000ff0e00720c */ /* 0x010fe20003f46270 */
[----:B0-----:R-:W-:-:S04]  /*eec0*/  IMAD.MOV.U32 R11, RZ, RZ, R8 ;  /* 0x000000ffff0b7224 */ /* 0x001fc800078e0008 */
[----:B------:R-:W-:Y:S01]  /*eed0*/  @!P6 IMAD.MOV R11, RZ, RZ, -R11 ;  /* 0x000000ffff0be224 */ /* 0x000fe200078e0a0b */
[----:B------:R-:W-:Y:S02]  /*eee0*/  ISETP.GT.U32.AND P6, PT, R21, R2, PT ;  /* 0x000000021500720c */ /* 0x000fe40003fc4070 */
[----:B--2---:R-:W-:-:S05]  /*eef0*/  ISETP.GE.AND P1, PT, R6, RZ, PT ;  /* 0x000000ff0600720c */ /* 0x004fca0003f26270 */
[----:B------:R-:W-:-:S06]  /*ef00*/  @!P2 IMAD.MOV R9, RZ, RZ, -R9 ;  /* 0x000000ffff09a224 */ /* 0x000fcc00078e0a09 */
[----:B------:R-:W-:Y:S02]  /*ef10*/  @!P6 IMAD.IADD R2, R2, 0x1, -R21 ;  /* 0x000000010202e824 */ /* 0x000fe400078e0a15 */
[----:B------:R-:W-:-:S03]  /*ef20*/  @!P1 IMAD.MOV R10, RZ, RZ, -R10 ;  /* 0x000000ffff0a9224 */ /* 0x000fc600078e0a0a */
[----:B------:R-:W-:Y:S02]  /*ef30*/  ISETP.GT.U32.AND P2, PT, R21, R2, PT ;  /* 0x000000021500720c */ /* 0x000fe40003f44070 */
[----:B------:R-:W-:Y:S01]  /*ef40*/  ISETP.GE.AND P1, PT, R25, RZ, PT ;  /* 0x000000ff1900720c */ /* 0x000fe20003f26270 */
[----:B------:R-:W-:Y:S04]  /*ef50*/  STL [R1+0x74], R11 ;  /* 0x0000740b01007387 */ /* 0x000fe80000100800 */
[----:B------:R-:W-:Y:S04]  /*ef60*/  STL [R1+0x78], R10 ;  /* 0x0000780a01007387 */ /* 0x000fe80000100800 */
[----:B------:R0:W-:Y:S02]  /*ef70*/  STL [R1+0x60], R9 ;  /* 0x0000600901007387 */ /* 0x0001e40000100800 */
[----:B------:R-:W-:-:S02]  /*ef80*/  @!P2 IMAD.IADD R2, R2, 0x1, -R21 ;  /* 0x000000010202a824 */ /* 0x000fc400078e0a15 */
[----:B------:R-:W-:Y:S02]  /*ef90*/  @!P1 IMAD.MOV R7, RZ, RZ, -R7 ;  /* 0x000000ffff079224 */ /* 0x000fe400078e0a07 */
[----:B0-----:R-:W-:Y:S02]  /*efa0*/  IMAD.MOV.U32 R9, RZ, RZ, R4 ;  /* 0x000000ffff097224 */ /* 0x001fe400078e0004 */
[----:B------:R-:W-:Y:S02]  /*efb0*/  @!P4 IMAD.MOV R2, RZ, RZ, -R2 ;  /* 0x000000ffff02c224 */ /* 0x000fe400078e0a02 */
[----:B------:R-:W-:Y:S01]  /*efc0*/  @!P5 IMAD.MOV R9, RZ, RZ, -R9 ;  /* 0x000000ffff09d224 */ /* 0x000fe200078e0a09 */
[----:B------:R-:W-:Y:S02]  /*efd0*/  IABS R11, R19 ;  /* 0x00000013000b7213 */ /* 0x000fe40000000000 */
[----:B------:R-:W-:Y:S02]  /*efe0*/  ISETP.GE.AND P1, PT, R19, RZ, PT ;  /* 0x000000ff1300720c */ /* 0x000fe40003f26270 */
[----:B------:R0:W-:Y:S04]  /*eff0*/  STL [R1+0x70], R9 ;  /* 0x0000700901007387 */ /* 0x0001e80000100800 */
[----:B------:R1:W-:Y:S04]  /*f000*/  STL [R1+0x64], R7 ;  /* 0x0000640701007387 */ /* 0x0003e80000100800 */
[----:B------:R2:W-:Y:S04]  /*f010*/  STL [R1+0x6c], R2 ;  /* 0x00006c0201007387 */ /* 0x0005e80000100800 */
[----:B------:R-:W4:Y:S01]  /*f020*/  LDL.LU R19, [R1+0x5c0] ;  /* 0x0005c00001137983 */ /* 0x000f220000300800 */
[----:B------:R-:W-:-:S05]  /*f030*/  IABS R5, R23 ;  /* 0x0000001700057213 */ /* 0x000fca0000000000 */
[----:B------:R-:W-:-:S04]  /*f040*/  IMAD.HI.U32 R6, R0, R5, RZ ;  /* 0x0000000500067227 */ /* 0x000fc800078e00ff */
[----:B------:R-:W-:-:S04]  /*f050*/  IMAD.MOV R6, RZ, RZ, -R6 ;  /* 0x000000ffff067224 */ /* 0x000fc800078e0a06 */
[----:B------:R-:W-:-:S05]  /*f060*/  IMAD R5, R21, R6, R5 ;  /* 0x0000000615057224 */ /* 0x000fca00078e0205 */
[----:B------:R-:W-:-:S13]  /*f070*/  ISETP.GT.U32.AND P0, PT, R21, R5, PT ;  /* 0x000000051500720c */ /* 0x000fda0003f04070 */
[----:B------:R-:W-:-:S05]  /*f080*/  @!P0 IMAD.IADD R5, R5, 0x1, -R21 ;  /* 0x0000000105058824 */ /* 0x000fca00078e0a15 */
[----:B------:R-:W-:Y:S02]  /*f090*/  ISETP.GT.U32.AND P0, PT, R21, R5, PT ;  /* 0x000000051500720c */ /* 0x000fe40003f04070 */
[----:B------:R-:W-:Y:S02]  /*f0a0*/  ISETP.GE.AND P3, PT, R23, RZ, PT ;  /* 0x000000ff1700720c */ /* 0x000fe40003f66270 */
[----:B------:R-:W-:-:S05]  /*f0b0*/  IABS R10, R18 ;  /* 0x00000012000a7213 */ /* 0x000fca0000000000 */
[----:B------:R-:W-:-:S04]  /*f0c0*/  IMAD.HI.U32 R4, R0, R10, RZ ;  /* 0x0000000a00047227 */ /* 0x000fc800078e00ff */
[----:B------:R-:W-:Y:S02]  /*f0d0*/  @!P0 IMAD.IADD R5, R5, 0x1, -R21 ;  /* 0x0000000105058824 */ /* 0x000fe400078e0a15 */
[----:B------:R-:W-:Y:S02]  /*f0e0*/  IMAD.MOV R4, RZ, RZ, -R4 ;  /* 0x000000ffff047224 */ /* 0x000fe400078e0a04 */
[----:B------:R-:W-:Y:S01]  /*f0f0*/  IMAD.MOV.U32 R12, RZ, RZ, R5 ;  /* 0x000000ffff0c7224 */ /* 0x000fe200078e0005 */
[----:B0-----:R-:W-:Y:S01]  /*f100*/  IABS R9, R15 ;  /* 0x0000000f00097213 */ /* 0x001fe20000000000 */
[----:B------:R-:W-:Y:S02]  /*f110*/  IMAD R10, R21, R4, R10 ;  /* 0x00000004150a7224 */ /* 0x000fe400078e020a */
[----:B------:R-:W-:Y:S02]  /*f120*/  @!P3 IMAD.MOV R12, RZ, RZ, -R12 ;  /* 0x000000ffff0cb224 */ /* 0x000fe400078e0a0c */
[----:B-1----:R-:W-:-:S04]  /*f130*/  IMAD.HI.U32 R7, R0, R9, RZ ;  /* 0x0000000900077227 */ /* 0x002fc800078e00ff */
[----:B------:R-:W-:-:S04]  /*f140*/  IMAD.MOV R7, RZ, RZ, -R7 ;  /* 0x000000ffff077224 */ /* 0x000fc800078e0a07 */
[----:B------:R-:W-:Y:S01]  /*f150*/  IMAD R9, R21, R7, R9 ;  /* 0x0000000715097224 */ /* 0x000fe200078e0209 */
[----:B------:R-:W-:Y:S02]  /*f160*/  ISETP.GE.AND P4, PT, R28, RZ, PT ;  /* 0x000000ff1c00720c */ /* 0x000fe40003f86270 */
[----:B------:R-:W-:Y:S02]  /*f170*/  IABS R28, R28 ;  /* 0x0000001c001c7213 */ /* 0x000fe40000000000 */
[----:B--2---:R-:W-:Y:S01]  /*f180*/  IABS R2, R26 ;  /* 0x0000001a00027213 */ /* 0x004fe20000000000 */
[----:B------:R0:W-:Y:S01]  /*f190*/  STL [R1+0x68], R12 ;  /* 0x0000680c01007387 */ /* 0x0001e20000100800 */
[----:B------:R-:W-:Y:S02]  /*f1a0*/  IABS R5, R27 ;  /* 0x0000001b00057213 */ /* 0x000fe40000000000 */
[----:B------:R-:W-:Y:S02]  /*f1b0*/  ISETP.GE.AND P2, PT, R18, RZ, PT ;  /* 0x000000ff1200720c */ /* 0x000fe40003f46270 */
[----:B------:R-:W2:Y:S01]  /*f1c0*/  LDL.LU R18, [R1+0x5c4] ;  /* 0x0005c40001127983 */ /* 0x000ea20000300800 */
[----:B0-----:R-:W-:-:S04]  /*f1d0*/  IMAD.HI.U32 R12, R0, R2, RZ ;  /* 0x00000002000c7227 */ /* 0x001fc800078e00ff */
[----:B------:R-:W-:Y:S01]  /*f1e0*/  IMAD.MOV R12, RZ, RZ, -R12 ;  /* 0x000000ffff0c7224 */ /* 0x000fe200078e0a0c */
[----:B------:R-:W-:-:S03]  /*f1f0*/  IABS R4, R20 ;  /* 0x0000001400047213 */ /* 0x000fc60000000000 */
[----:B------:R-:W-:Y:S02]  /*f200*/  IMAD R2, R21, R12, R2 ;  /* 0x0000000c15027224 */ /* 0x000fe400078e0202 */
[----:B------:R-:W-:-:S04]  /*f210*/  IMAD.HI.U32 R7, R0, R4, RZ ;  /* 0x0000000400077227 */ /* 0x000fc800078e00ff */
[----:B------:R-:W-:Y:S01]  /*f220*/  IMAD.MOV R7, RZ, RZ, -R7 ;  /* 0x000000ffff077224 */ /* 0x000fe200078e0a07 */
[----:B------:R-:W-:Y:S02]  /*f230*/  ISETP.GE.AND P0, PT, R15, RZ, PT ;  /* 0x000000ff0f00720c */ /* 0x000fe40003f06270 */
[----:B------:R-:W5:Y:S01]  /*f240*/  LDL.LU R15, [R1+0x5c8] ;  /* 0x0005c800010f7983 */ /* 0x000f620000300800 */
[----:B------:R-:W-:Y:S01]  /*f250*/  IMAD R4, R21, R7, R4 ;  /* 0x0000000715047224 */ /* 0x000fe200078e0204 */
[----:B------:R-:W-:-:S05]  /*f260*/  IABS R7, R16 ;  /* 0x0000001000077213 */ /* 0x000fca0000000000 */
[----:B------:R-:W-:-:S04]  /*f270*/  IMAD.HI.U32 R12, R0, R7, RZ ;  /* 0x00000007000c7227 */ /* 0x000fc800078e00ff */
[----:B------:R-:W-:Y:S01]  /*f280*/  IMAD.MOV R12, RZ, RZ, -R12 ;  /* 0x000000ffff0c7224 */ /* 0x000fe200078e0a0c */
[----:B---3--:R-:W-:-:S05]  /*f290*/  IABS R8, R22 ;  /* 0x0000001600087213 */ /* 0x008fca0000000000 */
        /* <DEDUP_REMOVED lines=12> */
[----:B------:R-:W-:Y:S01]  /*f360*/  @!P3 IMAD.IADD R11, R11, 0x1, -R21 ;  /* 0x000000010b0bb824 */ /* 0x000fe200078e0a15 */
[----:B------:R-:W-:Y:S01]  /*f370*/  ISETP.GT.U32.AND P3, PT, R21, R9, PT ;  /* 0x000000091500720c */ /* 0x000fe20003f64070 */
[----:B------:R-:W-:Y:S01]  /*f380*/  IMAD.HI.U32 R6, R0, R28, RZ ;  /* 0x0000001c00067227 */ /* 0x000fe200078e00ff */
[----:B------:R-:W-:-:S05]  /*f390*/  ISETP.GE.AND P6, PT, R22, RZ, PT ;  /* 0x000000ff1600720c */ /* 0x000fca0003fc6270 */
[--C-:B------:R-:W-:Y:S01]  /*f3a0*/  @!P5 IMAD.IADD R10, R10, 0x1, -R21.reuse ;  /* 0x000000010a0ad824 */ /* 0x100fe200078e0a15 */
[C---:B------:R-:W-:Y:S01]  /*f3b0*/  ISETP.GT.U32.AND P5, PT, R21.reuse, R11, PT ;  /* 0x0000000b1500720c */ /* 0x040fe20003fa4070 */
[----:B------:R-:W-:Y:S02]  /*f3c0*/  IMAD.MOV R6, RZ, RZ, -R6 ;  /* 0x000000ffff067224 */ /* 0x000fe400078e0a06 */
[----:B------:R-:W-:Y:S02]  /*f3d0*/  IMAD.MOV.U32 R13, RZ, RZ, R8 ;  /* 0x000000ffff0d7224 */ /* 0x000fe400078e0008 */
[----:B------:R-:W-:Y:S02]  /*f3e0*/  IMAD R28, R21, R6, R28 ;  /* 0x00000006151c7224 */ /* 0x000fe400078e021c */
[----:B------:R-:W-:Y:S02]  /*f3f0*/  @!P3 IMAD.IADD R9, R9, 0x1, -R21 ;  /* 0x000000010909b824 */ /* 0x000fe400078e0a15 */
[----:B------:R-:W-:-:S04]  /*f400*/  @!P6 IMAD.MOV R13, RZ, RZ, -R13 ;  /* 0x000000ffff0de224 */ /* 0x000fc800078e0a0d */
[----:B------:R-:W-:Y:S01]  /*f410*/  @!P5 IMAD.IADD R11, R11, 0x1, -R21 ;  /* 0x000000010b0bd824 */ /* 0x000fe200078e0a15 */
[C---:B------:R-:W-:Y:S01]  /*f420*/  ISETP.GT.U32.AND P6, PT, R21.reuse, R9, PT ;  /* 0x000000091500720c */ /* 0x040fe20003fc4070 */
[----:B------:R-:W-:Y:S01]  /*f430*/  IMAD.HI.U32 R6, R0, R5, RZ ;  /* 0x0000000500067227 */ /* 0x000fe200078e00ff */
[----:B------:R-:W-:-:S03]  /*f440*/  ISETP.GT.U32.AND P5, PT, R21, R28, PT ;  /* 0x0000001c1500720c */ /* 0x000fc60003fa4070 */
[----:B------:R-:W-:Y:S02]  /*f450*/  IMAD.MOV.U32 R14, RZ, RZ, R11 ;  /* 0x000000ffff0e7224 */ /* 0x000fe400078e000b */
[----:B------:R-:W-:Y:S02]  /*f460*/  IMAD.MOV R6, RZ, RZ, -R6 ;  /* 0x000000ffff067224 */ /* 0x000fe400078e0a06 */
[----:B------:R-:W-:Y:S01]  /*f470*/  @!P1 IMAD.MOV R14, RZ, RZ, -R14 ;  /* 0x000000ffff0e9224 */ /* 0x000fe200078e0a0e */
[C---:B------:R-:W-:Y:S01]  /*f480*/  ISETP.GT.U32.AND P1, PT, R21.reuse, R2, PT ;  /* 0x000000021500720c */ /* 0x040fe20003f24070 */
[----:B------:R-:W-:Y:S02]  /*f490*/  IMAD R5, R21, R6, R5 ;  /* 0x0000000615057224 */ /* 0x000fe400078e0205 */
[--C-:B------:R-:W-:Y:S02]  /*f4a0*/  @!P6 IMAD.IADD R9, R9, 0x1, -R21.reuse ;  /* 0x000000010909e824 */ /* 0x100fe400078e0a15 */
[----:B------:R-:W-:Y:S01]  /*f4b0*/  @!P5 IMAD.IADD R28, R28, 0x1, -R21 ;  /* 0x000000011c1cd824 */ /* 0x000fe200078e0a15 */
[----:B------:R-:W-:-:S07]  /*f4c0*/  ISETP.GT.U32.AND P6, PT, R21, R5, PT ;  /* 0x000000051500720c */ /* 0x000fce0003fc4070 */
[----:B------:R-:W-:Y:S01]  /*f4d0*/  @!P1 IMAD.IADD R2, R2, 0x1, -R21 ;  /* 0x0000000102029824 */ /* 0x000fe200078e0a15 */
[C---:B------:R-:W-:Y:S02]  /*f4e0*/  ISETP.GT.U32.AND P1, PT, R21.reuse, R28, PT ;  /* 0x0000001c1500720c */ /* 0x040fe40003f24070 */
[----:B----4-:R-:W-:Y:S02]  /*f4f0*/  IABS R8, R19 ;  /* 0x0000001300087213 */ /* 0x010fe40000000000 */
[C---:B------:R-:W-:Y:S01]  /*f500*/  ISETP.GT.U32.AND P3, PT, R21.reuse, R10, PT ;  /* 0x0000000a1500720c */ /* 0x040fe20003f64070 */
[----:B------:R-:W-:Y:S01]  /*f510*/  IMAD R7, R21, R12, R7 ;  /* 0x0000000c15077224 */ /* 0x000fe200078e0207 */
[----:B------:R0:W-:Y:S01]  /*f520*/  STL [R1+0x10], R13 ;  /* 0x0000100d01007387 */ /* 0x0001e20000100800 */
[--C-:B------:R-:W-:Y:S01]  /*f530*/  @!P6 IMAD.IADD R5, R5, 0x1, -R21.reuse ;  /* 0x000000010505e824 */ /* 0x100fe200078e0a15 */
[----:B------:R-:W-:Y:S01]  /*f540*/  ISETP.GE.AND P5, PT, R26, RZ, PT ;  /* 0x000000ff1a00720c */ /* 0x000fe20003fa6270 */
[----:B------:R-:W-:Y:S01]  /*f550*/  IMAD.HI.U32 R11, R0, R8, RZ ;  /* 0x00000008000b7227 */ /* 0x000fe200078e00ff */
[----:B------:R-:W-:Y:S02]  /*f560*/  STL [R1+0xc], R14 ;  /* 0x00000c0e01007387 */ /* 0x000fe40000100800 */
[C---:B------:R-:W-:Y:S01]  /*f570*/  ISETP.GT.U32.AND P6, PT, R21.reuse, R5, PT ;  /* 0x000000051500720c */ /* 0x040fe20003fc4070 */
[----:B------:R-:W-:Y:S01]  /*f580*/  @!P1 IMAD.IADD R28, R28, 0x1, -R21 ;  /* 0x000000011c1c9824 */ /* 0x000fe200078e0a15 */
[----:B------:R-:W3:Y:S01]  /*f590*/  LDL.LU R26, [R1+0x5cc] ;  /* 0x0005cc00011a7983 */ /* 0x000ee20000300800 */
[----:B------:R-:W-:Y:S01]  /*f5a0*/  IMAD.MOV R11, RZ, RZ, -R11 ;  /* 0x000000ffff0b7224 */ /* 0x000fe200078e0a0b */
[----:B------:R-:W-:Y:S01]  /*f5b0*/  ISETP.GT.U32.AND P1, PT, R21, R7, PT ;  /* 0x000000071500720c */ /* 0x000fe20003f24070 */
[----:B------:R-:W-:-:S02]  /*f5c0*/  @!P3 IMAD.IADD R10, R10, 0x1, -R21 ;  /* 0x000000010a0ab824 */ /* 0x000fc400078e0a15 */
[----:B------:R-:W-:Y:S02]  /*f5d0*/  IMAD R8, R21, R11, R8 ;  /* 0x0000000b15087224 */ /* 0x000fe400078e0208 */
[----:B------:R-:W-:Y:S02]  /*f5e0*/  IMAD.MOV.U32 R11, RZ, RZ, R9 ;  /* 0x000000ffff0b7224 */ /* 0x000fe400078e0009 */
[----:B------:R-:W-:Y:S02]  /*f5f0*/  @!P2 IMAD.MOV R10, RZ, RZ, -R10 ;  /* 0x000000ffff0aa224 */ /* 0x000fe400078e0a0a */
[----:B------:R-:W-:Y:S02]  /*f600*/  @!P0 IMAD.MOV R11, RZ, RZ, -R11 ;  /* 0x000000ffff0b8224 */ /* 0x000fe400078e0a0b */
[--C-:B------:R-:W-:Y:S01]  /*f610*/  @!P6 IMAD.IADD R5, R5, 0x1, -R21.reuse ;  /* 0x000000010505e824 */ /* 0x100fe200078e0a15 */
[----:B------:R-:W-:Y:S01]  /*f620*/  STL [R1+0x8], R10 ;  /* 0x0000080a01007387 */ /* 0x000fe20000100800 */
[----:B------:R-:W-:Y:S01]  /*f630*/  @!P1 IMAD.IADD R7, R7, 0x1, -R21 ;  /* 0x0000000107079824 */ /* 0x000fe200078e0a15 */
[----:B------:R-:W-:-:S02]  /*f640*/  ISETP.GE.AND P6, PT, R27, RZ, PT ;  /* 0x000000ff1b00720c */ /* 0x000fc40003fc6270 */
[----:B------:R1:W-:Y:S01]  /*f650*/  STL [R1+0x4], R11 ;  /* 0x0000040b01007387 */ /* 0x0003e20000100800 */
[----:B------:R-:W-:Y:S01]  /*f660*/  ISETP.GE.AND P1, PT, R16, RZ, PT ;  /* 0x000000ff1000720c */ /* 0x000fe20003f26270 */
[----:B------:R-:W-:Y:S02]  /*f670*/  IMAD.MOV.U32 R16, RZ, RZ, R3 ;  /* 0x000000ffff107224 */ /* 0x000fe400078e0003 */
[----:B------:R-:W4:Y:S04]  /*f680*/  LDL.LU R27, [R1+0x5d4] ;  /* 0x0005d400011b7983 */ /* 0x000f280000300800 */
[----:B------:R-:W4:Y:S01]  /*f690*/  LDL.LU R3, [R1+0x5d8] ;  /* 0x0005d80001037983 */ /* 0x000f220000300800 */
[----:B------:R-:W-:Y:S02]  /*f6a0*/  ISETP.GT.U32.AND P3, PT, R21, R4, PT ;  /* 0x000000041500720c */ /* 0x000fe40003f64070 */
[----:B------:R-:W-:-:S05]  /*f6b0*/  IABS R6, R17 ;  /* 0x0000001100067213 */ /* 0x000fca0000000000 */
[----:B0-----:R-:W-:-:S06]  /*f6c0*/  IMAD.HI.U32 R13, R0, R6, RZ ;  /* 0x00000006000d7227 */ /* 0x001fcc00078e00ff */
[----:B------:R-:W-:Y:S02]  /*f6d0*/  @!P3 IMAD.IADD R4, R4, 0x1, -R21 ;  /* 0x000000010404b824 */ /* 0x000fe400078e0a15 */
[----:B------:R-:W-:-:S03]  /*f6e0*/  IMAD.MOV R13, RZ, RZ, -R13 ;  /* 0x000000ffff0d7224 */ /* 0x000fc600078e0a0d */
[C---:B------:R-:W-:Y:S01]  /*f6f0*/  ISETP.GT.U32.AND P2, PT, R21.reuse, R4, PT ;  /* 0x000000041500720c */ /* 0x040fe20003f44070 */
[C---:B------:R-:W-:Y:S01]  /*f700*/  IMAD R6, R21.reuse, R13, R6 ;  /* 0x0000000d15067224 */ /* 0x040fe200078e0206 */
[----:B------:R-:W-:-:S04]  /*f710*/  ISETP.GT.U32.AND P3, PT, R21, R2, PT ;  /* 0x000000021500720c */ /* 0x000fc80003f64070 */
[----:B------:R-:W-:-:S07]  /*f720*/  ISETP.GT.U32.AND P0, PT, R21, R6, PT ;  /* 0x000000061500720c */ /* 0x000fce0003f04070 */
[--C-:B------:R-:W-:Y:S01]  /*f730*/  @!P2 IMAD.IADD R4, R4, 0x1, -R21.reuse ;  /* 0x000000010404a824 */ /* 0x100fe200078e0a15 */
[----:B------:R-:W-:Y:S02]  /*f740*/  ISETP.GT.U32.AND P2, PT, R21, R8, PT ;  /* 0x000000081500720c */ /* 0x000fe40003f44070 */
[----:B--2---:R-:W-:Y:S01]  /*f750*/  IABS R9, R18 ;  /* 0x0000001200097213 */ /* 0x004fe20000000000 */
[--C-:B------:R-:W-:Y:S01]  /*f760*/  @!P3 IMAD.IADD R2, R2, 0x1, -R21.reuse ;  /* 0x000000010202b824 */ /* 0x100fe200078e0a15 */
[----:B------:R-:W-:Y:S01]  /*f770*/  ISETP.GE.AND P3, PT, R20, RZ, PT ;  /* 0x000000ff1400720c */ /* 0x000fe20003f66270 */
[----:B------:R-:W-:Y:S02]  /*f780*/  @!P0 IMAD.IADD R6, R6, 0x1, -R21 ;  /* 0x0000000106068824 */ /* 0x000fe400078e0a15 */
[----:B-1----:R-:W-:-:S04]  /*f790*/  IMAD.HI.U32 R11, R0, R9, RZ ;  /* 0x00000009000b7227 */ /* 0x002fc800078e00ff */
[----:B------:R-:W-:Y:S02]  /*f7a0*/  IMAD.MOV R11, RZ, RZ, -R11 ;  /* 0x000000ffff0b7224 */ /* 0x000fe400078e0a0b */
[----:B------:R-:W-:Y:S01]  /*f7b0*/  @!P2 IMAD.IADD R8, R8, 0x1, -R21 ;  /* 0x000000010808a824 */ /* 0x000fe200078e0a15 */
[C---:B------:R-:W-:Y:S01]  /*f7c0*/  ISETP.GT.U32.AND P2, PT, R21.reuse, R6, PT ;  /* 0x000000061500720c */ /* 0x040fe20003f44070 */
[----:B------:R-:W-:Y:S01]  /*f7d0*/  @!P4 IMAD.MOV R28, RZ, RZ, -R28 ;  /* 0x000000ffff1cc224 */ /* 0x000fe200078e0a1c */
[C---:B------:R-:W-:Y:S01]  /*f7e0*/  ISETP.GT.U32.AND P4, PT, R21.reuse, R7, PT ;  /* 0x000000071500720c */ /* 0x040fe20003f84070 */
[----:B------:R-:W-:Y:S01]  /*f7f0*/  IMAD R9, R21, R11, R9 ;  /* 0x0000000b15097224 */ /* 0x000fe200078e0209 */
[----:B------:R-:W-:Y:S01]  /*f800*/  ISETP.GE.AND P0, PT, R17, RZ, PT ;  /* 0x000000ff1100720c */ /* 0x000fe20003f06270 */
[----:B------:R-:W-:Y:S01]  /*f810*/  @!P5 IMAD.MOV R2, RZ, RZ, -R2 ;  /* 0x000000ffff02d224 */ /* 0x000fe200078e0a02 */
[----:B-----5:R-:W-:Y:S01]  /*f820*/  IABS R10, R15 ;  /* 0x0000000f000a7213 */ /* 0x020fe20000000000 */
[----:B------:R-:W-:Y:S01]  /*f830*/  @!P3 IMAD.MOV R4, RZ, RZ, -R4 ;  /* 0x000000ffff04b224 */ /* 0x000fe200078e0a04 */
[----:B------:R-:W2:Y:S01]  /*f840*/  LDL.LU R17, [R1+0x5d0] ;  /* 0x0005d00001117983 */ /* 0x000ea20000300800 */
[----:B------:R-:W-:Y:S01]  /*f850*/  @!P6 IMAD.MOV R5, RZ, RZ, -R5 ;  /* 0x000000ffff05e224 */ /* 0x000fe200078e0a05 */
[----:B------:R-:W-:-:S02]  /*f860*/  ISETP.GT.U32.AND P3, PT, R21, R9, PT ;  /* 0x000000091500720c */ /* 0x000fc40003f64070 */
[----:B------:R-:W-:Y:S01]  /*f870*/  STL [R1+0x149c], R28 ;  /* 0x00149c1c01007387 */ /* 0x000fe20000100800 */
[----:B------:R-:W-:-:S03]  /*f880*/  IMAD.HI.U32 R12, R0, R10, RZ ;  /* 0x0000000a000c7227 */ /* 0x000fc600078e00ff */
[----:B------:R-:W-:Y:S01]  /*f890*/  STL [R1+0x14a0], R2 ;  /* 0x0014a00201007387 */ /* 0x000fe20000100800 */
[----:B------:R-:W-:-:S03]  /*f8a0*/  @!P2 IMAD.IADD R6, R6, 0x1, -R21 ;  /* 0x000000010606a824 */ /* 0x000fc600078e0a15 */
[----:B------:R-:W-:Y:S01]  /*f8b0*/  STL [R1+0x14a4], R4 ;  /* 0x0014a40401007387 */ /* 0x000fe20000100800 */
[----:B------:R-:W-:-:S03]  /*f8c0*/  @!P4 IMAD.IADD R7, R7, 0x1, -R21 ;  /* 0x000000010707c824 */ /* 0x000fc600078e0a15 */
[----:B------:R-:W-:Y:S01]  /*f8d0*/  STL [R1+0x14a8], R5 ;  /* 0x0014a80501007387 */ /* 0x000fe20000100800 */
[----:B------:R-:W-:-:S03]  /*f8e0*/  IMAD.MOV R12, RZ, RZ, -R12 ;  /* 0x000000ffff0c7224 */ /* 0x000fc600078e0a0c */
[----:B------:R-:W5:Y:S01]  /*f8f0*/  LDL.LU R29, [R1+0x5dc] ;  /* 0x0005dc00011d7983 */ /* 0x000f620000300800 */
[----:B------:R-:W-:Y:S01]  /*f900*/  @!P0 IMAD.MOV R6, RZ, RZ, -R6 ;  /* 0x000000ffff068224 */ /* 0x000fe200078e0a06 */
[----:B------:R-:W-:Y:S01]  /*f910*/  ISETP.GT.U32.AND P5, PT, R21, R8, PT ;  /* 0x000000081500720c */ /* 0x000fe20003fa4070 */
[----:B------:R-:W-:Y:S01]  /*f920*/  @!P1 IMAD.MOV R7, RZ, RZ, -R7 ;  /* 0x000000ffff079224 */ /* 0x000fe200078e0a07 */
[----:B------:R-:W-:Y:S01]  /*f930*/  ISETP.GE.AND P6, PT, R19, RZ, PT ;  /* 0x000000ff1300720c */ /* 0x000fe20003fc6270 */
[----:B------:R-:W-:Y:S01]  /*f940*/  IMAD R10, R21, R12, R10 ;  /* 0x0000000c150a7224 */ /* 0x000fe200078e020a */
[----:B------:R-:W-:Y:S01]  /*f950*/  STL [R1+0x14ac], R6 ;  /* 0x0014ac0601007387 */ /* 0x000fe20000100800 */
[----:B------:R-:W-:-:S03]  /*f960*/  @!P3 IMAD.IADD R9, R9, 0x1, -R21 ;  /* 0x000000010909b824 */ /* 0x000fc600078e0a15 */
[----:B------:R0:W-:Y:S01]  /*f970*/  STL [R1+0x14b0], R7 ;  /* 0x0014b00701007387 */ /* 0x0001e20000100800 */
[C---:B------:R-:W-:Y:S02]  /*f980*/  ISETP.GT.U32.AND P2, PT, R21.reuse, R10, PT ;  /* 0x0000000a1500720c */ /* 0x040fe40003f44070 */
[----:B------:R-:W-:Y:S02]  /*f990*/  ISETP.GT.U32.AND P0, PT, R21, R9, PT ;  /* 0x000000091500720c */ /* 0x000fe40003f04070 */
[----:B------:R-:W-:-:S04]  /*f9a0*/  @!P5 IMAD.IADD R8, R8, 0x1, -R21 ;  /* 0x000000010808d824 */ /* 0x000fc800078e0a15 */
[----:B------:R-:W-:-:S05]  /*f9b0*/  @!P6 IMAD.MOV R8, RZ, RZ, -R8 ;  /* 0x000000ffff08e224 */ /* 0x000fca00078e0a08 */
[--C-:B------:R-:W-:Y:S02]  /*f9c0*/  @!P2 IMAD.IADD R10, R10, 0x1, -R21.reuse ;  /* 0x000000010a0aa824 */ /* 0x100fe400078e0a15 */
[----:B------:R-:W-:Y:S01]  /*f9d0*/  @!P0 IMAD.IADD R9, R9, 0x1, -R21 ;  /* 0x0000000109098824 */ /* 0x000fe200078e0a15 */
[----:B------:R-:W-:Y:S02]  /*f9e0*/  ISETP.GE.AND P4, PT, R18, RZ, PT ;  /* 0x000000ff1200720c */ /* 0x000fe40003f86270 */
[----:B------:R-:W-:Y:S02]  /*f9f0*/  ISETP.GT.U32.AND P1, PT, R21, R10, PT ;  /* 0x0000000a1500720c */ /* 0x000fe40003f24070 */
[----:B------:R-:W-:-:S09]  /*fa00*/  ISETP.GE.AND P5, PT, R15, RZ, PT ;  /* 0x000000ff0f00720c */ /* 0x000fd20003fa6270 */
[----:B------:R-:W-:Y:S02]  /*fa10*/  @!P4 IMAD.MOV R9, RZ, RZ, -R9 ;  /* 0x000000ffff09c224 */ /* 0x000fe400078e0a09 */
[----:B------:R-:W-:-:S04]  /*fa20*/  @!P1 IMAD.IADD R10, R10, 0x1, -R21 ;  /* 0x000000010a0a9824 */ /* 0x000fc800078e0a15 */
[----:B------:R-:W-:Y:S01]  /*fa30*/  @!P5 IMAD.MOV R10, RZ, RZ, -R10 ;  /* 0x000000ffff0ad224 */ /* 0x000fe200078e0a0a */
[----:B---3--:R-:W-:Y:S02]  /*fa40*/  IABS R11, R26 ;  /* 0x0000001a000b7213 */ /* 0x008fe40000000000 */
[----:B------:R-:W-:Y:S02]  /*fa50*/  ISETP.GE.AND P3, PT, R26, RZ, PT ;  /* 0x000000ff1a00720c */ /* 0x000fe40003f66270 */
[----:B------:R-:W3:Y:S01]  /*fa60*/  LDL R26, [R1+0x5e4] ;  /* 0x0005e400011a7983 */ /* 0x000ee20000100800 */
[----:B------:R-:W-:-:S04]  /*fa70*/  IMAD.HI.U32 R12, R0, R11, RZ ;  /* 0x0000000b000c7227 */ /* 0x000fc800078e00ff */
[----:B------:R-:W-:Y:S01]  /*fa80*/  IMAD.MOV R12, RZ, RZ, -R12 ;  /* 0x000000ffff0c7224 */ /* 0x000fe200078e0a0c */
[----:B------:R1:W-:Y:S03]  /*fa90*/  STL [R1+0x14b4], R8 ;  /* 0x0014b40801007387 */ /* 0x0003e60000100800 */
[----:B------:R-:W-:Y:S01]  /*faa0*/  IMAD R11, R21, R12, R11 ;  /* 0x0000000c150b7224 */ /* 0x000fe200078e020b */
[----:B----4-:R-:W-:Y:S02]  /*fab0*/  ISETP.GE.AND P2, PT, R27, RZ, PT ;  /* 0x000000ff1b00720c */ /* 0x010fe40003f46270 */
[----:B------:R-:W-:Y:S02]  /*fac0*/  IABS R13, R27 ;  /* 0x0000001b000d7213 */ /* 0x000fe40000000000 */
[----:B------:R-:W-:Y:S01]  /*fad0*/  IABS R12, R3 ;  /* 0x00000003000c7213 */ /* 0x000fe20000000000 */
[----:B------:R-:W4:Y:S01]  /*fae0*/  LDL R27, [R1+0x5e8] ;  /* 0x0005e800011b7983 */ /* 0x000f220000100800 */
[----:B------:R-:W-:-:S03]  /*faf0*/  ISETP.GE.AND P0, PT, R3, RZ, PT ;  /* 0x000000ff0300720c */ /* 0x000fc60003f06270 */
[----:B------:R-:W4:Y:S04]  /*fb00*/  LDL.LU R3, [R1+0x5ec] ;  /* 0x0005ec0001037983 */ /* 0x000f280000300800 */
[----:B0-----:R-:W4:Y:S04]  /*fb10*/  LDL.LU R7, [R1+0x5f0] ;  /* 0x0005f00001077983 */ /* 0x001f280000300800 */
[----:B------:R-:W4:Y:S01]  /*fb20*/  LDL.LU R28, [R1+0x5f4] ;  /* 0x0005f400011c7983 */ /* 0x000f220000300800 */
[----:B------:R-:W-:-:S03]  /*fb30*/  ISETP.GT.U32.AND P6, PT, R21, R11, PT ;  /* 0x0000000b1500720c */ /* 0x000fc60003fc4070 */
[----:B------:R-:W4:Y:S04]  /*fb40*/  LDL.LU R6, [R1+0x5f8] ;  /* 0x0005f80001067983 */ /* 0x000f280000300800 */
[----:B------:R-:W4:Y:S04]  /*fb50*/  LDL.LU R5, [R1+0x5fc] ;  /* 0x0005fc0001057983 */ /* 0x000f280000300800 */
[----:B------:R-:W4:Y:S02]  /*fb60*/  LDL.LU R4, [R1+0x600] ;  /* 0x0006000001047983 */ /* 0x000f240000300800 */
[----:B------:R-:W-:-:S02]  /*fb70*/  @!P6 IMAD.IADD R11, R11, 0x1, -R21 ;  /* 0x000000010b0be824 */ /* 0x000fc400078e0a15 */
[----:B-1----:R-:W4:Y:S03]  /*fb80*/  LDL.LU R8, [R1+0x604] ;  /* 0x0006040001087983 */ /* 0x002f260000300800 */
[----:B------:R-:W-:Y:S01]  /*fb90*/  ISETP.GT.U32.AND P6, PT, R21, R11, PT ;  /* 0x0000000b1500720c */ /* 0x000fe20003fc4070 */
[----:B------:R-:W4:Y:S04]  /*fba0*/  LDL R2, [R1+0x440] ;  /* 0x0004400001027983 */ /* 0x000f280000100800 */
[----:B------:R0:W-:Y:S08]  /*fbb0*/  STL [R1+0x14b8], R9 ;  /* 0x0014b80901007387 */ /* 0x0001f00000100800 */
[----:B------:R-:W-:Y:S01]  /*fbc0*/  @!P6 IMAD.IADD R11, R11, 0x1, -R21 ;  /* 0x000000010b0be824 */ /* 0x000fe200078e0a15 */
[----:B0-----:R-:W4:Y:S03]  /*fbd0*/  LDL.LU R9, [R1+0x5e8] ;  /* 0x0005e80001097983 */ /* 0x001f260000300800 */
[----:B------:R-:W-:Y:S01]  /*fbe0*/  @!P3 IMAD.MOV R11, RZ, RZ, -R11 ;  /* 0x000000ffff0bb224 */ /* 0x000fe200078e0a0b */
[----:B------:R0:W-:Y:S04]  /*fbf0*/  STL [R1+0x14bc], R10 ;  /* 0x0014bc0a01007387 */ /* 0x0001e80000100800 */
[----:B0-----:R-:W4:Y:S04]  /*fc00*/  LDL.LU R10, [R1+0x5e4] ;  /* 0x0005e400010a7983 */ /* 0x001f280000300800 */
[----:B------:R0:W-:Y:S04]  /*fc10*/  STL [R1+0x14c0], R11 ;  /* 0x0014c00b01007387 */ /* 0x0001e80000100800 */
[----:B0-----:R-:W4:Y:S01]  /*fc20*/  LDL.LU R11, [R1+0x5e0] ;  /* 0x0005e000010b7983 */ /* 0x001f220000300800 */
[----:B------:R-:W-:-:S02]  /*fc30*/  IMAD.MOV.U32 R20, RZ, RZ, R16 ;  /* 0x000000ffff147224 */ /* 0x000fc400078e0010 */
[----:B------:R-:W-:Y:S02]  /*fc40*/  IMAD.MOV.U32 R16, RZ, RZ, R13 ;  /* 0x000000ffff107224 */ /* 0x000fe400078e000d */
[----:B------:R-:W-:Y:S02]  /*fc50*/  IMAD.MOV.U32 R19, RZ, RZ, R12 ;  /* 0x000000ffff137224 */ /* 0x000fe400078e000c */
[----:B------:R-:W-:-:S04]  /*fc60*/  IMAD.HI.U32 R12, R0, R16, RZ ;  /* 0x00000010000c7227 */ /* 0x000fc800078e00ff */
[----:B------:R-:W-:-:S04]  /*fc70*/  IMAD.MOV R12, RZ, RZ, -R12 ;  /* 0x000000ffff0c7224 */ /* 0x000fc800078e0a0c */
[----:B------:R-:W-:Y:S02]  /*fc80*/  IMAD R12, R21, R12, R16 ;  /* 0x0000000c150c7224 */ /* 0x000fe400078e0210 */
[----:B------:R-:W-:-:S03]  /*fc90*/  IMAD.HI.U32 R13, R0, R19, RZ ;  /* 0x00000013000d7227 */ /* 0x000fc600078e00ff */
[----:B------:R-:W-:Y:S01]  /*fca0*/  ISETP.GT.U32.AND P6, PT, R21, R12, PT ;  /* 0x0000000c1500720c */ /* 0x000fe20003fc4070 */
[----:B------:R-:W-:-:S04]  /*fcb0*/  IMAD.MOV R13, RZ, RZ, -R13 ;  /* 0x000000ffff0d7224 */ /* 0x000fc800078e0a0d */
[----:B------:R-:W-:Y:S01]  /*fcc0*/  IMAD R13, R21, R13, R19 ;  /* 0x0000000d150d7224 */ /* 0x000fe200078e0213 */
[----:B--2---:R-:W-:Y:S02]  /*fcd0*/  IABS R14, R17 ;  /* 0x00000011000e7213 */ /* 0x004fe40000000000 */
[----:B-----5:R-:W-:-:S05]  /*fce0*/  IABS R15, R29 ;  /* 0x0000001d000f7213 */ /* 0x020fca0000000000 */
[----:B------:R-:W-:Y:S01]  /*fcf0*/  @!P6 IMAD.IADD R12, R12, 0x1, -R21 ;  /* 0x000000010c0ce824 */ /* 0x000fe200078e0a15 */
[----:B------:R-:W-:Y:S02]  /*fd00*/  ISETP.GT.U32.AND P6, PT, R21, R13, PT ;  /* 0x0000000d1500720c */ /* 0x000fe40003fc4070 */
[----:B------:R-:W-:Y:S01]  /*fd10*/  ISETP.GE.AND P1, PT, R17, RZ, PT ;  /* 0x000000ff1100720c */ /* 0x000fe20003f26270 */
[----:B------:R-:W-:Y:S01]  /*fd20*/  IMAD.HI.U32 R17, R0, R14, RZ ;  /* 0x0000000e00117227 */ /* 0x000fe200078e00ff */
[----:B------:R-:W-:-:S03]  /*fd30*/  IABS R16, R20 ;  /* 0x0000001400107213 */ /* 0x000fc60000000000 */
[----:B------:R-:W-:-:S04]  /*fd40*/  IMAD.HI.U32 R18, R0, R15, RZ ;  /* 0x0000000f00127227 */ /* 0x000fc800078e00ff */
[----:B------:R-:W-:Y:S01]  /*fd50*/  IMAD.MOV R17, RZ, RZ, -R17 ;  /* 0x000000ffff117224 */ /* 0x000fe200078e0a11 */
[C---:B------:R-:W-:Y:S01]  /*fd60*/  ISETP.GT.U32.AND P4, PT, R21.reuse, R12, PT ;  /* 0x0000000c1500720c */ /* 0x040fe20003f84070 */
[----:B------:R-:W-:Y:S02]  /*fd70*/  IMAD.MOV R18, RZ, RZ, -R18 ;  /* 0x000000ffff127224 */ /* 0x000fe400078e0a12 */
[----:B------:R-:W-:Y:S02]  /*fd80*/  IMAD R14, R21, R17, R14 ;  /* 0x00000011150e7224 */ /* 0x000fe400078e020e */
[----:B------:R-:W-:Y:S02]  /*fd90*/  @!P6 IMAD.IADD R13, R13, 0x1, -R21 ;  /* 0x000000010d0de824 */ /* 0x000fe400078e0a15 */
[----:B------:R-:W-:Y:S01]  /*fda0*/  IMAD.HI.U32 R23, R0, R16, RZ ;  /* 0x0000001000177227 */ /* 0x000fe200078e00ff */
[C---:B------:R-:W-:Y:S02]  /*fdb0*/  ISETP.GT.U32.AND P6, PT, R21.reuse, R14, PT ;  /* 0x0000000e1500720c */ /* 0x040fe40003fc4070 */
[C---:B------:R-:W-:Y:S01]  /*fdc0*/  ISETP.GT.U32.AND P5, PT, R21.reuse, R13, PT ;  /* 0x0000000d1500720c */ /* 0x040fe20003fa4070 */
[----:B------:R-:W-:-:S02]  /*fdd0*/  IMAD R15, R21, R18, R15 ;  /* 0x00000012150f7224 */ /* 0x000fc400078e020f */
[----:B------:R-:W-:-:S03]  /*fde0*/  IMAD.MOV R23, RZ, RZ, -R23 ;  /* 0x000000ffff177224 */ /* 0x000fc600078e0a17 */
[C---:B------:R-:W-:Y:S01]  /*fdf0*/  ISETP.GT.U32.AND P3, PT, R21.reuse, R15, PT ;  /* 0x0000000f1500720c */ /* 0x040fe20003f64070 */
[----:B------:R-:W-:Y:S02]  /*fe00*/  IMAD R16, R21, R23, R16 ;  /* 0x0000001715107224 */ /* 0x000fe400078e0210 */
[----:B------:R-:W-:-:S03]  /*fe10*/  @!P4 IMAD.IADD R12, R12, 0x1, -R21 ;  /* 0x000000010c0cc824 */ /* 0x000fc600078e0a15 */
[----:B------:R-:W-:Y:S01]  /*fe20*/  ISETP.GT.U32.AND P4, PT, R21, R16, PT ;  /* 0x000000101500720c */ /* 0x000fe20003f84070 */
[--C-:B------:R-:W-:Y:S02]  /*fe30*/  @!P5 IMAD.IADD R13, R13, 0x1, -R21.reuse ;  /* 0x000000010d0dd824 */ /* 0x100fe400078e0a15 */
[----:B------:R-:W-:-:S04]  /*fe40*/  @!P6 IMAD.IADD R14, R14, 0x1, -R21 ;  /* 0x000000010e0ee824 */ /* 0x000fc800078e0a15 */
[----:B------:R-:W-:Y:S01]  /*fe50*/  @!P3 IMAD.IADD R15, R15, 0x1, -R21 ;  /* 0x000000010f0fb824 */ /* 0x000fe200078e0a15 */
[----:B------:R-:W-:-:S05]  /*fe60*/  ISETP.GT.U32.AND P3, PT, R21, R14, PT ;  /* 0x0000000e1500720c */ /* 0x000fca0003f64070 */
[----:B------:R-:W-:-:S08]  /*fe70*/  @!P4 IMAD.IADD R16, R16, 0x1, -R21 ;  /* 0x000000011010c824 */ /* 0x000fd000078e0a15 */
[----:B------:R-:W-:Y:S01]  /*fe80*/  @!P3 IMAD.IADD R14, R14, 0x1, -R21 ;  /* 0x000000010e0eb824 */ /* 0x000fe200078e0a15 */
[----:B------:R-:W-:Y:S01]  /*fe90*/  ISETP.GT.U32.AND P4, PT, R21, R15, PT ;  /* 0x0000000f1500720c */ /* 0x000fe20003f84070 */
[----:B------:R-:W-:-:S12]  /*fea0*/  @!P2 IMAD.MOV R12, RZ, RZ, -R12 ;  /* 0x000000ffff0ca224 */ /* 0x000fd800078e0a0c */
[----:B------:R-:W-:Y:S02]  /*feb0*/  @!P4 IMAD.IADD R15, R15, 0x1, -R21 ;  /* 0x000000010f0fc824 */ /* 0x000fe400078e0a15 */
[----:B------:R-:W-:Y:S01]  /*fec0*/  @!P1 IMAD.MOV R14, RZ, RZ, -R14 ;  /* 0x000000ffff0e9224 */ /* 0x000fe200078e0a0e */
[----:B---3--:R-:W-:-:S05]  /*fed0*/  IABS R17, R26 ;  /* 0x0000001a00117213 */ /* 0x008fca0000000000 */
[----:B------:R-:W-:-:S04]  /*fee0*/  IMAD.HI.U32 R25, R0, R17, RZ ;  /* 0x0000001100197227 */ /* 0x000fc800078e00ff */
[----:B------:R-:W-:-:S04]  /*fef0*/  IMAD.MOV R25, RZ, RZ, -R25 ;  /* 0x000000ffff197224 */ /* 0x000fc800078e0a19 */
[----:B------:R-:W-:-:S05]  /*ff00*/  IMAD R17, R21, R25, R17 ;  /* 0x0000001915117224 */ /* 0x000fca00078e0211 */
[----:B------:R-:W-:Y:S02]  /*ff10*/  ISETP.GT.U32.AND P5, PT, R21, R17, PT ;  /* 0x000000111500720c */ /* 0x000fe40003fa4070 */
[----:B----4-:R-:W-:Y:S02]  /*ff20*/  IABS R19, R3 ;  /* 0x0000000300137213 */ /* 0x010fe40000000000 */
[----:B------:R-:W-:-:S03]  /*ff30*/  IABS R20, R7 ;  /* 0x0000000700147213 */ /* 0x000fc60000000000 */
[----:B------:R-:W-:Y:S01]  /*ff40*/  IMAD.HI.U32 R24, R0, R19, RZ ;  /* 0x0000001300187227 */ /* 0x000fe200078e00ff */
[----:B------:R-:W-:-:S03]  /*ff50*/  IABS R18, R27 ;  /* 0x0000001b00127213 */ /* 0x000fc60000000000 */
[----:B------:R-:W-:Y:S01]  /*ff60*/  IMAD.HI.U32 R23, R0, R20, RZ ;  /* 0x0000001400177227 */ /* 0x000fe200078e00ff */
[----:B------:R-:W-:-:S03]  /*ff70*/  IABS R27, R28 ;  /* 0x0000001c001b7213 */ /* 0x000fc60000000000 */
[----:B------:R-:W-:Y:S02]  /*ff80*/  IMAD.MOV R24, RZ, RZ, -R24 ;  /* 0x000000ffff187224 */ /* 0x000fe400078e0a18 */
[----:B------:R-:W-:Y:S02]  /*ff90*/  IMAD.MOV R23, RZ, RZ, -R23 ;  /* 0x000000ffff177224 */ /* 0x000fe400078e0a17 */
[----:B------:R-:W-:Y:S02]  /*ffa0*/  IMAD R19, R21, R24, R19 ;  /* 0x0000001815137224 */ /* 0x000fe400078e0213 */
[----:B------:R-:W-:Y:S01]  /*ffb0*/  @!P5 IMAD.IADD R17, R17, 0x1, -R21 ;  /* 0x000000011111d824 */ /* 0x000fe200078e0a15 */
[C---:B------:R-:W-:Y:S01]  /*ffc0*/  ISETP.GT.U32.AND P5, PT, R21.reuse, R16, PT ;  /* 0x000000101500720c */ /* 0x040fe20003fa4070 */
[C---:B------:R-:W-:Y:S02]  /*ffd0*/  IMAD R20, R21.reuse, R23, R20 ;  /* 0x0000001715147224 */ /* 0x040fe400078e0214 */
[----:B------:R-:W-:Y:S01]  /*ffe0*/  IMAD.HI.U32 R23, R0, R27, RZ ;  /* 0x0000001b00177227 */ /* 0x000fe200078e00ff */
[----:B------:R-:W-:-:S03]  /*fff0*/  ISETP.GT.U32.AND P3, PT, R21, R19, PT ;  /* 0x000000131500720c */ /* 0x000fc60003f64070 */
[----:B------:R-:W-:Y:S02]  /*10000*/  IMAD.MOV R23, RZ, RZ, -R23 ;  /* 0x000000ffff177224 */ /* 0x000fe400078e0a17 */
[----:B------:R-:W-:-:S04]  /*10010*/  IMAD.HI.U32 R22, R0, R18, RZ ;  /* 0x0000001200167227 */ /* 0x000fc800078e00ff */
[C---:B------:R-:W-:Y:S02]  /*10020*/  IMAD R27, R21.reuse, R23, R27 ;  /* 0x00000017151b7224 */ /* 0x040fe400078e021b */
[----:B------:R-:W-:Y:S02]  /*10030*/  IMAD.MOV R22, RZ, RZ, -R22 ;  /* 0x000000ffff167224 */ /* 0x000fe400078e0a16 */
[--C-:B------:R-:W-:Y:S01]  /*10040*/  @!P5 IMAD.IADD R16, R16, 0x1, -R21.reuse ;  /* 0x000000011010d824 */ /* 0x100fe200078e0a15 */
[C---:B------:R-:W-:Y:S01]  /*10050*/  ISETP.GT.U32.AND P5, PT, R21.reuse, R27, PT ;  /* 0x0000001b1500720c */ /* 0x040fe20003fa4070 */
[----:B------:R-:W-:Y:S02]  /*10060*/  IMAD R18, R21, R22, R18 ;  /* 0x0000001615127224 */ /* 0x000fe400078e0212 */
[----:B------:R-:W-:Y:S01]  /*10070*/  @!P3 IMAD.IADD R19, R19, 0x1, -R21 ;  /* 0x000000011313b824 */ /* 0x000fe200078e0a15 */
[----:B------:R-:W-:Y:S02]  /*10080*/  ISETP.GE.AND P3, PT, R29, RZ, PT ;  /* 0x000000ff1d00720c */ /* 0x000fe40003f66270 */
[----:B------:R-:W-:-:S02]  /*10090*/  ISETP.GT.U32.AND P6, PT, R21, R18, PT ;  /* 0x000000121500720c */ /* 0x000fc40003fc4070 */
[----:B------:R-:W-:-:S05]  /*100a0*/  IABS R22, R6 ;  /* 0x0000000600167213 */ /* 0x000fca0000000000 */
[----:B------:R-:W-:Y:S01]  /*100b0*/  @!P5 IMAD.IADD R27, R27, 0x1, -R21 ;  /* 0x000000011b1bd824 */ /* 0x000fe200078e0a15 */
[----:B------:R-:W-:-:S03]  /*100c0*/  ISETP.GT.U32.AND P2, PT, R21, R17, PT ;  /* 0x000000111500720c */ /* 0x000fc60003f44070 */
[----:B------:R-:W-:Y:S01]  /*100d0*/  @!P3 IMAD.MOV R15, RZ, RZ, -R15 ;  /* 0x000000ffff0fb224 */ /* 0x000fe200078e0a0f */
[C---:B------:R-:W-:Y:S01]  /*100e0*/  ISETP.GT.U32.AND P3, PT, R21.reuse, R27, PT ;  /* 0x0000001b1500720c */ /* 0x040fe20003f64070 */
[----:B------:R-:W-:Y:S01]  /*100f0*/  IMAD.HI.U32 R26, R0, R22, RZ ;  /* 0x00000016001a7227 */ /* 0x000fe200078e00ff */
[C---:B------:R-:W-:Y:S02]  /*10100*/  ISETP.GT.U32.AND P4, PT, R21.reuse, R20, PT ;  /* 0x000000141500720c */ /* 0x040fe40003f84070 */
[----:B------:R-:W-:Y:S01]  /*10110*/  IABS R23, R5 ;  /* 0x0000000500177213 */ /* 0x000fe20000000000 */
[----:B------:R-:W-:Y:S01]  /*10120*/  @!P6 IMAD.IADD R18, R18, 0x1, -R21 ;  /* 0x000000011212e824 */ /* 0x000fe200078e0a15 */
[----:B------:R-:W-:Y:S01]  /*10130*/  IABS R24, R2 ;  /* 0x0000000200187213 */ /* 0x000fe20000000000 */
[----:B------:R-:W-:Y:S02]  /*10140*/  IMAD.MOV R26, RZ, RZ, -R26 ;  /* 0x000000ffff1a7224 */ /* 0x000fe400078e0a1a */
[----:B------:R-:W-:Y:S01]  /*10150*/  IMAD.HI.U32 R25, R0, R23, RZ ;  /* 0x0000001700197227 */ /* 0x000fe200078e00ff */
[----:B------:R-:W-:-:S03]  /*10160*/  ISETP.GT.U32.AND P6, PT, R21, R18, PT ;  /* 0x000000121500720c */ /* 0x000fc60003fc4070 */
[----:B------:R-:W-:Y:S02]  /*10170*/  IMAD R22, R21, R26, R22 ;  /* 0x0000001a15167224 */ /* 0x000fe400078e0216 */
[----:B------:R-:W-:-:S04]  /*10180*/  IMAD.HI.U32 R26, R0, R24, RZ ;  /* 0x00000018001a7227 */ /* 0x000fc800078e00ff */
[----:B------:R-:W-:Y:S02]  /*10190*/  IMAD.MOV R25, RZ, RZ, -R25 ;  /* 0x000000ffff197224 */ /* 0x000fe400078e0a19 */
[--C-:B------:R-:W-:Y:S01]  /*101a0*/  @!P3 IMAD.IADD R27, R27, 0x1, -R21.reuse ;  /* 0x000000011b1bb824 */ /* 0x100fe200078e0a15 */
[----:B------:R-:W-:Y:S01]  /*101b0*/  ISETP.GE.AND P3, PT, R28, RZ, PT ;  /* 0x000000ff1c00720c */ /* 0x000fe20003f66270 */
[--C-:B------:R-:W-:Y:S01]  /*101c0*/  @!P2 IMAD.IADD R17, R17, 0x1, -R21.reuse ;  /* 0x000000011111a824 */ /* 0x100fe200078e0a15 */
[C---:B------:R-:W-:Y:S01]  /*101d0*/  ISETP.GT.U32.AND P2, PT, R21.reuse, R22, PT ;  /* 0x000000161500720c */ /* 0x040fe20003f44070 */
[----:B------:R-:W-:Y:S01]  /*101e0*/  @!P4 IMAD.IADD R20, R20, 0x1, -R21 ;  /* 0x000000011414c824 */ /* 0x000fe200078e0a15 */
[----:B------:R-:W0:Y:S01]  /*101f0*/  S2R R28, SR_TID.X ;  /* 0x00000000001c7919 */ /* 0x000e220000002100 */
[----:B------:R-:W-:Y:S02]  /*10200*/  IMAD.MOV R26, RZ, RZ, -R26 ;  /* 0x000000ffff1a7224 */ /* 0x000fe400078e0a1a */
[C---:B------:R-:W-:Y:S01]  /*10210*/  IMAD R23, R21.reuse, R25, R23 ;  /* 0x0000001915177224 */ /* 0x040fe200078e0217 */
[C---:B------:R-:W-:Y:S01]  /*10220*/  ISETP.GT.U32.AND P1, PT, R21.reuse, R20, PT ;  /* 0x000000141500720c */ /* 0x040fe20003f24070 */
[----:B------:R-:W-:-:S02]  /*10230*/  IMAD R24, R21, R26, R24 ;  /* 0x0000001a15187224 */ /* 0x000fc400078e0218 */
[--C-:B------:R-:W-:Y:S01]  /*10240*/  @!P6 IMAD.IADD R18, R18, 0x1, -R21.reuse ;  /* 0x000000011212e824 */ /* 0x100fe200078e0a15 */
[C---:B------:R-:W-:Y:S02]  /*10250*/  ISETP.GT.U32.AND P6, PT, R21.reuse, R23, PT ;  /* 0x000000171500720c */ /* 0x040fe40003fc4070 */
[----:B------:R-:W-:Y:S01]  /*10260*/  ISETP.GT.U32.AND P4, PT, R21, R24, PT ;  /* 0x000000181500720c */ /* 0x000fe20003f84070 */
[--C-:B------:R-:W-:Y:S01]  /*10270*/  @!P2 IMAD.IADD R22, R22, 0x1, -R21.reuse ;  /* 0x000000011616a824 */ /* 0x100fe200078e0a15 */
[----:B------:R-:W-:Y:S02]  /*10280*/  ISETP.GE.AND P2, PT, R10, RZ, PT ;  /* 0x000000ff0a00720c */ /* 0x000fe40003f46270 */
[----:B------:R-:W-:Y:S02]  /*10290*/  IABS R25, R4 ;  /* 0x0000000400197213 */ /* 0x000fe40000000000 */
[----:B------:R-:W-:Y:S01]  /*102a0*/  ISETP.GE.AND P5, PT, R11, RZ, PT ;  /* 0x000000ff0b00720c */ /* 0x000fe20003fa6270 */
[----:B------:R-:W-:Y:S01]  /*102b0*/  @!P1 IMAD.IADD R20, R20, 0x1, -R21 ;  /* 0x0000000114149824 */ /* 0x000fe200078e0a15 */
[----:B------:R-:W-:Y:S01]  /*102c0*/  ISETP.GE.AND P1, PT, R7, RZ, PT ;  /* 0x000000ff0700720c */ /* 0x000fe20003f26270 */
[----:B------:R-:W-:Y:S01]  /*102d0*/  @!P0 IMAD.MOV R13, RZ, RZ, -R13 ;  /* 0x000000ffff0d8224 */ /* 0x000fe200078e0a0d */
[----:B------:R-:W1:Y:S01]  /*102e0*/  LDC R7, c[0x0][0x230] ;  /* 0x00008c00ff077b82 */ /* 0x000e620000000800 */
[----:B------:R-:W-:Y:S01]  /*102f0*/  @!P6 IMAD.IADD R23, R23, 0x1, -R21 ;  /* 0x000000011717e824 */ /* 0x000fe200078e0a15 */
[----:B------:R-:W-:Y:S01]  /*10300*/  ISETP.GT.U32.AND P0, PT, R21, R19, PT ;  /* 0x000000131500720c */ /* 0x000fe20003f04070 */
[----:B------:R-:W-:Y:S01]  /*10310*/  IMAD.HI.U32 R29, R0, R25, RZ ;  /* 0x00000019001d7227 */ /* 0x000fe200078e00ff */
[----:B------:R-:W-:-:S02]  /*10320*/  ISETP.GE.AND P6, PT, R9, RZ, PT ;  /* 0x000000ff0900720c */ /* 0x000fc40003fc6270 */
[----:B------:R-:W-:Y:S01]  /*10330*/  IABS R26, R8 ;  /* 0x00000008001a7213 */ /* 0x000fe20000000000 */
[----:B------:R-:W-:Y:S02]  /*10340*/  @!P4 IMAD.IADD R24, R24, 0x1, -R21 ;  /* 0x000000011818c824 */ /* 0x000fe400078e0a15 */
[----:B------:R-:W-:Y:S02]  /*10350*/  IMAD.MOV R29, RZ, RZ, -R29 ;  /* 0x000000ffff1d7224 */ /* 0x000fe400078e0a1d */
[----:B------:R-:W-:-:S04]  /*10360*/  IMAD.HI.U32 R0, R0, R26, RZ ;  /* 0x0000001a00007227 */ /* 0x000fc800078e00ff */
[----:B------:R-:W-:Y:S01]  /*10370*/  @!P2 IMAD.MOV R17, RZ, RZ, -R17 ;  /* 0x000000ffff11a224 */ /* 0x000fe200078e0a11 */
[C---:B------:R-:W-:Y:S01]  /*10380*/  ISETP.GT.U32.AND P2, PT, R21.reuse, R24, PT ;  /* 0x000000181500720c */ /* 0x040fe20003f44070 */
[C---:B------:R-:W-:Y:S02]  /*10390*/  IMAD R25, R21.reuse, R29, R25 ;  /* 0x0000001d15197224 */ /* 0x040fe400078e0219 */
[----:B------:R-:W-:Y:S01]  /*103a0*/  @!P5 IMAD.MOV R16, RZ, RZ, -R16 ;  /* 0x000000ffff10d224 */ /* 0x000fe200078e0a10 */
[----:B------:R-:W-:Y:S01]  /*103b0*/  ISETP.GT.U32.AND P5, PT, R21, R23, PT ;  /* 0x000000171500720c */ /* 0x000fe20003fa4070 */
[----:B------:R-:W-:Y:S02]  /*103c0*/  IMAD.MOV R0, RZ, RZ, -R0 ;  /* 0x000000ffff007224 */ /* 0x000fe400078e0a00 */
[C---:B0-----:R-:W-:Y:S02]  /*103d0*/  IMAD.SHL.U32 R29, R28.reuse, 0x40, RZ ;  /* 0x000000401c1d7824 */ /* 0x041fe400078e00ff */
[----:B------:R-:W-:Y:S01]  /*103e0*/  @!P0 IMAD.IADD R19, R19, 0x1, -R21 ;  /* 0x0000000113138824 */ /* 0x000fe200078e0a15 */
[----:B------:R-:W-:Y:S01]  /*103f0*/  ISETP.GT.U32.AND P0, PT, R21, R25, PT ;  /* 0x000000191500720c */ /* 0x000fe20003f04070 */
[----:B------:R-:W-:Y:S01]  /*10400*/  @!P6 IMAD.MOV R18, RZ, RZ, -R18 ;  /* 0x000000ffff12e224 */ /* 0x000fe200078e0a12 */
[----:B------:R-:W-:Y:S01]  /*10410*/  ISETP.GE.AND P6, PT, R3, RZ, PT ;  /* 0x000000ff0300720c */ /* 0x000fe20003fc6270 */
[----:B------:R-:W-:Y:S01]  /*10420*/  IMAD R26, R21, R0, R26 ;  /* 0x00000000151a7224 */ /* 0x000fe200078e021a */
[----:B------:R-:W-:Y:S01]  /*10430*/  LOP3.LUT R29, R29, 0x1c0, RZ, 0xc0, !PT ;  /* 0x000001c01d1d7812 */ /* 0x000fe200078ec0ff */
[----:B------:R-:W-:-:S02]  /*10440*/  IMAD.SHL.U32 R0, R28, 0x8, RZ ;  /* 0x000000081c007824 */ /* 0x000fc400078e00ff */
[--C-:B------:R-:W-:Y:S01]  /*10450*/  @!P2 IMAD.IADD R24, R24, 0x1, -R21.reuse ;  /* 0x000000011818a824 */ /* 0x100fe200078e0a15 */
[----:B------:R-:W-:Y:S02]  /*10460*/  ISETP.GE.AND P2, PT, R5, RZ, PT ;  /* 0x000000ff0500720c */ /* 0x000fe40003f46270 */
[----:B------:R-:W-:Y:S01]  /*10470*/  LOP3.LUT R29, R29, 0x30, R0, 0xf8, !PT ;  /* 0x000000301d1d7812 */ /* 0x000fe200078ef800 */
[C---:B------:R-:W-:Y:S01]  /*10480*/  IMAD.SHL.U32 R0, R28.reuse, 0x2, RZ ;  /* 0x000000021c007824 */ /* 0x040fe200078e00ff */
[----:B------:R-:W-:Y:S01]  /*10490*/  LOP3.LUT R5, R28, 0x3, RZ, 0xc0, !PT ;  /* 0x000000031c057812 */ /* 0x000fe200078ec0ff */
[--C-:B------:R-:W-:Y:S01]  /*104a0*/  @!P5 IMAD.IADD R23, R23, 0x1, -R21.reuse ;  /* 0x000000011717d824 */ /* 0x100fe200078e0a15 */
[----:B------:R-:W-:Y:S01]  /*104b0*/  ISETP.GE.AND P5, PT, R6, RZ, PT ;  /* 0x000000ff0600720c */ /* 0x000fe20003fa6270 */
[----:B-1----:R-:W-:Y:S01]  /*104c0*/  VIADD R7, R7, 0x3f ;  /* 0x0000003f07077836 */ /* 0x002fe20000000000 */
[----:B------:R-:W-:Y:S01]  /*104d0*/  STL [R1+0x14c4], R12 ;  /* 0x0014c40c01007387 */ /* 0x000fe20000100800 */
[----:B------:R-:W-:Y:S01]  /*104e0*/  SHF.R.U32.HI R6, RZ, 0x2, R28 ;  /* 0x00000002ff067819 */ /* 0x000fe2000001161c */
[----:B------:R-:W-:Y:S01]  /*104f0*/  @!P0 IMAD.IADD R25, R25, 0x1, -R21 ;  /* 0x0000000119198824 */ /* 0x000fe200078e0a15 */
[----:B------:R-:W-:Y:S01]  /*10500*/  LOP3.LUT R29, R29, 0x30, R0, 0x78, !PT ;  /* 0x000000301d1d7812 */ /* 0x000fe200078e7800 */
[----:B------:R-:W-:Y:S01]  /*10510*/  STL [R1+0x14c8], R13 ;  /* 0x0014c80d01007387 */ /* 0x000fe20000100800 */
[----:B------:R-:W-:Y:S01]  /*10520*/  @!P6 IMAD.MOV R19, RZ, RZ, -R19 ;  /* 0x000000ffff13e224 */ /* 0x000fe200078e0a13 */
[----:B------:R-:W-:Y:S01]  /*10530*/  ISETP.GE.AND P0, PT, R4, RZ, PT ;  /* 0x000000ff0400720c */ /* 0x000fe20003f06270 */
[----:B------:R-:W-:Y:S01]  /*10540*/  IMAD R5, R5, 0x110, RZ ;  /* 0x0000011005057824 */ /* 0x000fe200078e02ff */
[----:B------:R-:W-:Y:S01]  /*10550*/  STL [R1+0x14cc], R14 ;  /* 0x0014cc0e01007387 */ /* 0x000fe20000100800 */
[----:B------:R-:W-:Y:S01]  /*10560*/  SHF.R.S32.HI R0, RZ, 0x1f, R7 ;  /* 0x0000001fff007819 */ /* 0x000fe20000011407 */
[----:B------:R-:W-:Y:S01]  /*10570*/  IMAD.SHL.U32 R4, R28, 0x10, RZ ;  /* 0x000000101c047824 */ /* 0x000fe200078e00ff */
[----:B------:R-:W-:Y:S01]  /*10580*/  SGXT.U32 R6, R6, 0x3 ;  /* 0x000000030606781a */ /* 0x000fe20000000000 */
[----:B------:R-:W-:Y:S01]  /*10590*/  STL [R1+0x14d0], R15 ;  /* 0x0014d00f01007387 */ /* 0x000fe20000100800 */
[----:B------:R-:W-:-:S03]  /*105a0*/  LEA.HI R7, R0, R7, RZ, 0x6 ;  /* 0x0000000700077211 */ /* 0x000fc600078f30ff */
[----:B------:R-:W-:Y:S01]  /*105b0*/  STL [R1+0x14d4], R16 ;  /* 0x0014d41001007387 */ /* 0x000fe20000100800 */
[----:B------:R-:W-:-:S03]  /*105c0*/  LOP3.LUT R0, R5, R6, RZ, 0xfc, !PT ;  /* 0x0000000605007212 */ /* 0x000fc600078efcff */
[----:B------:R-:W-:Y:S04]  /*105d0*/  STL [R1+0x14d8], R17 ;  /* 0x0014d81101007387 */ /* 0x000fe80000100800 */
[----:B------:R-:W-:Y:S04]  /*105e0*/  STL [R1+0x14dc], R18 ;  /* 0x0014dc1201007387 */ /* 0x000fe80000100800 */
[----:B------:R-:W2:Y:S04]  /*105f0*/  LDL.LU R3, [R1+0x1554] ;  /* 0x0015540001037983 */ /* 0x000ea80000300800 */
[----:B------:R-:W-:Y:S04]  /*10600*/  STL [R1+0x14e0], R19 ;  /* 0x0014e01301007387 */ /* 0x000fe80000100800 */
[----:B------:R0:W-:Y:S01]  /*10610*/  STL [R1+0x13d4], R4 ;  /* 0x0013d40401007387 */ /* 0x0001e20000100800 */
[----:B------:R-:W-:-:S03]  /*10620*/  @!P1 IMAD.MOV R20, RZ, RZ, -R20 ;  /* 0x000000ffff149224 */ /* 0x000fc600078e0a14 */
[----:B------:R1:W-:Y:S01]  /*10630*/  STL [R1+0x13dc], R0 ;  /* 0x0013dc0001007387 */ /* 0x0003e20000100800 */
[----:B0-----:R-:W-:-:S04]  /*10640*/  LOP3.LUT R4, R4, 0x200, RZ, 0xc0, !PT ;  /* 0x0000020004047812 */ /* 0x001fc800078ec0ff */
[----:B-1----:R-:W-:Y:S02]  /*10650*/  IADD3 R0, R29, UR4, R4 ;  /* 0x000000041d007c10 */ /* 0x002fe4000fffe004 */
[----:B------:R-:W-:-:S03]  /*10660*/  ISETP.GT.U32.AND P6, PT, R21, R25, PT ;  /* 0x000000191500720c */ /* 0x000fc60003fc4070 */
[----:B------:R0:W-:Y:S04]  /*10670*/  STL [R1+0x444], R0 ;  /* 0x0004440001007387 */ /* 0x0001e80000100800 */
[----:B------:R-:W-:Y:S04]  /*10680*/  STL [R1+0x14e4], R20 ;  /* 0x0014e41401007387 */ /* 0x000fe80000100800 */
[----:B------:R-:W3:Y:S04]  /*10690*/  LDL.LU R15, [R1+0x4d4] ;  /* 0x0004d400010f7983 */ /* 0x000ee80000300800 */
[----:B------:R-:W4:Y:S04]  /*106a0*/  LDL.LU R14, [R1+0x4cc] ;  /* 0x0004cc00010e7983 */ /* 0x000f280000300800 */
[----:B------:R-:W5:Y:S04]  /*106b0*/  LDL.LU R13, [R1+0x4c8] ;  /* 0x0004c800010d7983 */ /* 0x000f680000300800 */
[----:B------:R-:W5:Y:S04]  /*106c0*/  LDL.LU R12, [R1+0x4c4] ;  /* 0x0004c400010c7983 */ /* 0x000f680000300800 */
[----:B------:R-:W5:Y:S01]  /*106d0*/  LDL.LU R11, [R1+0x4c0] ;  /* 0x0004c000010b7983 */ /* 0x000f620000300800 */
[----:B------:R-:W-:-:S03]  /*106e0*/  @!P6 IMAD.IADD R25, R25, 0x1, -R21 ;  /* 0x000000011919e824 */ /* 0x000fc600078e0a15 */
[----:B------:R-:W5:Y:S01]  /*106f0*/  LDL.LU R10, [R1+0x4bc] ;  /* 0x0004bc00010a7983 */ /* 0x000f620000300800 */
[----:B------:R-:W-:-:S03]  /*10700*/  ISETP.GE.AND P6, PT, R8, RZ, PT ;  /* 0x000000ff0800720c */ /* 0x000fc60003fc6270 */
[----:B------:R-:W5:Y:S04]  /*10710*/  LDL.LU R9, [R1+0x4b8] ;  /* 0x0004b80001097983 */ /* 0x000f680000300800 */
[----:B------:R-:W5:Y:S04]  /*10720*/  LDL.LU R8, [R1+0x4ac] ;  /* 0x0004ac0001087983 */ /* 0x000f680000300800 */
[----:B------:R-:W5:Y:S04]  /*10730*/  LDL.LU R7, [R1+0x4a8] ;  /* 0x0004a80001077983 */ /* 0x000f680000300800 */
[----:B------:R-:W5:Y:S04]  /*10740*/  LDL.LU R6, [R1+0x4a4] ;  /* 0x0004a40001067983 */ /* 0x000f680000300800 */
[----:B------:R-:W5:Y:S04]  /*10750*/  LDL.LU R5, [R1+0x49c] ;  /* 0x00049c0001057983 */ /* 0x000f680000300800 */
[----:B------:R-:W5:Y:S01]  /*10760*/  LDL.LU R4, [R1+0x490] ;  /* 0x0004900001047983 */ /* 0x000f620000300800 */
[----:B------:R-:W-:-:S13]  /*10770*/  ISETP.GT.U32.AND P4, PT, R21, R22, PT ;  /* 0x000000161500720c */ /* 0x000fda0003f84070 */
[----:B------:R-:W-:Y:S01]  /*10780*/  @!P4 IMAD.IADD R22, R22, 0x1, -R21 ;  /* 0x000000011616c824 */ /* 0x000fe200078e0a15 */
[----:B------:R-:W-:-:S13]  /*10790*/  ISETP.GT.U32.AND P4, PT, R21, R26, PT ;  /* 0x0000001a1500720c */ /* 0x000fda0003f84070 */
[----:B------:R-:W-:-:S05]  /*107a0*/  @!P4 IMAD.IADD R26, R26, 0x1, -R21 ;  /* 0x000000011a1ac824 */ /* 0x000fca00078e0a15 */
[----:B------:R-:W-:Y:S02]  /*107b0*/  ISETP.GT.U32.AND P4, PT, R21, R26, PT ;  /* 0x0000001a1500720c */ /* 0x000fe40003f84070 */
[----:B------:R-:W-:Y:S02]  /*107c0*/  LOP3.LUT R28, R28, 0x3f, RZ, 0xc0, !PT ;  /* 0x0000003f1c1c7812 */ /* 0x000fe400078ec0ff */
[----:B------:R-:W-:Y:S01]  /*107d0*/  ISETP.GE.AND P1, PT, R2, RZ, PT ;  /* 0x000000ff0200720c */ /* 0x000fe20003f26270 */
[----:B------:R-:W-:Y:S01]  /*107e0*/  @!P5 IMAD.MOV R22, RZ, RZ, -R22 ;  /* 0x000000ffff16d224 */ /* 0x000fe200078e0a16 */
[----:B------:R-:W5:Y:S01]  /*107f0*/  LDL.LU R2, [R1+0x48c] ;  /* 0x00048c0001027983 */ /* 0x000f620000300800 */
[----:B0-----:R-:W-:Y:S02]  /*10800*/  IMAD R0, R28, UR5, RZ ;  /* 0x000000051c007c24 */ /* 0x001fe4000f8e02ff */
[----:B------:R-:W-:Y:S01]  /*10810*/  @!P2 IMAD.MOV R23, RZ, RZ, -R23 ;  /* 0x000000ffff17a224 */ /* 0x000fe200078e0a17 */
[----:B------:R-:W5:Y:S03]  /*10820*/  LDL.LU R28, [R1+0x488] ;  /* 0x00048800011c7983 */ /* 0x000f660000300800 */
[----:B------:R-:W-:-:S02]  /*10830*/  @!P4 IMAD.IADD R26, R26, 0x1, -R21 ;  /* 0x000000011a1ac824 */ /* 0x000fc400078e0a15 */
[----:B------:R-:W-:-:S04]  /*10840*/  IMAD.MOV.U32 R21, RZ, RZ, R27 ;  /* 0x000000ffff157224 */ /* 0x000fc800078e001b */
[----:B------:R-:W-:Y:S02]  /*10850*/  @!P3 IMAD.MOV R21, RZ, RZ, -R21 ;  /* 0x000000ffff15b224 */ /* 0x000fe400078e0a15 */
[----:B------:R-:W-:Y:S02]  /*10860*/  @!P1 IMAD.MOV R24, RZ, RZ, -R24 ;  /* 0x000000ffff189224 */ /* 0x000fe400078e0a18 */
[----:B------:R-:W-:Y:S01]  /*10870*/  @!P0 IMAD.MOV R25, RZ, RZ, -R25 ;  /* 0x000000ffff198224 */ /* 0x000fe200078e0a19 */
[----:B------:R-:W-:Y:S01]  /*10880*/  STL [R1+0x14e8], R21 ;  /* 0x0014e81501007387 */ /* 0x000fe20000100800 */
[----:B------:R-:W-:Y:S01]  /*10890*/  @!P6 IMAD.MOV R26, RZ, RZ, -R26 ;  /* 0x000000ffff1ae224 */ /* 0x000fe200078e0a1a */
[----:B--2---:R-:W-:Y:S02]  /*108a0*/  ISETP.NE.AND P3, PT, R3, RZ, PT ;  /* 0x000000ff0300720c */ /* 0x004fe40003f65270 */
[----:B------:R-:W-:Y:S02]  /*108b0*/  LOP3.LUT R27, RZ, R3, RZ, 0x33, !PT ;  /* 0x00000003ff1b7212 */ /* 0x000fe400078e33ff */
[----:B------:R-:W-:Y:S01]  /*108c0*/  IADD3 R3, P4, R0, UR8, RZ ;  /* 0x0000000800037c10 */ /* 0x000fe2000ff9e0ff */
[----:B------:R-:W-:-:S04]  /*108d0*/  ULDC UR8, c[0x0][0x234] ;  /* 0x00008d0000087ab9 */ /* 0x000fc80000000800 */
[----:B------:R5:W-:Y:S04]  /*108e0*/  STL [R1+0x13f0], R3 ;  /* 0x0013f00301007387 */ /* 0x000be80000100800 */
[----:B------:R-:W-:Y:S04]  /*108f0*/  STL [R1+0x14ec], R22 ;  /* 0x0014ec1601007387 */ /* 0x000fe80000100800 */
[----:B------:R-:W-:Y:S04]  /*10900*/  STL [R1+0x14f0], R23 ;  /* 0x0014f01701007387 */ /* 0x000fe80000100800 */
[----:B------:R-:W-:Y:S04]  /*10910*/  STL [R1+0x14f4], R24 ;  /* 0x0014f41801007387 */ /* 0x000fe80000100800 */
[----:B------:R-:W-:Y:S04]  /*10920*/  STL [R1+0x14f8], R25 ;  /* 0x0014f81901007387 */ /* 0x000fe80000100800 */
[----:B------:R-:W-:Y:S01]  /*10930*/  STL [R1+0x14fc], R26 ;  /* 0x0014fc1a01007387 */ /* 0x000fe20000100800 */
[----:B---3--:R-:W-:-:S02]  /*10940*/  SEL R15, R27, R15, !P3 ;  /* 0x0000000f1b0f7207 */ /* 0x008fc40005800000 */
[----:B----4-:R-:W-:-:S03]  /*10950*/  SEL R0, R27, R14, !P3 ;  /* 0x0000000e1b007207 */ /* 0x010fc60005800000 */
[----:B------:R-:W-:Y:S01]  /*10960*/  STL [R1+0x38], R15 ;  /* 0x0000380f01007387 */ /* 0x000fe20000100800 */
[----:B-----5:R-:W-:-:S03]  /*10970*/  SEL R3, R27, R13, !P3 ;  /* 0x0000000d1b037207 */ /* 0x020fc60005800000 */
[----:B------:R0:W-:Y:S01]  /*10980*/  STL [R1+0x3c], R0 ;  /* 0x00003c0001007387 */ /* 0x0001e20000100800 */
[----:B------:R-:W-:-:S03]  /*10990*/  SEL R12, R27, R12, !P3 ;  /* 0x0000000c1b0c7207 */ /* 0x000fc60005800000 */
[----:B------:R1:W-:Y:S01]  /*109a0*/  STL [R1+0x48], R3 ;  /* 0x0000480301007387 */ /* 0x0003e20000100800 */
[----:B0-----:R-:W-:-:S03]  /*109b0*/  SEL R0, R27, R11, !P3 ;  /* 0x0000000b1b007207 */ /* 0x001fc60005800000 */
[----:B------:R-:W-:Y:S01]  /*109c0*/  STL [R1+0x50], R12 ;  /* 0x0000500c01007387 */ /* 0x000fe20000100800 */
[----:B-1----:R-:W-:-:S03]  /*109d0*/  SEL R3, R27, R10, !P3 ;  /* 0x0000000a1b037207 */ /* 0x002fc60005800000 */
        /* <DEDUP_REMOVED lines=12> */
[----:B------:R0:W-:Y:S04]  /*10aa0*/  STL [R1+0xdc], R0 ;  /* 0x0000dc0001007387 */ /* 0x0001e80000100800 */
[----:B------:R-:W-:Y:S04]  /*10ab0*/  STL [R1+0xe0], R3 ;  /* 0x0000e00301007387 */ /* 0x000fe80000100800 */
[----:B------:R-:W2:Y:S01]  /*10ac0*/  LDL.LU R26, [R1+0x468] ;  /* 0x00046800011a7983 */ /* 0x000ea20000300800 */
[C---:B------:R-:W-:Y:S02]  /*10ad0*/  SEL R2, R27.reuse, R2, !P3 ;  /* 0x000000021b027207 */ /* 0x040fe40005800000 */
[----:B0-----:R-:W-:-:S03]  /*10ae0*/  SEL R0, R27, R28, !P3 ;  /* 0x0000001c1b007207 */ /* 0x001fc60005800000 */
[----:B------:R-:W-:Y:S04]  /*10af0*/  STL [R1+0xe4], R2 ;  /* 0x0000e40201007387 */ /* 0x000fe80000100800 */
[----:B--2---:R0:W-:Y:S04]  /*10b00*/  STL [R1+0x1548], R26 ;  /* 0x0015481a01007387 */ /* 0x0041e80000100800 */
[----:B------:R-:W-:Y:S04]  /*10b10*/  STL [R1+0xe8], R0 ;  /* 0x0000e80001007387 */ /* 0x000fe80000100800 */
[----:B0-----:R-:W2:Y:S04]  /*10b20*/  LDL.LU R26, [R1+0x478] ;  /* 0x00047800011a7983 */ /* 0x001ea80000300800 */
[----:B--2---:R0:W-:Y:S04]  /*10b30*/  STL [R1+0x154c], R26 ;  /* 0x00154c1a01007387 */ /* 0x0041e80000100800 */
[----:B0-----:R-:W2:Y:S04]  /*10b40*/  LDL.LU R26, [R1+0x47c] ;  /* 0x00047c00011a7983 */ /* 0x001ea80000300800 */
[----:B--2---:R0:W-:Y:S04]  /*10b50*/  STL [R1+0x1550], R26 ;  /* 0x0015501a01007387 */ /* 0x0041e80000100800 */
[----:B0-----:R-:W2:Y:S04]  /*10b60*/  LDL.LU R26, [R1+0x480] ;  /* 0x00048000011a7983 */ /* 0x001ea80000300800 */
[----:B------:R-:W3:Y:S04]  /*10b70*/  LDL.LU R25, [R1+0x460] ;  /* 0x0004600001197983 */ /* 0x000ee80000300800 */
[----:B------:R-:W4:Y:S04]  /*10b80*/  LDL.LU R24, [R1+0x458] ;  /* 0x0004580001187983 */ /* 0x000f280000300800 */
[----:B------:R-:W5:Y:S04]  /*10b90*/  LDL.LU R23, [R1+0x454] ;  /* 0x0004540001177983 */ /* 0x000f680000300800 */
[----:B------:R-:W5:Y:S04]  /*10ba0*/  LDL.LU R22, [R1+0x448] ;  /* 0x0004480001167983 */ /* 0x000f680000300800 */
[----:B------:R-:W5:Y:S04]  /*10bb0*/  LDL.LU R3, [R1+0x43c] ;  /* 0x00043c0001037983 */ /* 0x000f680000300800 */
[----:B------:R-:W3:Y:S04]  /*10bc0*/  LDL.LU R21, [R1+0x438] ;  /* 0x0004380001157983 */ /* 0x000ee80000300800 */
[----:B------:R-:W5:Y:S04]  /*10bd0*/  LDL.LU R20, [R1+0x434] ;  /* 0x0004340001147983 */ /* 0x000f680000300800 */
[----:B------:R-:W5:Y:S04]  /*10be0*/  LDL.LU R29, [R1+0x430] ;  /* 0x00043000011d7983 */ /* 0x000f680000300800 */
[----:B------:R-:W4:Y:S04]  /*10bf0*/  LDL.LU R0, [R1+0x42c] ;  /* 0x00042c0001007983 */ /* 0x000f280000300800 */
[----:B------:R-:W5:Y:S04]  /*10c00*/  LDL.LU R19, [R1+0x428] ;  /* 0x0004280001137983 */ /* 0x000f680000300800 */
        /* <DEDUP_REMOVED lines=16> */
[----:B------:R-:W5:Y:S01]  /*10d10*/  LDL.LU R28, [R1+0x3b8] ;  /* 0x0003b800011c7983 */ /* 0x000f620000300800 */
[----:B--2---:R-:W-:-:S05]  /*10d20*/  SEL R26, R27, R26, !P3 ;  /* 0x0000001a1b1a7207 */ /* 0x004fca0005800000 */
[----:B------:R0:W-:Y:S04]  /*10d30*/  STL [R1+0xec], R26 ;  /* 0x0000ec1a01007387 */ /* 0x0001e80000100800 */
[----:B0-----:R-:W2:Y:S02]  /*10d40*/  LDL.LU R26, [R1+0x1550] ;  /* 0x00155000011a7983 */ /* 0x001ea40000300800 */
[----:B--2---:R-:W-:-:S05]  /*10d50*/  SEL R26, R27, R26, !P3 ;  /* 0x0000001a1b1a7207 */ /* 0x004fca0005800000 */
[----:B------:R0:W-:Y:S04]  /*10d60*/  STL [R1+0xf0], R26 ;  /* 0x0000f01a01007387 */ /* 0x0001e80000100800 */
[----:B0-----:R-:W2:Y:S02]  /*10d70*/  LDL.LU R26, [R1+0x154c] ;  /* 0x00154c00011a7983 */ /* 0x001ea40000300800 */
[----:B--2---:R-:W-:-:S05]  /*10d80*/  SEL R26, R27, R26, !P3 ;  /* 0x0000001a1b1a7207 */ /* 0x004fca0005800000 */
[----:B------:R0:W-:Y:S04]  /*10d90*/  STL [R1+0xf8], R26 ;  /* 0x0000f81a01007387 */ /* 0x0001e80000100800 */
[----:B0-----:R-:W2:Y:S01]  /*10da0*/  LDL.LU R26, [R1+0x1548] ;  /* 0x00154800011a7983 */ /* 0x001ea20000300800 */
[C---:B---3--:R-:W-:Y:S02]  /*10db0*/  SEL R21, R27.reuse, R21, !P3 ;  /* 0x000000151b157207 */ /* 0x048fe40005800000 */
[C---:B----4-:R-:W-:Y:S02]  /*10dc0*/  SEL R0, R27.reuse, R0, !P3 ;  /* 0x000000001b007207 */ /* 0x050fe40005800000 */
[C---:B-----5:R-:W-:Y:S02]  /*10dd0*/  SEL R18, R27.reuse, R18, !P3 ;  /* 0x000000121b127207 */ /* 0x060fe40005800000 */
[----:B------:R-:W-:-:S02]  /*10de0*/  SEL R15, R27, R15, !P3 ;  /* 0x0000000f1b0f7207 */ /* 0x000fc40005800000 */
[C---:B------:R-:W-:Y:S02]  /*10df0*/  SEL R12, R27.reuse, R12, !P3 ;  /* 0x0000000c1b0c7207 */ /* 0x040fe40005800000 */
[C---:B------:R-:W-:Y:S02]  /*10e00*/  SEL R9, R27.reuse, R9, !P3 ;  /* 0x000000091b097207 */ /* 0x040fe40005800000 */
[C---:B------:R-:W-:Y:S02]  /*10e10*/  SEL R6, R27.reuse, R6, !P3 ;  /* 0x000000061b067207 */ /* 0x040fe40005800000 */
[----:B--2---:R-:W-:-:S05]  /*10e20*/  SEL R26, R27, R26, !P3 ;  /* 0x0000001a1b1a7207 */ /* 0x004fca0005800000 */
[----:B------:R0:W-:Y:S02]  /*10e30*/  STL [R1+0x114], R26 ;  /* 0x0001141a01007387 */ /* 0x0001e40000100800 */
[C---:B0-----:R-:W-:Y:S02]  /*10e40*/  SEL R26, R27.reuse, R25, !P3 ;  /* 0x000000191b1a7207 */ /* 0x041fe40005800000 */
[C---:B------:R-:W-:Y:S02]  /*10e50*/  SEL R25, R27.reuse, R24, !P3 ;  /* 0x000000181b197207 */ /* 0x040fe40005800000 */
[C---:B------:R-:W-:Y:S02]  /*10e60*/  SEL R24, R27.reuse, R23, !P3 ;  /* 0x000000171b187207 */ /* 0x040fe40005800000 */
[C---:B------:R-:W-:Y:S01]  /*10e70*/  SEL R23, R27.reuse, R22, !P3 ;  /* 0x000000161b177207 */ /* 0x040fe20005800000 */
[----:B------:R-:W-:Y:S01]  /*10e80*/  STL [R1+0x12c], R26 ;  /* 0x00012c1a01007387 */ /* 0x000fe20000100800 */
[----:B------:R-:W-:-:S02]  /*10e90*/  SEL R22, R27, R3, !P3 ;  /* 0x000000031b167207 */ /* 0x000fc40005800000 */
[C---:B------:R-:W-:Y:S01]  /*10ea0*/  SEL R3, R27.reuse, R20, !P3 ;  /* 0x000000141b037207 */ /* 0x040fe20005800000 */
[----:B------:R-:W-:Y:S01]  /*10eb0*/  STL [R1+0x130], R25 ;  /* 0x0001301901007387 */ /* 0x000fe20000100800 */
[----:B------:R-:W-:-:S03]  /*10ec0*/  SEL R20, R27, R29, !P3 ;  /* 0x0000001d1b147207 */ /* 0x000fc60005800000 */
[----:B------:R-:W-:Y:S04]  /*10ed0*/  STL [R1+0x134], R24 ;  /* 0x0001341801007387 */ /* 0x000fe80000100800 */
[----:B------:R-:W-:Y:S04]  /*10ee0*/  STL [R1+0x138], R23 ;  /* 0x0001381701007387 */ /* 0x000fe80000100800 */
[----:B------:R-:W-:Y:S04]  /*10ef0*/  STL [R1+0x13c], R22 ;  /* 0x00013c1601007387 */ /* 0x000fe80000100800 */
[----:B------:R-:W-:Y:S04]  /*10f00*/  STL [R1+0x140], R21 ;  /* 0x0001401501007387 */ /* 0x000fe80000100800 */
[----:B------:R0:W-:Y:S04]  /*10f10*/  STL [R1+0x144], R3 ;  /* 0x0001440301007387 */ /* 0x0001e80000100800 */
[----:B------:R-:W-:Y:S01]  /*10f20*/  STL [R1+0x148], R20 ;  /* 0x0001481401007387 */ /* 0x000fe20000100800 */
[----:B0-----:R-:W-:-:S03]  /*10f30*/  SEL R3, R27, R19, !P3 ;  /* 0x000000131b037207 */ /* 0x001fc60005800000 */
[----:B------:R0:W-:Y:S04]  /*10f40*/  STL [R1+0x150], R0 ;  /* 0x0001500001007387 */ /* 0x0001e80000100800 */
[----:B------:R1:W-:Y:S01]  /*10f50*/  STL [R1+0x158], R3 ;  /* 0x0001580301007387 */ /* 0x0003e20000100800 */
[----:B0-----:R-:W-:-:S03]  /*10f60*/  SEL R0, R27, R17, !P3 ;  /* 0x000000111b007207 */ /* 0x001fc60005800000 */
[----:B------:R-:W-:Y:S01]  /*10f70*/  STL [R1+0x184], R18 ;  /* 0x0001841201007387 */ /* 0x000fe20000100800 */
[----:B-1----:R-:W-:-:S03]  /*10f80*/  SEL R3, R27, R16, !P3 ;  /* 0x000000101b037207 */ /* 0x002fc60005800000 */
        /* <DEDUP_REMOVED lines=571> */
[C---:B------:R-:W-:Y:S02]  /*13340*/  SEL R18, R27.reuse, R18, !P3 ;  /* 0x000000121b127207 */ /* 0x040fe40005800000 */
[C---:B------:R-:W-:Y:S02]  /*13350*/  SEL R17, R27.reuse, R17, !P3 ;  /* 0x000000111b117207 */ /* 0x040fe40005800000 */
        /* <DEDUP_REMOVED lines=15> */
[----:B--2---:R-:W-:-:S05]  /*13450*/  SEL R26, R27, R26, !P3 ;  /* 0x0000001a1b1a7207 */ /* 0x004fca0005800000 */
[----:B------:R0:W-:Y:S04]  /*13460*/  STL [R1+0xf4], R26 ;  /* 0x0000f41a01007387 */ /* 0x0001e80000100800 */
[----:B0-----:R-:W2:Y:S04]  /*13470*/  LDL.LU R26, [R1+0x14fc] ;  /* 0x0014fc00011a7983 */ /* 0x001ea80000300800 */
[----:B------:R0:W-:Y:S04]  /*13480*/  STL [R1+0xc8], R25 ;  /* 0x0000c81901007387 */ /* 0x0001e80000100800 */
[----:B0-----:R-:W3:Y:S04]  /*13490*/  LDL.LU R25, [R1+0x14f8] ;  /* 0x0014f80001197983 */ /* 0x001ee80000300800 */
[----:B------:R0:W-:Y:S04]  /*134a0*/  STL [R1+0xc4], R24 ;  /* 0x0000c41801007387 */ /* 0x0001e80000100800 */
[----:B0-----:R-:W4:Y:S04]  /*134b0*/  LDL.LU R24, [R1+0x14f4] ;  /* 0x0014f40001187983 */ /* 0x001f280000300800 */
[----:B------:R0:W-:Y:S04]  /*134c0*/  STL [R1+0xc0], R23 ;  /* 0x0000c01701007387 */ /* 0x0001e80000100800 */
[----:B0-----:R-:W5:Y:S04]  /*134d0*/  LDL.LU R23, [R1+0x14f0] ;  /* 0x0014f00001177983 */ /* 0x001f680000300800 */
        /* <DEDUP_REMOVED lines=41> */
[----:B0-----:R-:W2:Y:S01]  /*13770*/  LDL.LU R28, [R1+0x149c] ;  /* 0x00149c00011c7983 */ /* 0x001ea20000300800 */
[----:B------:R-:W-:-:S02]  /*13780*/  SEL R3, R27, R3, !P3 ;  /* 0x000000031b037207 */ /* 0x000fc40005800000 */
[C---:B------:R-:W-:Y:S02]  /*13790*/  SEL R29, R27.reuse, R29, !P3 ;  /* 0x0000001d1b1d7207 */ /* 0x040fe40005800000 */
[C---:B------:R-:W-:Y:S01]  /*137a0*/  SEL R0, R27.reuse, R0, !P3 ;  /* 0x000000001b007207 */ /* 0x040fe20005800000 */
[----:B------:R-:W-:Y:S04]  /*137b0*/  STL [R1+0x60], R3 ;  /* 0x0000600301007387 */ /* 0x000fe80000100800 */
[----:B------:R-:W-:Y:S04]  /*137c0*/  STL [R1+0x5c], R29 ;  /* 0x00005c1d01007387 */ /* 0x000fe80000100800 */
[----:B------:R4:W-:Y:S02]  /*137d0*/  STL [R1+0x58], R0 ;  /* 0x0000580001007387 */ /* 0x0009e40000100800 */
[----:B----4-:R-:W-:-:S02]  /*137e0*/  SEL R0, R27, R4, !P3 ;  /* 0x000000041b007207 */ /* 0x010fc40005800000 */
[C---:B-----5:R-:W-:Y:S02]  /*137f0*/  SEL R2, R27.reuse, R2, !P3 ;  /* 0x000000021b027207 */ /* 0x060fe40005800000 */
[----:B--2---:R-:W-:-:S05]  /*13800*/  SEL R3, R27, R28, !P3 ;  /* 0x0000001c1b037207 */ /* 0x004fca0005800000 */
[----:B------:R3:W-:Y:S04]  /*13810*/  STL [R1+0x54], R3 ;  /* 0x0000540301007387 */ /* 0x0007e80000100800 */
[----:B------:R0:W-:Y:S01]  /*13820*/  STL [R1+0x4c], R2 ;  /* 0x00004c0201007387 */ /* 0x0001e20000100800 */
[----:B---3--:R-:W-:-:S03]  /*13830*/  SEL R3, R27, R5, !P3 ;  /* 0x000000051b037207 */ /* 0x008fc60005800000 */
[----:B------:R1:W-:Y:S01]  /*13840*/  STL [R1+0x44], R0 ;  /* 0x0000440001007387 */ /* 0x0003e20000100800 */
[----:B0-----:R-:W-:-:S03]  /*13850*/  SEL R2, R27, R6, !P3 ;  /* 0x000000061b027207 */ /* 0x001fc60005800000 */
[----:B------:R0:W-:Y:S01]  /*13860*/  STL [R1+0x40], R3 ;  /* 0x0000400301007387 */ /* 0x0001e20000100800 */
[----:B-1----:R-:W-:-:S03]  /*13870*/  SEL R0, R27, R7, !P3 ;  /* 0x000000071b007207 */ /* 0x002fc60005800000 */
        /* <DEDUP_REMOVED lines=22> */
[----:B-1----:R-:W2:Y:S04]  /*139e0*/  LDL.LU R0, [R1+0x44c] ;  /* 0x00044c0001007983 */ /* 0x002ea80000300800 */
[----:B------:R-:W-:Y:S04]  /*139f0*/  STL [R1+0x8], R3 ;  /* 0x0000080301007387 */ /* 0x000fe80000100800 */
[----:B------:R-:W3:Y:S04]  /*13a00*/  LDL.LU R4, [R1+0x38] ;  /* 0x0000380001047983 */ /* 0x000ee80000300800 */
[----:B------:R0:W-:Y:S04]  /*13a10*/  STL [R1+0x4], R2 ;  /* 0x0000040201007387 */ /* 0x0001e80000100800 */
[----:B------:R-:W4:Y:S04]  /*13a20*/  LDL.LU R5, [R1+0x3c] ;  /* 0x00003c0001057983 */ /* 0x000f280000300800 */
[----:B------:R-:W5:Y:S04]  /*13a30*/  LDL.LU R6, [R1+0x48] ;  /* 0x0000480001067983 */ /* 0x000f680000300800 */
[----:B------:R-:W5:Y:S04]  /*13a40*/  LDL.LU R7, [R1+0x50] ;  /* 0x0000500001077983 */ /* 0x000f680000300800 */
[----:B------:R-:W5:Y:S04]  /*13a50*/  LDL.LU R8, [R1+0x88] ;  /* 0x0000880001087983 */ /* 0x000f680000300800 */
[----:B------:R-:W5:Y:S04]  /*13a60*/  LDL.LU R9, [R1+0x90] ;  /* 0x0000900001097983 */ /* 0x000f680000300800 */
[----:B------:R-:W5:Y:S04]  /*13a70*/  LDL.LU R10, [R1+0xcc] ;  /* 0x0000cc00010a7983 */ /* 0x000f680000300800 */
[----:B------:R-:W5:Y:S01]  /*13a80*/  LDL.LU R11, [R1+0xd0] ;  /* 0x0000d000010b7983 */ /* 0x000f620000300800 */
[----:B0-----:R-:W0:Y:S01]  /*13a90*/  S2R R2, SR_TID.X ;  /* 0x0000000000027919 */ /* 0x001e220000002100 */
[----:B------:R-:W-:-:S02]  /*13aa0*/  SEL R3, R27, R19, !P3 ;  /* 0x000000131b037207 */ /* 0x000fc40005800000 */
[C---:B------:R-:W-:Y:S02]  /*13ab0*/  SEL R29, R27.reuse, R20, !P3 ;  /* 0x000000141b1d7207 */ /* 0x040fe40005800000 */
[C---:B------:R-:W-:Y:S02]  /*13ac0*/  SEL R28, R27.reuse, R21, !P3 ;  /* 0x000000151b1c7207 */ /* 0x040fe40005800000 */
[C---:B------:R-:W-:Y:S01]  /*13ad0*/  SEL R22, R27.reuse, R22, !P3 ;  /* 0x000000161b167207 */ /* 0x040fe20005800000 */
[----:B------:R-:W-:Y:S01]  /*13ae0*/  STL [R1+0x13f4], R3 ;  /* 0x0013f40301007387 */ /* 0x000fe20000100800 */
[C---:B------:R-:W-:Y:S02]  /*13af0*/  SEL R23, R27.reuse, R23, !P3 ;  /* 0x000000171b177207 */ /* 0x040fe40005800000 */
[C---:B------:R-:W-:Y:S01]  /*13b00*/  SEL R24, R27.reuse, R24, !P3 ;  /* 0x000000181b187207 */ /* 0x040fe20005800000 */
[----:B------:R-:W-:Y:S01]  /*13b10*/  STL [R1+0x13f8], R29 ;  /* 0x0013f81d01007387 */ /* 0x000fe20000100800 */
[----:B------:R-:W-:-:S02]  /*13b20*/  SEL R25, R27, R25, !P3 ;  /* 0x000000191b197207 */ /* 0x000fc40005800000 */
[----:B------:R-:W-:Y:S01]  /*13b30*/  SEL R26, R27, R26, !P3 ;  /* 0x0000001a1b1a7207 */ /* 0x000fe20005800000 */
[----:B------:R-:W-:Y:S04]  /*13b40*/  STL [R1+0x13fc], R28 ;  /* 0x0013fc1c01007387 */ /* 0x000fe80000100800 */
[----:B------:R-:W-:Y:S01]  /*13b50*/  STL [R1+0x1400], R22 ;  /* 0x0014001601007387 */ /* 0x000fe20000100800 */
[----:B0-----:R-:W-:-:S05]  /*13b60*/  LOP3.LUT R2, R2, 0x3f, RZ, 0xc0, !PT ;  /* 0x0000003f02027812 */ /* 0x001fca00078ec0ff */
[----:B------:R-:W-:Y:S01]  /*13b70*/  IMAD R2, R2, UR5, RZ ;  /* 0x0000000502027c24 */ /* 0x000fe2000f8e02ff */
[----:B------:R-:W-:Y:S04]  /*13b80*/  STL [R1+0x1404], R23 ;  /* 0x0014041701007387 */ /* 0x000fe80000100800 */
[----:B------:R-:W-:Y:S01]  /*13b90*/  LEA.HI.X.SX32 R2, R2, UR9, 0x1, P4 ;  /* 0x0000000902027c11 */ /* 0x000fe2000a0f0eff */
[----:B------:R-:W-:Y:S01]  /*13ba0*/  ULDC UR9, c[0x0][0x240] ;  /* 0x0000900000097ab9 */ /* 0x000fe20000000800 */
[----:B------:R-:W-:Y:S04]  /*13bb0*/  STL [R1+0x1408], R24 ;  /* 0x0014081801007387 */ /* 0x000fe80000100800 */
[----:B------:R-:W-:Y:S04]  /*13bc0*/  STL [R1+0x140c], R25 ;  /* 0x00140c1901007387 */ /* 0x000fe80000100800 */
[----:B------:R-:W-:Y:S04]  /*13bd0*/  STL [R1+0x1410], R26 ;  /* 0x0014101a01007387 */ /* 0x000fe80000100800 */
[----:B------:R-:W5:Y:S04]  /*13be0*/  LDL.LU R12, [R1+0xd4] ;  /* 0x0000d400010c7983 */ /* 0x000f680000300800 */
[----:B------:R-:W-:Y:S01]  /*13bf0*/  STL [R1+0x1414], R2 ;  /* 0x0014140201007387 */ /* 0x000fe20000100800 */
[----:B--2---:R-:W-:-:S02]  /*13c00*/  IMAD R0, R0, UR8, RZ ;  /* 0x0000000800007c24 */ /* 0x004fc4000f8e02ff */
[----:B---3--:R-:W-:-:S03]  /*13c10*/  IMAD R4, R4, UR9, RZ ;  /* 0x0000000904047c24 */ /* 0x008fc6000f8e02ff */
[----:B------:R-:W-:Y:S01]  /*13c20*/  STL [R1+0x13e0], R0 ;  /* 0x0013e00001007387 */ /* 0x000fe20000100800 */
[----:B----4-:R-:W-:-:S03]  /*13c30*/  IMAD R5, R5, UR9, RZ ;  /* 0x0000000905057c24 */ /* 0x010fc6000f8e02ff */
[----:B------:R0:W-:Y:S01]  /*13c40*/  STL [R1+0x1418], R4 ;  /* 0x0014180401007387 */ /* 0x0001e20000100800 */
[----:B-----5:R-:W-:-:S03]  /*13c50*/  IMAD R6, R6, UR9, RZ ;  /* 0x0000000906067c24 */ /* 0x020fc6000f8e02ff */
[----:B------:R1:W-:Y:S01]  /*13c60*/  STL [R1+0x141c], R5 ;  /* 0x00141c0501007387 */ /* 0x0003e20000100800 */
[----:B------:R-:W-:-:S03]  /*13c70*/  IMAD R7, R7, UR9, RZ ;  /* 0x0000000907077c24 */ /* 0x000fc6000f8e02ff */
[----:B------:R-:W-:Y:S01]  /*13c80*/  STL [R1+0x1420], R6 ;  /* 0x0014200601007387 */ /* 0x000fe20000100800 */
[----:B------:R-:W-:-:S03]  /*13c90*/  IMAD R8, R8, UR9, RZ ;  /* 0x0000000908087c24 */ /* 0x000fc6000f8e02ff */
[----:B------:R-:W2:Y:S01]  /*13ca0*/  LDL.LU R13, [R1+0xd8] ;  /* 0x0000d800010d7983 */ /* 0x000ea20000300800 */
[----:B------:R-:W-:-:S03]  /*13cb0*/  IMAD R9, R9, UR9, RZ ;  /* 0x0000000909097c24 */ /* 0x000fc6000f8e02ff */
[----:B------:R-:W-:Y:S04]  /*13cc0*/  STL [R1+0x1424], R7 ;  /* 0x0014240701007387 */ /* 0x000fe80000100800 */
[----:B------:R-:W3:Y:S01]  /*13cd0*/  LDL.LU R14, [R1+0xdc] ;  /* 0x0000dc00010e7983 */ /* 0x000ee20000300800 */
[----:B------:R-:W-:-:S03]  /*13ce0*/  IMAD R10, R10, UR9, RZ ;  /* 0x000000090a0a7c24 */ /* 0x000fc6000f8e02ff */
[----:B------:R-:W4:Y:S04]  /*13cf0*/  LDL.LU R15, [R1+0xe0] ;  /* 0x0000e000010f7983 */ /* 0x000f280000300800 */
[----:B------:R-:W-:Y:S01]  /*13d00*/  STL [R1+0x1428], R8 ;  /* 0x0014280801007387 */ /* 0x000fe20000100800 */
[----:B------:R-:W-:-:S03]  /*13d10*/  IMAD R11, R11, UR9, RZ ;  /* 0x000000090b0b7c24 */ /* 0x000fc6000f8e02ff */
[----:B------:R-:W5:Y:S04]  /*13d20*/  LDL.LU R16, [R1+0xe4] ;  /* 0x0000e40001107983 */ /* 0x000f680000300800 */
[----:B------:R-:W5:Y:S04]  /*13d30*/  LDL.LU R17, [R1+0xe8] ;  /* 0x0000e80001117983 */ /* 0x000f680000300800 */
[----:B------:R-:W-:Y:S04]  /*13d40*/  STL [R1+0x142c], R9 ;  /* 0x00142c0901007387 */ /* 0x000fe80000100800 */
[----:B------:R-:W5:Y:S04]  /*13d50*/  LDL.LU R18, [R1+0xec] ;  /* 0x0000ec0001127983 */ /* 0x000f680000300800 */
[----:B------:R-:W5:Y:S04]  /*13d60*/  LDL.LU R19, [R1+0xf0] ;  /* 0x0000f00001137983 */ /* 0x000f680000300800 */
[----:B------:R-:W-:Y:S04]  /*13d70*/  STL [R1+0x1430], R10 ;  /* 0x0014300a01007387 */ /* 0x000fe80000100800 */
[----:B------:R-:W5:Y:S04]  /*13d80*/  LDL.LU R20, [R1+0xf8] ;  /* 0x0000f80001147983 */ /* 0x000f680000300800 */
[----:B------:R-:W5:Y:S04]  /*13d90*/  LDL.LU R21, [R1+0x114] ;  /* 0x0001140001157983 */ /* 0x000f680000300800 */
[----:B------:R-:W-:Y:S04]  /*13da0*/  STL [R1+0x1434], R11 ;  /* 0x0014340b01007387 */ /* 0x000fe80000100800 */
[----:B------:R-:W5:Y:S04]  /*13db0*/  LDL.LU R27, [R1+0x12c] ;  /* 0x00012c00011b7983 */ /* 0x000f680000300800 */
[----:B0-----:R-:W1:Y:S04]  /*13dc0*/  LDL.LU R4, [R1+0x130] ;  /* 0x0001300001047983 */ /* 0x001e680000300800 */
        /* <DEDUP_REMOVED lines=8> */
[----:B------:R-:W-:-:S03]  /*13e50*/  IMAD R12, R12, UR9, RZ ;  /* 0x000000090c0c7c24 */ /* 0x000fc6000f8e02ff */
[----:B------:R-:W5:Y:S04]  /*13e60*/  LDL.LU R29, [R1+0x184] ;  /* 0x00018400011d7983 */ /* 0x000f680000300800 */
[----:B------:R-:W5:Y:S04]  /*13e70*/  LDL.LU R3, [R1+0x188] ;  /* 0x0001880001037983 */ /* 0x000f680000300800 */
[----:B------:R-:W-:Y:S01]  /*13e80*/  STL [R1+0x1438], R12 ;  /* 0x0014380c01007387 */ /* 0x000fe20000100800 */
[----:B--2---:R-:W-:Y:S02]  /*13e90*/  IMAD R13, R13, UR9, RZ ;  /* 0x000000090d0d7c24 */ /* 0x004fe4000f8e02ff */
[----:B---3--:R-:W-:-:S03]  /*13ea0*/  IMAD R14, R14, UR9, RZ ;  /* 0x000000090e0e7c24 */ /* 0x008fc6000f8e02ff */
[----:B------:R-:W-:Y:S01]  /*13eb0*/  STL [R1+0x143c], R13 ;  /* 0x00143c0d01007387 */ /* 0x000fe20000100800 */
[----:B----4-:R-:W-:-:S03]  /*13ec0*/  IMAD R15, R15, UR9, RZ ;  /* 0x000000090f0f7c24 */ /* 0x010fc6000f8e02ff */
[----:B------:R-:W-:Y:S01]  /*13ed0*/  STL [R1+0x1440], R14 ;  /* 0x0014400e01007387 */ /* 0x000fe20000100800 */
[----:B-----5:R-:W-:-:S03]  /*13ee0*/  IMAD R16, R16, UR9, RZ ;  /* 0x0000000910107c24 */ /* 0x020fc6000f8e02ff */
[----:B------:R-:W-:Y:S01]  /*13ef0*/  STL [R1+0x1444], R15 ;  /* 0x0014440f01007387 */ /* 0x000fe20000100800 */
[----:B------:R-:W-:-:S03]  /*13f00*/  IMAD R17, R17, UR9, RZ ;  /* 0x0000000911117c24 */ /* 0x000fc6000f8e02ff */
        /* <DEDUP_REMOVED lines=11> */
[----:B-1----:R-:W-:-:S03]  /*13fc0*/  IMAD R5, R4, UR9, RZ ;  /* 0x0000000904057c24 */ /* 0x002fc6000f8e02ff */
[----:B------:R-:W-:Y:S01]  /*13fd0*/  STL [R1+0x1460], R27 ;  /* 0x0014601b01007387 */ /* 0x000fe20000100800 */
[----:B------:R-:W-:-:S03]  /*13fe0*/  IMAD R0, R0, UR9, RZ ;  /* 0x0000000900007c24 */ /* 0x000fc6000f8e02ff */
[----:B------:R-:W-:Y:S01]  /*13ff0*/  STL [R1+0x38], R5 ;  /* 0x0000380501007387 */ /* 0x000fe20000100800 */
[----:B------:R-:W-:-:S03]  /*14000*/  IMAD R4, R2, UR9, RZ ;  /* 0x0000000902047c24 */ /* 0x000fc6000f8e02ff */
[----:B------:R0:W-:Y:S01]  /*14010*/  STL [R1+0x3c], R0 ;  /* 0x00003c0001007387 */ /* 0x0001e20000100800 */
[----:B------:R-:W-:-:S03]  /*14020*/  IMAD R2, R26, UR9, RZ ;  /* 0x000000091a027c24 */ /* 0x000fc6000f8e02ff */
[----:B------:R1:W-:Y:S01]  /*14030*/  STL [R1+0x48], R4 ;  /* 0x0000480401007387 */ /* 0x0003e20000100800 */
[----:B0-----:R-:W-:-:S03]  /*14040*/  IMAD R0, R25, UR9, RZ ;  /* 0x0000000919007c24 */ /* 0x001fc6000f8e02ff */
[----:B------:R0:W-:Y:S01]  /*14050*/  STL [R1+0x50], R2 ;  /* 0x0000500201007387 */ /* 0x0001e20000100800 */
[----:B-1----:R-:W-:-:S03]  /*14060*/  IMAD R4, R24, UR9, RZ ;  /* 0x0000000918047c24 */ /* 0x002fc6000f8e02ff */
[----:B------:R1:W-:Y:S04]  /*14070*/  STL [R1+0x88], R0 ;  /* 0x0000880001007387 */ /* 0x0003e80000100800 */
[----:B------:R2:W-:Y:S01]  /*14080*/  STL [R1+0x90], R4 ;  /* 0x0000900401007387 */ /* 0x0005e20000100800 */
[----:B0-----:R-:W-:Y:S02]  /*14090*/  IMAD R2, R23, UR9, RZ ;  /* 0x0000000917027c24 */ /* 0x001fe4000f8e02ff */
[----:B-1----:R-:W-:-:S03]  /*140a0*/  IMAD R0, R22, UR9, RZ ;  /* 0x0000000916007c24 */ /* 0x002fc6000f8e02ff */
[----:B------:R0:W-:Y:S01]  /*140b0*/  STL [R1+0xcc], R2 ;  /* 0x0000cc0201007387 */ /* 0x0001e20000100800 */
[----:B--2---:R-:W-:-:S03]  /*140c0*/  IMAD R4, R28, UR9, RZ ;  /* 0x000000091c047c24 */ /* 0x004fc6000f8e02ff */
[----:B------:R1:W-:Y:S04]  /*140d0*/  STL [R1+0xd0], R0 ;  /* 0x0000d00001007387 */ /* 0x0003e80000100800 */
[----:B------:R-:W-:Y:S04]  /*140e0*/  STL [R1+0xd4], R4 ;  /* 0x0000d40401007387 */ /* 0x000fe80000100800 */
[----:B------:R-:W2:Y:S01]  /*140f0*/  LDL.LU R27, [R1+0x194] ;  /* 0x00019400011b7983 */ /* 0x000ea20000300800 */
[----:B0-----:R-:W-:Y:S02]  /*14100*/  IMAD R2, R29, UR9, RZ ;  /* 0x000000091d027c24 */ /* 0x001fe4000f8e02ff */
[----:B-1----:R-:W-:-:S03]  /*14110*/  IMAD R0, R3, UR9, RZ ;  /* 0x0000000903007c24 */ /* 0x002fc6000f8e02ff */
[----:B------:R-:W-:Y:S04]  /*14120*/  STL [R1+0xd8], R2 ;  /* 0x0000d80201007387 */ /* 0x000fe80000100800 */
[----:B--2---:R0:W-:Y:S04]  /*14130*/  STL [R1+0x1494], R27 ;  /* 0x0014941b01007387 */ /* 0x0041e80000100800 */
[----:B------:R-:W-:Y:S04]  /*14140*/  STL [R1+0xdc], R0 ;  /* 0x0000dc0001007387 */ /* 0x000fe80000100800 */
        /* <DEDUP_REMOVED lines=21> */
[----:B------:R-:W3:Y:S04]  /*142a0*/  LDL.LU R0, [R1+0x23c] ;  /* 0x00023c0001007983 */ /* 0x000ee80000300800 */
        /* <DEDUP_REMOVED lines=9> */
[----:B--2---:R-:W-:-:S05]  /*14340*/  IMAD R27, R27, UR9, RZ ;  /* 0x000000091b1b7c24 */ /* 0x004fca000f8e02ff */
[----:B------:R0:W-:Y:S04]  /*14350*/  STL [R1+0xe0], R27 ;  /* 0x0000e01b01007387 */ /* 0x0001e80000100800 */
[----:B0-----:R-:W2:Y:S02]  /*14360*/  LDL.LU R27, [R1+0x1498] ;  /* 0x00149800011b7983 */ /* 0x001ea40000300800 */
[----:B--2---:R-:W-:-:S05]  /*14370*/  IMAD R27, R27, UR9, RZ ;  /* 0x000000091b1b7c24 */ /* 0x004fca000f8e02ff */
[----:B------:R0:W-:Y:S04]  /*14380*/  STL [R1+0xe4], R27 ;  /* 0x0000e41b01007387 */ /* 0x0001e80000100800 */
[----:B0-----:R-:W2:Y:S01]  /*14390*/  LDL.LU R27, [R1+0x1494] ;  /* 0x00149400011b7983 */ /* 0x001ea20000300800 */
[----:B---3--:R-:W-:Y:S02]  /*143a0*/  IMAD R0, R0, UR9, RZ ;  /* 0x0000000900007c24 */ /* 0x008fe4000f8e02ff */
[----:B--2---:R-:W-:-:S05]  /*143b0*/  IMAD R27, R27, UR9, RZ ;  /* 0x000000091b1b7c24 */ /* 0x004fca000f8e02ff */
[----:B------:R0:W-:Y:S02]  /*143c0*/  STL [R1+0xe8], R27 ;  /* 0x0000e81b01007387 */ /* 0x0001e40000100800 */
[----:B0-----:R-:W-:Y:S02]  /*143d0*/  IMAD R27, R21, UR9, RZ ;  /* 0x00000009151b7c24 */ /* 0x001fe4000f8e02ff */
[----:B----4-:R-:W-:Y:S02]  /*143e0*/  IMAD R21, R20, UR9, RZ ;  /* 0x0000000914157c24 */ /* 0x010fe4000f8e02ff */
[----:B-----5:R-:W-:Y:S02]  /*143f0*/  IMAD R20, R19, UR9, RZ ;  /* 0x0000000913147c24 */ /* 0x020fe4000f8e02ff */
[----:B------:R-:W-:Y:S01]  /*14400*/  IMAD R19, R18, UR9, RZ ;  /* 0x0000000912137c24 */ /* 0x000fe2000f8e02ff */
[----:B------:R-:W-:Y:S01]  /*14410*/  STL [R1+0xec], R27 ;  /* 0x0000ec1b01007387 */ /* 0x000fe20000100800 */
[----:B------:R-:W-:-:S02]  /*14420*/  IMAD R18, R17, UR9, RZ ;  /* 0x0000000911127c24 */ /* 0x000fc4000f8e02ff */
[----:B------:R-:W-:Y:S01]  /*14430*/  IMAD R17, R16, UR9, RZ ;  /* 0x0000000910117c24 */ /* 0x000fe2000f8e02ff */
[----:B------:R-:W-:Y:S01]  /*14440*/  STL [R1+0xf0], R21 ;  /* 0x0000f01501007387 */ /* 0x000fe20000100800 */
[----:B------:R-:W-:Y:S02]  /*14450*/  IMAD R16, R15, UR9, RZ ;  /* 0x000000090f107c24 */ /* 0x000fe4000f8e02ff */
[----:B------:R-:W-:Y:S01]  /*14460*/  IMAD R15, R14, UR9, RZ ;  /* 0x000000090e0f7c24 */ /* 0x000fe2000f8e02ff */
[----:B------:R-:W-:Y:S01]  /*14470*/  STL [R1+0xf8], R20 ;  /* 0x0000f81401007387 */ /* 0x000fe20000100800 */
[----:B------:R-:W-:Y:S02]  /*14480*/  IMAD R14, R13, UR9, RZ ;  /* 0x000000090d0e7c24 */ /* 0x000fe4000f8e02ff */
[----:B------:R-:W-:Y:S01]  /*14490*/  IMAD R13, R12, UR9, RZ ;  /* 0x000000090c0d7c24 */ /* 0x000fe2000f8e02ff */
        /* <DEDUP_REMOVED lines=18> */
[----:B------:R-:W-:Y:S04]  /*145c0*/  STL [R1+0x150], R10 ;  /* 0x0001500a01007387 */ /* 0x000fe80000100800 */
[----:B------:R-:W-:Y:S04]  /*145d0*/  STL [R1+0x158], R9 ;  /* 0x0001580901007387 */ /* 0x000fe80000100800 */
[----:B------:R-:W-:Y:S01]  /*145e0*/  STL [R1+0x184], R8 ;  /* 0x0001840801007387 */ /* 0x000fe20000100800 */
[----:B------:R-:W-:-:S03]  /*145f0*/  IMAD R2, R26, UR9, RZ ;  /* 0x000000091a027c24 */ /* 0x000fc6000f8e02ff */
[----:B------:R-:W-:Y:S04]  /*14600*/  STL [R1+0x188], R7 ;  /* 0x0001880701007387 */ /* 0x000fe80000100800 */
[----:B------:R-:W-:Y:S04]  /*14610*/  STL [R1+0x18c], R6 ;  /* 0x00018c0601007387 */ /* 0x000fe80000100800 */
[----:B------:R-:W-:Y:S04]  /*14620*/  STL [R1+0x190], R5 ;  /* 0x0001900501007387 */ /* 0x000fe80000100800 */
[----:B------:R0:W-:Y:S04]  /*14630*/  STL [R1+0x194], R0 ;  /* 0x0001940001007387 */ /* 0x0001e80000100800 */
        /* <DEDUP_REMOVED lines=541> */
[----:B----4-:R-:W-:Y:S02]  /*16810*/  IMAD R20, R20, UR9, RZ ;  /* 0x0000000914147c24 */ /* 0x010fe4000f8e02ff */
[----:B-----5:R-:W-:Y:S02]  /*16820*/  IMAD R19, R19, UR9, RZ ;  /* 0x0000000913137c24 */ /* 0x020fe4000f8e02ff */
[----:B------:R-:W-:-:S02]  /*16830*/  IMAD R18, R18, UR9, RZ ;  /* 0x0000000912127c24 */ /* 0x000fc4000f8e02ff */
[----:B------:R-:W-:Y:S02]  /*16840*/  IMAD R17, R17, UR9, RZ ;  /* 0x0000000911117c24 */ /* 0x000fe4000f8e02ff */
[----:B------:R-:W-:Y:S02]  /*16850*/  IMAD R16, R16, UR9, RZ ;  /* 0x0000000910107c24 */ /* 0x000fe4000f8e02ff */
[----:B------:R-:W-:Y:S02]  /*16860*/  IMAD R15, R15, UR9, RZ ;  /* 0x000000090f0f7c24 */ /* 0x000fe4000f8e02ff */
[----:B------:R-:W-:Y:S02]  /*16870*/  IMAD R14, R14, UR9, RZ ;  /* 0x000000090e0e7c24 */ /* 0x000fe4000f8e02ff */
[----:B------:R-:W-:Y:S02]  /*16880*/  IMAD R13, R13, UR9, RZ ;  /* 0x000000090d0d7c24 */ /* 0x000fe4000f8e02ff */
        /* <DEDUP_REMOVED lines=19> */
[----:B--2---:R-:W-:-:S05]  /*169c0*/  IMAD R27, R27, UR9, RZ ;  /* 0x000000091b1b7c24 */ /* 0x004fca000f8e02ff */
        /* <DEDUP_REMOVED lines=57> */
[----:B0-----:R-:W5:Y:S02]  /*16d60*/  LDL.LU R0, [R1+0x4] ;  /* 0x0000040001007983 */ /* 0x001f640000300800 */
[----:B-----5:R-:W-:-:S05]  /*16d70*/  IMAD R0, R0, UR9, RZ ;  /* 0x0000000900007c24 */ /* 0x020fca000f8e02ff */
[----:B------:R4:W-:Y:S02]  /*16d80*/  STL [R1+0x4], R0 ;  /* 0x0000040001007387 */ /* 0x0009e40000100800 */
[----:B----4-:R-:W-:Y:S02]  /*16d90*/  IMAD R0, R3, UR9, RZ ;  /* 0x0000000903007c24 */ /* 0x010fe4000f8e02ff */
[----:B------:R-:W4:Y:S01]  /*16da0*/  LDL.LU R3, [R1+0x13f0] ;  /* 0x0013f00001037983 */ /* 0x000f220000300800 */
[----:B---3--:R-:W-:Y:S02]  /*16db0*/  IMAD R29, R29, UR9, RZ ;  /* 0x000000091d1d7c24 */ /* 0x008fe4000f8e02ff */
[----:B--2---:R-:W-:-:S03]  /*16dc0*/  IMAD R28, R28, UR9, RZ ;  /* 0x000000091c1c7c24 */ /* 0x004fc6000f8e02ff */
[----:B------:R-:W-:Y:S04]  /*16dd0*/  STL [R1+0x13e8], R29 ;  /* 0x0013e81d01007387 */ /* 0x000fe80000100800 */
[----:B------:R-:W-:Y:S04]  /*16de0*/  STL [R1], R0 ;  /* 0x0000000001007387 */ /* 0x000fe80000100800 */
[----:B------:R4:W-:Y:S02]  /*16df0*/  STL [R1+0x13ec], R28 ;  /* 0x0013ec1c01007387 */ /* 0x0009e40000100800 */
[----:B----4-:R-:W-:-:S02]  /*16e00*/  IADD3 R28, P5, R4, R3, RZ ;  /* 0x00000003041c7210 */ /* 0x010fc40007fbe0ff */
[-C--:B------:R-:W-:Y:S02]  /*16e10*/  IADD3 R0, P3, R5, R3.reuse, RZ ;  /* 0x0000000305007210 */ /* 0x080fe40007f7e0ff */
[-C--:B------:R-:W-:Y:S01]  /*16e20*/  IADD3 R29, P2, R6, R3.reuse, RZ ;  /* 0x00000003061d7210 */ /* 0x080fe20007f5e0ff */
[----:B------:R0:W-:Y:S04]  /*16e30*/  STL [R1+0x12b8], R28 ;  /* 0x0012b81c01007387 */ /* 0x0001e80000100800 */
[----:B------:R1:W-:Y:S01]  /*16e40*/  STL [R1+0x12bc], R0 ;  /* 0x0012bc0001007387 */ /* 0x0003e20000100800 */
[----:B0-----:R-:W-:-:S03]  /*16e50*/  IADD3 R28, P1, R7, R3, RZ ;  /* 0x00000003071c7210 */ /* 0x001fc60007f3e0ff */
[----:B------:R0:W-:Y:S01]  /*16e60*/  STL [R1+0x12c0], R29 ;  /* 0x0012c01d01007387 */ /* 0x0001e20000100800 */
[----:B-1----:R-:W-:-:S03]  /*16e70*/  IADD3 R0, P0, R8, R3, RZ ;  /* 0x0000000308007210 */ /* 0x002fc60007f1e0ff */
[----:B------:R1:W-:Y:S01]  /*16e80*/  STL [R1+0x12c4], R28 ;  /* 0x0012c41c01007387 */ /* 0x0003e20000100800 */
[----:B------:R-:W-:-:S03]  /*16e90*/  LEA.HI.X.SX32 R5, R5, R2, 0x1, P3 ;  /* 0x0000000205057211 */ /* 0x000fc600018f0eff */
[----:B------:R2:W-:Y:S01]  /*16ea0*/  STL [R1+0x12c8], R0 ;  /* 0x0012c80001007387 */ /* 0x0005e20000100800 */
[-C--:B0-----:R-:W-:Y:S02]  /*16eb0*/  IADD3 R29, P4, R9, R3.reuse, RZ ;  /* 0x00000003091d7210 */ /* 0x081fe40007f9e0ff */
[----:B-1----:R-:W-:-:S03]  /*16ec0*/  IADD3 R28, P6, R10, R3, RZ ;  /* 0x000000030a1c7210 */ /* 0x002fc60007fde0ff */
[----:B------:R-:W-:Y:S01]  /*16ed0*/  STL [R1+0x12cc], R29 ;  /* 0x0012cc1d01007387 */ /* 0x000fe20000100800 */
[----:B--2---:R-:W-:Y:S02]  /*16ee0*/  LEA.HI.X.SX32 R0, R4, R2, 0x1, P5 ;  /* 0x0000000204007211 */ /* 0x004fe400028f0eff */
[-C--:B------:R-:W-:Y:S01]  /*16ef0*/  IADD3 R4, P5, R11, R3.reuse, RZ ;  /* 0x000000030b047210 */ /* 0x080fe20007fbe0ff */
[----:B------:R-:W-:Y:S04]  /*16f00*/  STL [R1+0x12d0], R28 ;  /* 0x0012d01c01007387 */ /* 0x000fe80000100800 */
[----:B------:R0:W-:Y:S04]  /*16f10*/  STL [R1+0x12b0], R0 ;  /* 0x0012b00001007387 */ /* 0x0001e80000100800 */
[----:B------:R1:W-:Y:S04]  /*16f20*/  STL [R1+0x12b4], R4 ;  /* 0x0012b40401007387 */ /* 0x0003e80000100800 */
[----:B------:R2:W-:Y:S01]  /*16f30*/  STL [R1+0x12a8], R5 ;  /* 0x0012a80501007387 */ /* 0x0005e20000100800 */
[----:B0-----:R-:W-:-:S02]  /*16f40*/  IADD3 R0, P3, R12, R3, RZ ;  /* 0x000000030c007210 */ /* 0x001fc40007f7e0ff */
[-C--:B-1----:R-:W-:Y:S01]  /*16f50*/  LEA.HI.X.SX32 R4, R6, R2.reuse, 0x1, P2 ;  /* 0x0000000206047211 */ /* 0x082fe200010f0eff */
[----:B--2---:R-:W2:Y:S04]  /*16f60*/  LDL.LU R5, [R1+0x38] ;  /* 0x0000380001057983 */ /* 0x004ea80000300800 */
[----:B------:R0:W-:Y:S04]  /*16f70*/  STL [R1+0x12ac], R0 ;  /* 0x0012ac0001007387 */ /* 0x0001e80000100800 */
[----:B------:R1:W-:Y:S01]  /*16f80*/  STL [R1+0x12a0], R4 ;  /* 0x0012a00401007387 */ /* 0x0003e20000100800 */
[----:B------:R-:W-:-:S02]  /*16f90*/  LEA.HI.X.SX32 R6, R7, R2, 0x1, P1 ;  /* 0x0000000207067211 */ /* 0x000fc400008f0eff */
[-C--:B0-----:R-:W-:Y:S01]  /*16fa0*/  IADD3 R0, P2, R13, R3.reuse, RZ ;  /* 0x000000030d007210 */ /* 0x081fe20007f5e0ff */
[----:B-1----:R-:W3:Y:S04]  /*16fb0*/  LDL.LU R4, [R1+0x3c] ;  /* 0x00003c0001047983 */ /* 0x002ee80000300800 */
[----:B------:R0:W-:Y:S04]  /*16fc0*/  STL [R1+0x12a4], R0 ;  /* 0x0012a40001007387 */ /* 0x0001e80000100800 */
[----:B------:R1:W-:Y:S04]  /*16fd0*/  STL [R1+0x1298], R6 ;  /* 0x0012980601007387 */ /* 0x0003e80000100800 */
[----:B------:R-:W4:Y:S01]  /*16fe0*/  LDL.LU R28, [R1+0x48] ;  /* 0x00004800011c7983 */ /* 0x000f220000300800 */
[----:B0-----:R-:W-:-:S02]  /*16ff0*/  IADD3 R0, P1, R14, R3, RZ ;  /* 0x000000030e007210 */ /* 0x001fc40007f3e0ff */
[----:B-1----:R-:W-:-:S03]  /*17000*/  LEA.HI.X.SX32 R6, R8, R2, 0x1, P0 ;  /* 0x0000000208067211 */ /* 0x002fc600000f0eff */
[----:B------:R0:W-:Y:S01]  /*17010*/  STL [R1+0x129c], R0 ;  /* 0x00129c0001007387 */ /* 0x0001e20000100800 */
[----:B------:R-:W-:-:S03]  /*17020*/  LEA.HI.X.SX32 R7, R9, R2, 0x1, P4 ;  /* 0x0000000209077211 */ /* 0x000fc600020f0eff */
[----:B------:R1:W-:Y:S01]  /*17030*/  STL [R1+0x1290], R6 ;  /* 0x0012900601007387 */ /* 0x0003e20000100800 */
[-C--:B0-----:R-:W-:Y:S02]  /*17040*/  IADD3 R0, P0, R15, R3.reuse, RZ ;  /* 0x000000030f007210 */ /* 0x081fe40007f1e0ff */
[----:B-1----:R-:W-:-:S03]  /*17050*/  IADD3 R6, P4, R16, R3, RZ ;  /* 0x0000000310067210 */ /* 0x002fc60007f9e0ff */
[----:B------:R0:W-:Y:S04]  /*17060*/  STL [R1+0x1294], R0 ;  /* 0x0012940001007387 */ /* 0x0001e80000100800 */
[----:B------:R1:W-:Y:S04]  /*17070*/  STL [R1+0x1288], R7 ;  /* 0x0012880701007387 */ /* 0x0003e80000100800 */
[----:B------:R-:W5:Y:S01]  /*17080*/  LDL.LU R29, [R1+0x88] ;  /* 0x00008800011d7983 */ /* 0x000f620000300800 */
[----:B0-----:R-:W-:-:S03]  /*17090*/  LEA.HI.X.SX32 R0, R10, R2, 0x1, P6 ;  /* 0x000000020a007211 */ /* 0x001fc600030f0eff */
[----:B------:R0:W-:Y:S01]  /*170a0*/  STL [R1+0x128c], R6 ;  /* 0x00128c0601007387 */ /* 0x0001e20000100800 */
[----:B-1----:R-:W-:-:S03]  /*170b0*/  IADD3 R7, P6, R17, R3, RZ ;  /* 0x0000000311077210 */ /* 0x002fc60007fde0ff */
[----:B------:R1:W-:Y:S01]  /*170c0*/  STL [R1+0x1280], R0 ;  /* 0x0012800001007387 */ /* 0x0003e20000100800 */
[-C--:B0-----:R-:W-:Y:S02]  /*170d0*/  LEA.HI.X.SX32 R6, R11, R2.reuse, 0x1, P5 ;  /* 0x000000020b067211 */ /* 0x081fe400028f0eff */
[----:B------:R-:W-:Y:S01]  /*170e0*/  IADD3 R8, P5, R18, R3, RZ ;  /* 0x0000000312087210 */ /* 0x000fe20007fbe0ff */
[----:B-1----:R-:W5:Y:S04]  /*170f0*/  LDL.LU R0, [R1+0x90] ;  /* 0x0000900001007983 */ /* 0x002f680000300800 */
[----:B------:R0:W-:Y:S04]  /*17100*/  STL [R1+0x1284], R7 ;  /* 0x0012840701007387 */ /* 0x0001e80000100800 */
[----:B------:R1:W-:Y:S01]  /*17110*/  STL [R1+0x1278], R6 ;  /* 0x0012780601007387 */ /* 0x0003e20000100800 */
[----:B0-----:R-:W-:-:S03]  /*17120*/  LEA.HI.X.SX32 R7, R12, R2, 0x1, P3 ;  /* 0x000000020c077211 */ /* 0x001fc600018f0eff */
[----:B------:R0:W-:Y:S01]  /*17130*/  STL [R1+0x127c], R8 ;  /* 0x00127c0801007387 */ /* 0x0001e20000100800 */
[----:B-1----:R-:W-:-:S03]  /*17140*/  IADD3 R6, P3, R19, R3, RZ ;  /* 0x0000000313067210 */ /* 0x002fc60007f7e0ff */
[----:B------:R1:W-:Y:S01]  /*17150*/  STL [R1+0x1270], R7 ;  /* 0x0012700701007387 */ /* 0x0003e20000100800 */
[----:B0-----:R-:W-:-:S03]  /*17160*/  LEA.HI.X.SX32 R8, R13, R2, 0x1, P2 ;  /* 0x000000020d087211 */ /* 0x001fc600010f0eff */
[----:B------:R0:W-:Y:S01]  /*17170*/  STL [R1+0x1274], R6 ;  /* 0x0012740601007387 */ /* 0x0001e20000100800 */
[----:B-1----:R-:W-:-:S03]  /*17180*/  IADD3 R7, P2, R20, R3, RZ ;  /* 0x0000000314077210 */ /* 0x002fc60007f5e0ff */
[----:B------:R-:W-:Y:S01]  /*17190*/  STL [R1+0x1268], R8 ;  /* 0x0012680801007387 */ /* 0x000fe20000100800 */
[----:B0-----:R-:W-:-:S03]  /*171a0*/  LEA.HI.X.SX32 R6, R14, R2, 0x1, P1 ;  /* 0x000000020e067211 */ /* 0x001fc600008f0eff */
[----:B------:R-:W5:Y:S04]  /*171b0*/  LDL.LU R14, [R1+0xd0] ;  /* 0x0000d000010e7983 */ /* 0x000f680000300800 */
[----:B------:R0:W-:Y:S04]  /*171c0*/  STL [R1+0x126c], R7 ;  /* 0x00126c0701007387 */ /* 0x0001e80000100800 */
[----:B------:R-:W5:Y:S04]  /*171d0*/  LDL.LU R13, [R1+0xd4] ;  /* 0x0000d400010d7983 */ /* 0x000f680000300800 */
[----:B------:R1:W-:Y:S01]  /*171e0*/  STL [R1+0x1260], R6 ;  /* 0x0012600601007387 */ /* 0x0003e20000100800 */
[----:B0-----:R-:W-:-:S02]  /*171f0*/  IADD3 R7, P1, R21, R3, RZ ;  /* 0x0000000315077210 */ /* 0x001fc40007f3e0ff */
[-C--:B-1----:R-:W-:Y:S02]  /*17200*/  LEA.HI.X.SX32 R6, R15, R2.reuse, 0x1, P0 ;  /* 0x000000020f067211 */ /* 0x082fe400000f0eff */
[----:B------:R-:W5:Y:S04]  /*17210*/  LDL.LU R15, [R1+0xcc] ;  /* 0x0000cc00010f7983 */ /* 0x000f680000300800 */
[----:B------:R-:W-:Y:S04]  /*17220*/  STL [R1+0x1264], R7 ;  /* 0x0012640701007387 */ /* 0x000fe80000100800 */
[----:B------:R-:W5:Y:S04]  /*17230*/  LDL.LU R12, [R1+0xd8] ;  /* 0x0000d800010c7983 */ /* 0x000f680000300800 */
[----:B------:R0:W-:Y:S02]  /*17240*/  STL [R1+0x1258], R6 ;  /* 0x0012580601007387 */ /* 0x0001e40000100800 */
[----:B0-----:R-:W-:-:S02]  /*17250*/  LEA.HI.X.SX32 R6, R16, R2, 0x1, P4 ;  /* 0x0000000210067211 */ /* 0x001fc400020f0eff */
[----:B------:R-:W5:Y:S01]  /*17260*/  LDL.LU R16, [R1+0x50] ;  /* 0x0000500001107983 */ /* 0x000f620000300800 */
[----:B------:R-:W-:-:S05]  /*17270*/  IADD3 R7, P0, R27, R3, RZ ;  /* 0x000000031b077210 */ /* 0x000fca0007f1e0ff */
[----:B------:R-:W-:Y:S04]  /*17280*/  STL [R1+0x125c], R7 ;  /* 0x00125c0701007387 */ /* 0x000fe80000100800 */
[----:B------:R-:W5:Y:S04]  /*17290*/  LDL.LU R11, [R1+0xdc] ;  /* 0x0000dc00010b7983 */ /* 0x000f680000300800 */
[----:B------:R0:W-:Y:S04]  /*172a0*/  STL [R1+0x1250], R6 ;  /* 0x0012500601007387 */ /* 0x0001e80000100800 */
[----:B------:R-:W5:Y:S01]  /*172b0*/  LDL.LU R10, [R1+0xe0] ;  /* 0x0000e000010a7983 */ /* 0x000f620000300800 */
[----:B0-----:R-:W-:-:S02]  /*172c0*/  LEA.HI.X.SX32 R6, R17, R2, 0x1, P6 ;  /* 0x0000000211067211 */ /* 0x001fc400030f0eff */
[----:B--2---:R-:W-:-:S05]  /*172d0*/  IADD3 R7, P4, R5, R3, RZ ;  /* 0x0000000305077210 */ /* 0x004fca0007f9e0ff */
[----:B------:R3:W-:Y:S04]  /*172e0*/  STL [R1+0x1254], R7 ;  /* 0x0012540701007387 */ /* 0x0007e80000100800 */
[----:B------:R0:W-:Y:S04]  /*172f0*/  STL [R1+0x1248], R6 ;  /* 0x0012480601007387 */ /* 0x0001e80000100800 */
[----:B------:R-:W2:Y:S01]  /*17300*/  LDL.LU R9, [R1+0xe4] ;  /* 0x0000e40001097983 */ /* 0x000ea20000300800 */
[----:B---3--:R-:W-:Y:S02]  /*17310*/  IADD3 R7, P6, R4, R3, RZ ;  /* 0x0000000304077210 */ /* 0x008fe40007fde0ff */
[----:B0-----:R-:W-:-:S03]  /*17320*/  LEA.HI.X.SX32 R6, R18, R2, 0x1, P5 ;  /* 0x0000000212067211 */ /* 0x001fc600028f0eff */
[----:B------:R4:W-:Y:S04]  /*17330*/  STL [R1+0x124c], R7 ;  /* 0x00124c0701007387 */ /* 0x0009e80000100800 */
[----:B------:R0:W-:Y:S04]  /*17340*/  STL [R1+0x1240], R6 ;  /* 0x0012400601007387 */ /* 0x0001e80000100800 */
[----:B------:R-:W3:Y:S01]  /*17350*/  LDL.LU R8, [R1+0xe8] ;  /* 0x0000e80001087983 */ /* 0x000ee20000300800 */
[----:B----4-:R-:W-:Y:S02]  /*17360*/  IADD3 R7, P5, R28, R3, RZ ;  /* 0x000000031c077210 */ /* 0x010fe40007fbe0ff */
[----:B0-----:R-:W-:-:S03]  /*17370*/  LEA.HI.X.SX32 R6, R19, R2, 0x1, P3 ;  /* 0x0000000213067211 */ /* 0x001fc600018f0eff */
[----:B------:R0:W-:Y:S04]  /*17380*/  STL [R1+0x1244], R7 ;  /* 0x0012440701007387 */ /* 0x0001e80000100800 */
[----:B------:R1:W-:Y:S04]  /*17390*/  STL [R1+0x1238], R6 ;  /* 0x0012380601007387 */ /* 0x0003e80000100800 */
[----:B0-----:R-:W4:Y:S01]  /*173a0*/  LDL.LU R7, [R1+0xec] ;  /* 0x0000ec0001077983 */ /* 0x001f220000300800 */
[----:B-1----:R-:W-:Y:S02]  /*173b0*/  LEA.HI.X.SX32 R6, R20, R2, 0x1, P2 ;  /* 0x0000000214067211 */ /* 0x002fe400010f0eff */
[----:B-----5:R-:W-:-:S02]  /*173c0*/  IADD3 R18, P2, R29, R3, RZ ;  /* 0x000000031d127210 */ /* 0x020fc40007f5e0ff */
[----:B------:R-:W-:-:S05]  /*173d0*/  IADD3 R17, P3, R16, R3, RZ ;  /* 0x0000000310117210 */ /* 0x000fca0007f7e0ff */
[----:B------:R0:W-:Y:S04]  /*173e0*/  STL [R1+0x123c], R17 ;  /* 0x00123c1101007387 */ /* 0x0001e80000100800 */
[----:B------:R1:W-:Y:S04]  /*173f0*/  STL [R1+0x1230], R6 ;  /* 0x0012300601007387 */ /* 0x0003e80000100800 */
[----:B0-----:R-:W5:Y:S01]  /*17400*/  LDL.LU R17, [R1+0xf0] ;  /* 0x0000f00001117983 */ /* 0x001f620000300800 */
[----:B-1----:R-:W-:-:S03]  /*17410*/  LEA.HI.X.SX32 R6, R21, R2, 0x1, P1 ;  /* 0x0000000215067211 */ /* 0x002fc600008f0eff */
[----:B------:R0:W-:Y:S01]  /*17420*/  STL [R1+0x1234], R18 ;  /* 0x0012341201007387 */ /* 0x0001e20000100800 */
[----:B------:R-:W-:-:S03]  /*17430*/  IADD3 R19, P1, R0, R3, RZ ;  /* 0x0000000300137210 */ /* 0x000fc60007f3e0ff */
[----:B------:R1:W-:Y:S01]  /*17440*/  STL [R1+0x1228], R6 ;  /* 0x0012280601007387 */ /* 0x0003e20000100800 */
[----:B0-----:R-:W-:-:S03]  /*17450*/  LEA.HI.X.SX32 R18, R27, R2, 0x1, P0 ;  /* 0x000000021b127211 */ /* 0x001fc600000f0eff */
[----:B-1----:R-:W5:Y:S04]  /*17460*/  LDL.LU R6, [R1+0xf8] ;  /* 0x0000f80001067983 */ /* 0x002f680000300800 */
[----:B------:R0:W-:Y:S04]  /*17470*/  STL [R1+0x122c], R19 ;  /* 0x00122c1301007387 */ /* 0x0001e80000100800 */
[----:B------:R1:W-:Y:S01]  /*17480*/  STL [R1+0xaf4], R18 ;  /* 0x000af41201007387 */ /* 0x0003e20000100800 */
[----:B0-----:R-:W-:Y:S02]  /*17490*/  IADD3 R19, P0, R15, R3, RZ ;  /* 0x000000030f137210 */ /* 0x001fe40007f1e0ff */
[----:B-1----:R-:W-:-:S02]  /*174a0*/  LEA.HI.X.SX32 R18, R5, R2, 0x1, P4 ;  /* 0x0000000205127211 */ /* 0x002fc400020f0eff */
[----:B------:R-:W5:Y:S04]  /*174b0*/  LDL.LU R5, [R1+0x114] ;  /* 0x0001140001057983 */ /* 0x000f680000300800 */
        /* <DEDUP_REMOVED lines=27> */
[----:B--2---:R-:W-:Y:S02]  /*17670*/  IADD3 R19, P1, R9, R3, RZ ;  /* 0x0000000309137210 */ /* 0x004fe40007f3e0ff */
[----:B0-----:R-:W-:-:S02]  /*17680*/  LEA.HI.X.SX32 R18, R15, R2, 0x1, P0 ;  /* 0x000000020f127211 */ /* 0x001fc400000f0eff */
[----:B------:R-:W2:Y:S04]  /*17690*/  LDL.LU R15, [R1+0x140] ;  /* 0x00014000010f7983 */ /* 0x000ea80000300800 */
[----:B------:R3:W-:Y:S04]  /*176a0*/  STL [R1+0xb44], R19 ;  /* 0x000b441301007387 */ /* 0x0007e80000100800 */
[----:B------:R0:W-:Y:S01]  /*176b0*/  STL [R1+0xb10], R18 ;  /* 0x000b101201007387 */ /* 0x0001e20000100800 */
[----:B---3--:R-:W-:Y:S02]  /*176c0*/  IADD3 R19, P0, R8, R3, RZ ;  /* 0x0000000308137210 */ /* 0x008fe40007f1e0ff */
[----:B0-----:R-:W-:-:S02]  /*176d0*/  LEA.HI.X.SX32 R18, R14, R2, 0x1, P4 ;  /* 0x000000020e127211 */ /* 0x001fc400020f0eff */
[----:B------:R-:W3:Y:S04]  /*176e0*/  LDL.LU R14, [R1+0x144] ;  /* 0x00014400010e7983 */ /* 0x000ee80000300800 */
[----:B------:R4:W-:Y:S04]  /*176f0*/  STL [R1+0xb4c], R19 ;  /* 0x000b4c1301007387 */ /* 0x0009e80000100800 */
[----:B------:R0:W-:Y:S01]  /*17700*/  STL [R1+0xb18], R18 ;  /* 0x000b181201007387 */ /* 0x0001e20000100800 */
[----:B----4-:R-:W-:Y:S02]  /*17710*/  IADD3 R19, P4, R7, R3, RZ ;  /* 0x0000000307137210 */ /* 0x010fe40007f9e0ff */
[----:B0-----:R-:W-:-:S02]  /*17720*/  LEA.HI.X.SX32 R18, R13, R2, 0x1, P6 ;  /* 0x000000020d127211 */ /* 0x001fc400030f0eff */
[----:B------:R-:W4:Y:S04]  /*17730*/  LDL.LU R13, [R1+0x148] ;  /* 0x00014800010d7983 */ /* 0x000f280000300800 */
[----:B------:R-:W-:Y:S04]  /*17740*/  STL [R1+0xb54], R19 ;  /* 0x000b541301007387 */ /* 0x000fe80000100800 */
[----:B------:R0:W-:Y:S02]  /*17750*/  STL [R1+0xb20], R18 ;  /* 0x000b201201007387 */ /* 0x0001e40000100800 */
[----:B0-----:R-:W-:-:S02]  /*17760*/  LEA.HI.X.SX32 R18, R12, R2, 0x1, P5 ;  /* 0x000000020c127211 */ /* 0x001fc400028f0eff */
[----:B------:R-:W4:Y:S01]  /*17770*/  LDL.LU R12, [R1+0x150] ;  /* 0x00015000010c7983 */ /* 0x000f220000300800 */
[----:B-----5:R-:W-:-:S05]  /*17780*/  IADD3 R19, P6, R17, R3, RZ ;  /* 0x0000000311137210 */ /* 0x020fca0007fde0ff */
[----:B------:R0:W-:Y:S04]  /*17790*/  STL [R1+0xb5c], R19 ;  /* 0x000b5c1301007387 */ /* 0x0001e80000100800 */
[----:B------:R1:W-:Y:S01]  /*177a0*/  STL [R1+0xb28], R18 ;  /* 0x000b281201007387 */ /* 0x0003e20000100800 */
[-C--:B0-----:R-:W-:Y:S02]  /*177b0*/  IADD3 R19, P5, R6, R3.reuse, RZ ;  /* 0x0000000306137210 */ /* 0x081fe40007fbe0ff */
[----:B-1----:R-:W-:Y:S02]  /*177c0*/  LEA.HI.X.SX32 R18, R11, R2, 0x1, P3 ;  /* 0x000000020b127211 */ /* 0x002fe400018f0eff */
[----:B------:R-:W5:Y:S04]  /*177d0*/  LDL.LU R11, [R1+0x158] ;  /* 0x00015800010b7983 */ /* 0x000f680000300800 */
[----:B------:R0:W-:Y:S04]  /*177e0*/  STL [R1+0xb64], R19 ;  /* 0x000b641301007387 */ /* 0x0001e80000100800 */
[----:B------:R1:W-:Y:S01]  /*177f0*/  STL [R1+0xb30], R18 ;  /* 0x000b301201007387 */ /* 0x0003e20000100800 */
[----:B0-----:R-:W-:-:S02]  /*17800*/  IADD3 R19, P3, R5, R3, RZ ;  /* 0x0000000305137210 */ /* 0x001fc40007f7e0ff */
        /* <DEDUP_REMOVED lines=29> */
[----:B--2---:R-:W-:-:S02]  /*179e0*/  IADD3 R19, P5, R15, R3, RZ ;  /* 0x000000030f137210 */ /* 0x004fc40007fbe0ff */
[----:B0-----:R-:W-:Y:S02]  /*179f0*/  LEA.HI.X.SX32 R18, R5, R2, 0x1, P3 ;  /* 0x0000000205127211 */ /* 0x001fe400018f0eff */
[----:B------:R-:W2:Y:S04]  /*17a00*/  LDL.LU R5, [R1+0x19c] ;  /* 0x00019c0001057983 */ /* 0x000ea80000300800 */
[----:B------:R3:W-:Y:S04]  /*17a10*/  STL [R1+0xb9c], R19 ;  /* 0x000b9c1301007387 */ /* 0x0007e80000100800 */
[----:B------:R0:W-:Y:S01]  /*17a20*/  STL [R1+0xb68], R18 ;  /* 0x000b681201007387 */ /* 0x0001e20000100800 */
[----:B---3--:R-:W-:-:S02]  /*17a30*/  IADD3 R19, P3, R14, R3, RZ ;  /* 0x000000030e137210 */ /* 0x008fc40007f7e0ff */
[----:B0-----:R-:W-:Y:S02]  /*17a40*/  LEA.HI.X.SX32 R18, R4, R2, 0x1, P2 ;  /* 0x0000000204127211 */ /* 0x001fe400010f0eff */
[----:B------:R-:W3:Y:S04]  /*17a50*/  LDL.LU R4, [R1+0x1a4] ;  /* 0x0001a40001047983 */ /* 0x000ee80000300800 */
[----:B------:R4:W-:Y:S04]  /*17a60*/  STL [R1+0xba4], R19 ;  /* 0x000ba41301007387 */ /* 0x0009e80000100800 */
[----:B------:R0:W-:Y:S01]  /*17a70*/  STL [R1+0xb70], R18 ;  /* 0x000b701201007387 */ /* 0x0001e20000100800 */
[----:B----4-:R-:W-:-:S02]  /*17a80*/  IADD3 R19, P2, R13, R3, RZ ;  /* 0x000000030d137210 */ /* 0x010fc40007f5e0ff */
[-C--:B0-----:R-:W-:Y:S02]  /*17a90*/  LEA.HI.X.SX32 R18, R28, R2.reuse, 0x1, P1 ;  /* 0x000000021c127211 */ /* 0x081fe400008f0eff */
[----:B------:R-:W4:Y:S04]  /*17aa0*/  LDL.LU R28, [R1+0x1ac] ;  /* 0x0001ac00011c7983 */ /* 0x000f280000300800 */
[----:B------:R-:W-:Y:S04]  /*17ab0*/  STL [R1+0xbac], R19 ;  /* 0x000bac1301007387 */ /* 0x000fe80000100800 */
[----:B------:R0:W-:Y:S02]  /*17ac0*/  STL [R1+0xb78], R18 ;  /* 0x000b781201007387 */ /* 0x0001e40000100800 */
[----:B0-----:R-:W-:-:S02]  /*17ad0*/  LEA.HI.X.SX32 R18, R16, R2, 0x1, P0 ;  /* 0x0000000210127211 */ /* 0x001fc400000f0eff */
[----:B------:R-:W4:Y:S01]  /*17ae0*/  LDL.LU R16, [R1+0x1b8] ;  /* 0x0001b80001107983 */ /* 0x000f220000300800 */
[----:B------:R-:W-:-:S05]  /*17af0*/  IADD3 R19, P1, R12, R3, RZ ;  /* 0x000000030c137210 */ /* 0x000fca0007f3e0ff */
[----:B------:R-:W-:Y:S04]  /*17b00*/  STL [R1+0xbb4], R19 ;  /* 0x000bb41301007387 */ /* 0x000fe80000100800 */
[----:B------:R0:W-:Y:S02]  /*17b10*/  STL [R1+0xb80], R18 ;  /* 0x000b801201007387 */ /* 0x0001e40000100800 */
[----:B0-----:R-:W-:Y:S02]  /*17b20*/  LEA.HI.X.SX32 R18, R29, R2, 0x1, P4 ;  /* 0x000000021d127211 */ /* 0x001fe400020f0eff */
[----:B------:R-:W4:Y:S01]  /*17b30*/  LDL.LU R29, [R1+0x1bc] ;  /* 0x0001bc00011d7983 */ /* 0x000f220000300800 */
[----:B-----5:R-:W-:-:S05]  /*17b40*/  IADD3 R19, P0, R11, R3, RZ ;  /* 0x000000030b137210 */ /* 0x020fca0007f1e0ff */
[----:B------:R-:W-:Y:S04]  /*17b50*/  STL [R1+0xbbc], R19 ;  /* 0x000bbc1301007387 */ /* 0x000fe80000100800 */
[----:B------:R0:W-:Y:S02]  /*17b60*/  STL [R1+0xb88], R18 ;  /* 0x000b881201007387 */ /* 0x0001e40000100800 */
[----:B0-----:R-:W-:Y:S02]  /*17b70*/  LEA.HI.X.SX32 R18, R0, R2, 0x1, P6 ;  /* 0x0000000200127211 */ /* 0x001fe400030f0eff */
[-C--:B------:R-:W-:Y:S01]  /*17b80*/  IADD3 R19, P4, R10, R3.reuse, RZ ;  /* 0x000000030a137210 */ /* 0x080fe20007f9e0ff */
        /* <DEDUP_REMOVED lines=39> */
[----:B0-----:R-:W-:Y:S02]  /*17e00*/  LEA.HI.X.SX32 R18, R8, R2, 0x1, P5 ;  /* 0x0000000208127211 */ /* 0x001fe400028f0eff */
[----:B------:R-:W4:Y:S04]  /*17e10*/  LDL.LU R8, [R1+0x214] ;  /* 0x0002140001087983 */ /* 0x000f280000300800 */
[----:B------:R0:W-:Y:S04]  /*17e20*/  STL [R1+0xc04], R19 ;  /* 0x000c041301007387 */ /* 0x0001e80000100800 */
[----:B------:R1:W-:Y:S01]  /*17e30*/  STL [R1+0xbd0], R18 ;  /* 0x000bd01201007387 */ /* 0x0003e20000100800 */
[----:B0-----:R-:W-:-:S02]  /*17e40*/  IADD3 R19, P5, R16, R3, RZ ;  /* 0x0000000310137210 */ /* 0x001fc40007fbe0ff */
[-C--:B-1----:R-:W-:Y:S02]  /*17e50*/  LEA.HI.X.SX32 R18, R7, R2.reuse, 0x1, P3 ;  /* 0x0000000207127211 */ /* 0x082fe400018f0eff */
        /* <DEDUP_REMOVED lines=14> */
[----:B------:R-:W5:Y:S01]  /*17f40*/  LDL.LU R5, [R1+0x23c] ;  /* 0x00023c0001057983 */ /* 0x000f620000300800 */
[----:B------:R-:W-:-:S05]  /*17f50*/  IADD3 R19, P1, R15, R3, RZ ;  /* 0x000000030f137210 */ /* 0x000fca0007f3e0ff */
        /* <DEDUP_REMOVED lines=38> */
[----:B-1----:R-:W-:Y:S02]  /*181c0*/  LEA.HI.X.SX32 R18, R13, R2, 0x1, P4 ;  /* 0x000000020d127211 */ /* 0x002fe400020f0eff */
        /* <DEDUP_REMOVED lines=94> */
[-C--:B--2---:R-:W-:Y:S01]  /*187b0*/  IADD3 R19, P2, R6, R3.reuse, RZ ;  /* 0x0000000306137210 */ /* 0x084fe20007f5e0ff */
        /* <DEDUP_REMOVED lines=55> */
[----:B--2---:R-:W-:-:S05]  /*18b30*/  IADD3 R19, P6, R11, R3, RZ ;  /* 0x000000030b137210 */ /* 0x004fca0007fde0ff */
[----:B------:R-:W-:Y:S04]  /*18b40*/  STL [R1+0xd54], R19 ;  /* 0x000d541301007387 */ /* 0x000fe80000100800 */
[----:B------:R0:W-:Y:S02]  /*18b50*/  STL [R1+0xd20], R18 ;  /* 0x000d201201007387 */ /* 0x0001e40000100800 */
[----:B0-----:R-:W-:Y:S02]  /*18b60*/  LEA.HI.X.SX32 R18, R0, R2, 0x1, P3 ;  /* 0x0000000200127211 */ /* 0x001fe400018f0eff */
[----:B------:R-:W2:Y:S01]  /*18b70*/  LDL.LU R0, [R1+0x378] ;  /* 0x0003780001007983 */ /* 0x000ea20000300800 */
[----:B---3--:R-:W-:-:S05]  /*18b80*/  IADD3 R19, P5, R10, R3, RZ ;  /* 0x000000030a137210 */ /* 0x008fca0007fbe0ff */
[----:B------:R-:W-:Y:S04]  /*18b90*/  STL [R1+0xd5c], R19 ;  /* 0x000d5c1301007387 */ /* 0x000fe80000100800 */
[----:B------:R0:W-:Y:S02]  /*18ba0*/  STL [R1+0xd28], R18 ;  /* 0x000d281201007387 */ /* 0x0001e40000100800 */
[----:B0-----:R-:W-:Y:S02]  /*18bb0*/  LEA.HI.X.SX32 R18, R15, R2, 0x1, P2 ;  /* 0x000000020f127211 */ /* 0x001fe400010f0eff */
[-C--:B----4-:R-:W-:Y:S01]  /*18bc0*/  IADD3 R19, P3, R9, R3.reuse, RZ ;  /* 0x0000000309137210 */ /* 0x090fe20007f7e0ff */
[----:B------:R-:W3:Y:S04]  /*18bd0*/  LDL.LU R15, [R1+0x380] ;  /* 0x00038000010f7983 */ /* 0x000ee80000300800 */
        /* <DEDUP_REMOVED lines=58> */
[----:B------:R-:W3:Y:S01]  /*18f80*/  LDL.LU R4, [R1+0x334] ;  /* 0x0003340001047983 */ /* 0x000ee20000300800 */
[----:B----4-:R-:W-:-:S05]  /*18f90*/  IADD3 R19, P6, R14, R3, RZ ;  /* 0x000000030e137210 */ /* 0x010fca0007fde0ff */
[----:B------:R-:W-:Y:S04]  /*18fa0*/  STL [R1+0xdc4], R19 ;  /* 0x000dc41301007387 */ /* 0x000fe80000100800 */
[----:B------:R0:W-:Y:S02]  /*18fb0*/  STL [R1+0xd90], R18 ;  /* 0x000d901201007387 */ /* 0x0001e40000100800 */
[-C--:B0-----:R-:W-:Y:S02]  /*18fc0*/  LEA.HI.X.SX32 R18, R28, R2.reuse, 0x1, P3 ;  /* 0x000000021c127211 */ /* 0x081fe400018f0eff */
[----:B------:R-:W-:Y:S01]  /*18fd0*/  IADD3 R19, P5, R13, R3, RZ ;  /* 0x000000030d137210 */ /* 0x000fe20007fbe0ff */
[----:B------:R-:W4:Y:S04]  /*18fe0*/  LDL.LU R28, [R1+0x330] ;  /* 0x00033000011c7983 */ /* 0x000f280000300800 */
[----:B------:R-:W-:Y:S04]  /*18ff0*/  STL [R1+0xdcc], R19 ;  /* 0x000dcc1301007387 */ /* 0x000fe80000100800 */
[----:B------:R0:W-:Y:S02]  /*19000*/  STL [R1+0xd98], R18 ;  /* 0x000d981201007387 */ /* 0x0001e40000100800 */
[----:B0-----:R-:W-:-:S02]  /*19010*/  LEA.HI.X.SX32 R18, R16, R2, 0x1, P2 ;  /* 0x0000000210127211 */ /* 0x001fc400010f0eff */
[----:B------:R-:W-:Y:S01]  /*19020*/  IADD3 R19, P3, R12, R3, RZ ;  /* 0x000000030c137210 */ /* 0x000fe20007f7e0ff */
[----:B------:R-:W4:Y:S04]  /*19030*/  LDL.LU R16, [R1+0x32c] ;  /* 0x00032c0001107983 */ /* 0x000f280000300800 */
[----:B------:R-:W-:Y:S04]  /*19040*/  STL [R1+0xdd4], R19 ;  /* 0x000dd41301007387 */ /* 0x000fe80000100800 */
[----:B------:R0:W-:Y:S02]  /*19050*/  STL [R1+0xda0], R18 ;  /* 0x000da01201007387 */ /* 0x0001e40000100800 */
[----:B0-----:R-:W-:-:S02]  /*19060*/  LEA.HI.X.SX32 R18, R29, R2, 0x1, P1 ;  /* 0x000000021d127211 */ /* 0x001fc400008f0eff */
[----:B------:R-:W4:Y:S01]  /*19070*/  LDL.LU R29, [R1+0x324] ;  /* 0x00032400011d7983 */ /* 0x000f220000300800 */
[----:B------:R-:W-:-:S05]  /*19080*/  IADD3 R19, P2, R11, R3, RZ ;  /* 0x000000030b137210 */ /* 0x000fca0007f5e0ff */
[----:B------:R0:W-:Y:S04]  /*19090*/  STL [R1+0xddc], R19 ;  /* 0x000ddc1301007387 */ /* 0x0001e80000100800 */
[----:B------:R1:W-:Y:S01]  /*190a0*/  STL [R1+0xda8], R18 ;  /* 0x000da81201007387 */ /* 0x0003e20000100800 */
[-C--:B0-----:R-:W-:Y:S02]  /*190b0*/  IADD3 R19, P1, R10, R3.reuse, RZ ;  /* 0x000000030a137210 */ /* 0x081fe40007f3e0ff */
        /* <DEDUP_REMOVED lines=120> */
[-C--:B------:R-:W-:Y:S01]  /*19840*/  IADD3 R19, P6, R4, R3.reuse, RZ ;  /* 0x0000000304137210 */ /* 0x080fe20007fde0ff */
        /* <DEDUP_REMOVED lines=60> */
[----:B------:R-:W-:-:S05]  /*19c10*/  IADD3 R19, P0, R8, R3, RZ ;  /* 0x0000000308137210 */ /* 0x000fca0007f1e0ff */
        /* <DEDUP_REMOVED lines=116> */
[----:B------:R0:W-:Y:S01]  /*1a360*/  STL [R1+0xf88], R18 ;  /* 0x000f881201007387 */ /* 0x0001e20000100800 */
[-C--:B------:R-:W-:Y:S02]  /*1a370*/  LEA.HI.X.SX32 R17, R17, R2.reuse, 0x1, P2 ;  /* 0x0000000211117211 */ /* 0x080fe400010f0eff */
[----:B0-----:R-:W-:Y:S02]  /*1a380*/  LEA.HI.X.SX32 R18, R7, R2, 0x1, P3 ;  /* 0x0000000207127211 */ /* 0x001fe400018f0eff */
[----:B------:R-:W4:Y:S01]  /*1a390*/  LDL.LU R7, [R1+0x168] ;  /* 0x0001680001077983 */ /* 0x000f220000300800 */
[----:B------:R-:W-:-:S05]  /*1a3a0*/  IADD3 R19, P5, R16, R3, RZ ;  /* 0x0000000310137210 */ /* 0x000fca0007fbe0ff */
[----:B------:R-:W-:Y:S04]  /*1a3b0*/  STL [R1+0xfc4], R19 ;  /* 0x000fc41301007387 */ /* 0x000fe80000100800 */
[----:B------:R0:W-:Y:S04]  /*1a3c0*/  STL [R1+0xf90], R18 ;  /* 0x000f901201007387 */ /* 0x0001e80000100800 */
[----:B0-----:R-:W4:Y:S01]  /*1a3d0*/  LDL.LU R18, [R1+0x164] ;  /* 0x0001640001127983 */ /* 0x001f220000300800 */
        /* <DEDUP_REMOVED lines=9> */
[----:B------:R-:W4:Y:S01]  /*1a470*/  LDL.LU R5, [R1+0x15c] ;  /* 0x00015c0001057983 */ /* 0x000f220000300800 */
[----:B------:R-:W-:Y:S02]  /*1a480*/  LEA.HI.X.SX32 R16, R16, R2, 0x1, P5 ;  /* 0x0000000210107211 */ /* 0x000fe400028f0eff */
        /* <DEDUP_REMOVED lines=12> */
[----:B------:R0:W-:Y:S04]  /*1a550*/  STL [R1+0xfb8], R17 ;  /* 0x000fb81101007387 */ /* 0x0001e80000100800 */
[----:B0-----:R-:W5:Y:S01]  /*1a560*/  LDL.LU R17, [R1+0x128] ;  /* 0x0001280001117983 */ /* 0x001f620000300800 */
[----:B--2---:R-:W-:-:S05]  /*1a570*/  IADD3 R19, P6, R12, R3, RZ ;  /* 0x000000030c137210 */ /* 0x004fca0007fde0ff */
[----:B------:R-:W-:Y:S04]  /*1a580*/  STL [R1+0xff4], R19 ;  /* 0x000ff41301007387 */ /* 0x000fe80000100800 */
[----:B------:R0:W-:Y:S02]  /*1a590*/  STL [R1+0xfc0], R16 ;  /* 0x000fc01001007387 */ /* 0x0001e40000100800 */
[----:B0-----:R-:W-:Y:S02]  /*1a5a0*/  LEA.HI.X.SX32 R16, R29, R2, 0x1, P3 ;  /* 0x000000021d107211 */ /* 0x001fe400018f0eff */
[----:B------:R-:W2:Y:S01]  /*1a5b0*/  LDL.LU R29, [R1+0x124] ;  /* 0x00012400011d7983 */ /* 0x000ea20000300800 */
[----:B---3--:R-:W-:-:S05]  /*1a5c0*/  IADD3 R19, P5, R11, R3, RZ ;  /* 0x000000030b137210 */ /* 0x008fca0007fbe0ff */
[----:B------:R-:W-:Y:S04]  /*1a5d0*/  STL [R1+0xffc], R19 ;  /* 0x000ffc1301007387 */ /* 0x000fe80000100800 */
[----:B------:R0:W-:Y:S01]  /*1a5e0*/  STL [R1+0xfc8], R16 ;  /* 0x000fc81001007387 */ /* 0x0001e20000100800 */
[-C--:B------:R-:W-:Y:S02]  /*1a5f0*/  LEA.HI.X.SX32 R15, R15, R2.reuse, 0x1, P1 ;  /* 0x000000020f0f7211 */ /* 0x080fe400008f0eff */
[----:B0-----:R-:W-:Y:S02]  /*1a600*/  LEA.HI.X.SX32 R16, R0, R2, 0x1, P2 ;  /* 0x0000000200107211 */ /* 0x001fe400010f0eff */
[----:B------:R-:W3:Y:S01]  /*1a610*/  LDL.LU R0, [R1+0x120] ;  /* 0x0001200001007983 */ /* 0x000ee20000300800 */
[----:B----4-:R-:W-:-:S05]  /*1a620*/  IADD3 R19, P3, R10, R3, RZ ;  /* 0x000000030a137210 */ /* 0x010fca0007f7e0ff */
[----:B------:R-:W-:Y:S04]  /*1a630*/  STL [R1+0x1004], R19 ;  /* 0x0010041301007387 */ /* 0x000fe80000100800 */
[----:B------:R0:W-:Y:S01]  /*1a640*/  STL [R1+0xfd0], R16 ;  /* 0x000fd01001007387 */ /* 0x0001e20000100800 */
[----:B------:R-:W-:-:S03]  /*1a650*/  LEA.HI.X.SX32 R14, R14, R2, 0x1, P0 ;  /* 0x000000020e0e7211 */ /* 0x000fc600000f0eff */
[----:B0-----:R-:W4:Y:S01]  /*1a660*/  LDL.LU R16, [R1+0x11c] ;  /* 0x00011c0001107983 */ /* 0x001f220000300800 */
[----:B------:R-:W-:-:S05]  /*1a670*/  IADD3 R19, P2, R9, R3, RZ ;  /* 0x0000000309137210 */ /* 0x000fca0007f5e0ff */
[----:B------:R-:W-:Y:S04]  /*1a680*/  STL [R1+0x100c], R19 ;  /* 0x00100c1301007387 */ /* 0x000fe80000100800 */
[----:B------:R0:W-:Y:S04]  /*1a690*/  STL [R1+0xfd8], R15 ;  /* 0x000fd80f01007387 */ /* 0x0001e80000100800 */
[----:B0-----:R-:W4:Y:S01]  /*1a6a0*/  LDL.LU R15, [R1+0x118] ;  /* 0x00011800010f7983 */ /* 0x001f220000300800 */
[----:B------:R-:W-:-:S05]  /*1a6b0*/  IADD3 R19, P1, R8, R3, RZ ;  /* 0x0000000308137210 */ /* 0x000fca0007f3e0ff */
[----:B------:R-:W-:Y:S04]  /*1a6c0*/  STL [R1+0x1014], R19 ;  /* 0x0010141301007387 */ /* 0x000fe80000100800 */
[----:B------:R0:W-:Y:S01]  /*1a6d0*/  STL [R1+0xfe0], R14 ;  /* 0x000fe00e01007387 */ /* 0x0001e20000100800 */
[----:B------:R-:W-:-:S03]  /*1a6e0*/  LEA.HI.X.SX32 R13, R13, R2, 0x1, P4 ;  /* 0x000000020d0d7211 */ /* 0x000fc600020f0eff */
[----:B0-----:R-:W4:Y:S01]  /*1a6f0*/  LDL.LU R14, [R1+0x110] ;  /* 0x00011000010e7983 */ /* 0x001f220000300800 */
[----:B------:R-:W-:Y:S02]  /*1a700*/  IADD3 R19, P0, R7, R3, RZ ;  /* 0x0000000307137210 */ /* 0x000fe40007f1e0ff */
[----:B------:R-:W-:-:S03]  /*1a710*/  LEA.HI.X.SX32 R12, R12, R2, 0x1, P6 ;  /* 0x000000020c0c7211 */ /* 0x000fc600030f0eff */
        /* <DEDUP_REMOVED lines=13> */
[----:B------:R-:W-:-:S05]  /*1a7f0*/  IADD3 R19, P5, R5, R3, RZ ;  /* 0x0000000305137210 */ /* 0x000fca0007fbe0ff */
[----:B------:R-:W-:Y:S04]  /*1a800*/  STL [R1+0x1034], R19 ;  /* 0x0010341301007387 */ /* 0x000fe80000100800 */
[----:B------:R-:W4:Y:S04]  /*1a810*/  LDL.LU R10, [R1+0x100] ;  /* 0x00010000010a7983 */ /* 0x000f280000300800 */
[----:B------:R0:W-:Y:S02]  /*1a820*/  STL [R1+0x1000], R20 ;  /* 0x0010001401007387 */ /* 0x0001e40000100800 */
[----:B0-----:R-:W-:-:S02]  /*1a830*/  LEA.HI.X.SX32 R20, R9, R2, 0x1, P2 ;  /* 0x0000000209147211 */ /* 0x001fc400010f0eff */
[----:B-----5:R-:W-:-:S05]  /*1a840*/  IADD3 R19, P3, R4, R3, RZ ;  /* 0x0000000304137210 */ /* 0x020fca0007f7e0ff */
[----:B------:R0:W-:Y:S04]  /*1a850*/  STL [R1+0x103c], R19 ;  /* 0x00103c1301007387 */ /* 0x0001e80000100800 */
[----:B------:R-:W5:Y:S04]  /*1a860*/  LDL.LU R9, [R1+0xfc] ;  /* 0x0000fc0001097983 */ /* 0x000f680000300800 */
[----:B------:R1:W-:Y:S01]  /*1a870*/  STL [R1+0x1008], R20 ;  /* 0x0010081401007387 */ /* 0x0003e20000100800 */
[----:B0-----:R-:W-:Y:S02]  /*1a880*/  IADD3 R19, P2, R28, R3, RZ ;  /* 0x000000031c137210 */ /* 0x001fe40007f5e0ff */
[----:B-1----:R-:W-:-:S03]  /*1a890*/  LEA.HI.X.SX32 R20, R8, R2, 0x1, P1 ;  /* 0x0000000208147211 */ /* 0x002fc600008f0eff */
        /* <DEDUP_REMOVED lines=8> */
[----:B--2---:R-:W-:Y:S02]  /*1a920*/  IADD3 R19, P0, R29, R3, RZ ;  /* 0x000000031d137210 */ /* 0x004fe40007f1e0ff */
[----:B0-----:R-:W-:-:S03]  /*1a930*/  LEA.HI.X.SX32 R20, R18, R2, 0x1, P4 ;  /* 0x0000000212147211 */ /* 0x001fc600020f0eff */
[----:B------:R3:W-:Y:S01]  /*1a940*/  STL [R1+0x1054], R19 ;  /* 0x0010541301007387 */ /* 0x0007e20000100800 */
[----:B------:R-:W-:-:S03]  /*1a950*/  LEA.HI.X.SX32 R18, R6, R2, 0x1, P6 ;  /* 0x0000000206127211 */ /* 0x000fc600030f0eff */
[----:B------:R-:W-:Y:S04]  /*1a960*/  STL [R1+0x1020], R20 ;  /* 0x0010201401007387 */ /* 0x000fe80000100800 */
        /* <DEDUP_REMOVED lines=18> */
[----:B------:R0:W-:Y:S01]  /*1aa90*/  STL [R1+0x1040], R18 ;  /* 0x0010401201007387 */ /* 0x0001e20000100800 */
[----:B------:R-:W-:-:S03]  /*1aaa0*/  LEA.HI.X.SX32 R17, R17, R2, 0x1, P1 ;  /* 0x0000000211117211 */ /* 0x000fc600008f0eff */
[----:B0-----:R-:W4:Y:S01]  /*1aab0*/  LDL.LU R18, [R1+0xb4] ;  /* 0x0000b40001127983 */ /* 0x001f220000300800 */
[----:B------:R-:W-:-:S05]  /*1aac0*/  IADD3 R19, P2, R13, R3, RZ ;  /* 0x000000030d137210 */ /* 0x000fca0007f5e0ff */
[----:B------:R0:W-:Y:S04]  /*1aad0*/  STL [R1+0x107c], R19 ;  /* 0x00107c1301007387 */ /* 0x0001e80000100800 */
[----:B------:R1:W-:Y:S01]  /*1aae0*/  STL [R1+0x1048], R17 ;  /* 0x0010481101007387 */ /* 0x0003e20000100800 */
[----:B0-----:R-:W-:Y:S02]  /*1aaf0*/  LEA.HI.X.SX32 R19, R29, R2, 0x1, P0 ;  /* 0x000000021d137211 */ /* 0x001fe400000f0eff */
[----:B------:R-:W-:-:S05]  /*1ab00*/  IADD3 R20, P1, R12, R3, RZ ;  /* 0x000000030c147210 */ /* 0x000fca0007f3e0ff */
[----:B------:R-:W-:Y:S04]  /*1ab10*/  STL [R1+0x1084], R20 ;  /* 0x0010841401007387 */ /* 0x000fe80000100800 */
[----:B------:R-:W4:Y:S04]  /*1ab20*/  LDL.LU R29, [R1+0xb0] ;  /* 0x0000b000011d7983 */ /* 0x000f280000300800 */
[----:B------:R0:W-:Y:S01]  /*1ab30*/  STL [R1+0x1050], R19 ;  /* 0x0010501301007387 */ /* 0x0001e20000100800 */
[----:B-1----:R-:W-:Y:S02]  /*1ab40*/  IADD3 R17, P0, R11, R3, RZ ;  /* 0x000000030b117210 */ /* 0x002fe40007f1e0ff */
[----:B0-----:R-:W-:-:S03]  /*1ab50*/  LEA.HI.X.SX32 R19, R0, R2, 0x1, P4 ;  /* 0x0000000200137211 */ /* 0x001fc600020f0eff */
[----:B------:R0:W-:Y:S04]  /*1ab60*/  STL [R1+0x108c], R17 ;  /* 0x00108c1101007387 */ /* 0x0001e80000100800 */
[----:B------:R-:W4:Y:S01]  /*1ab70*/  LDL.LU R0, [R1+0xac] ;  /* 0x0000ac0001007983 */ /* 0x000f220000300800 */
[----:B0-----:R-:W-:-:S03]  /*1ab80*/  IADD3 R17, P4, R10, R3, RZ ;  /* 0x000000030a117210 */ /* 0x001fc60007f9e0ff */
[----:B------:R-:W-:Y:S04]  /*1ab90*/  STL [R1+0x1058], R19 ;  /* 0x0010581301007387 */ /* 0x000fe80000100800 */
[----:B------:R0:W-:Y:S04]  /*1aba0*/  STL [R1+0x1094], R17 ;  /* 0x0010941101007387 */ /* 0x0001e80000100800 */
[----:B0-----:R-:W4:Y:S01]  /*1abb0*/  LDL.LU R17, [R1+0xa8] ;  /* 0x0000a80001117983 */ /* 0x001f220000300800 */
[----:B------:R-:W-:-:S05]  /*1abc0*/  LEA.HI.X.SX32 R19, R16, R2, 0x1, P6 ;  /* 0x0000000210137211 */ /* 0x000fca00030f0eff */
[----:B------:R0:W-:Y:S02]  /*1abd0*/  STL [R1+0x1060], R19 ;  /* 0x0010601301007387 */ /* 0x0001e40000100800 */
[-C--:B0-----:R-:W-:Y:S02]  /*1abe0*/  LEA.HI.X.SX32 R19, R15, R2.reuse, 0x1, P5 ;  /* 0x000000020f137211 */ /* 0x081fe400028f0eff */
[-C--:B------:R-:W-:Y:S02]  /*1abf0*/  LEA.HI.X.SX32 R13, R13, R2.reuse, 0x1, P2 ;  /* 0x000000020d0d7211 */ /* 0x080fe400010f0eff */
[-C--:B------:R-:W-:Y:S02]  /*1ac00*/  LEA.HI.X.SX32 R12, R12, R2.reuse, 0x1, P1 ;  /* 0x000000020c0c7211 */ /* 0x080fe400008f0eff */
[----:B------:R-:W-:Y:S02]  /*1ac10*/  LEA.HI.X.SX32 R11, R11, R2, 0x1, P0 ;  /* 0x000000020b0b7211 */ /* 0x000fe400000f0eff */
[----:B-----5:R-:W-:-:S05]  /*1ac20*/  IADD3 R16, P6, R9, R3, RZ ;  /* 0x0000000309107210 */ /* 0x020fca0007fde0ff */
[----:B------:R0:W-:Y:S04]  /*1ac30*/  STL [R1+0x109c], R16 ;  /* 0x00109c1001007387 */ /* 0x0001e80000100800 */
[----:B0-----:R-:W5:Y:S04]  /*1ac40*/  LDL.LU R16, [R1+0xa4] ;  /* 0x0000a40001107983 */ /* 0x001f680000300800 */
[----:B------:R0:W-:Y:S01]  /*1ac50*/  STL [R1+0x1068], R19 ;  /* 0x0010681301007387 */ /* 0x0001e20000100800 */
[----:B------:R-:W-:Y:S02]  /*1ac60*/  IADD3 R15, P5, R8, R3, RZ ;  /* 0x00000003080f7210 */ /* 0x000fe40007fbe0ff */
[----:B0-----:R-:W-:-:S03]  /*1ac70*/  LEA.HI.X.SX32 R19, R14, R2, 0x1, P3 ;  /* 0x000000020e137211 */ /* 0x001fc600018f0eff */
[----:B------:R0:W-:Y:S04]  /*1ac80*/  STL [R1+0x10a4], R15 ;  /* 0x0010a40f01007387 */ /* 0x0001e80000100800 */
[----:B0-----:R-:W5:Y:S01]  /*1ac90*/  LDL.LU R15, [R1+0xa0] ;  /* 0x0000a000010f7983 */ /* 0x001f620000300800 */
[----:B------:R-:W-:-:S03]  /*1aca0*/  IADD3 R14, P3, R7, R3, RZ ;  /* 0x00000003070e7210 */ /* 0x000fc60007f7e0ff */
[----:B------:R-:W-:Y:S04]  /*1acb0*/  STL [R1+0x1070], R19 ;  /* 0x0010701301007387 */ /* 0x000fe80000100800 */
[----:B------:R0:W-:Y:S04]  /*1acc0*/  STL [R1+0x10ac], R14 ;  /* 0x0010ac0e01007387 */ /* 0x0001e80000100800 */
[----:B0-----:R-:W5:Y:S04]  /*1acd0*/  LDL.LU R14, [R1+0x9c] ;  /* 0x00009c00010e7983 */ /* 0x001f680000300800 */
[----:B------:R0:W-:Y:S01]  /*1ace0*/  STL [R1+0x1078], R13 ;  /* 0x0010780d01007387 */ /* 0x0001e20000100800 */
[----:B--2---:R-:W-:-:S03]  /*1acf0*/  IADD3 R19, P2, R6, R3, RZ ;  /* 0x0000000306137210 */ /* 0x004fc60007f5e0ff */
[----:B0-----:R-:W2:Y:S04]  /*1ad00*/  LDL.LU R13, [R1+0x98] ;  /* 0x00009800010d7983 */ /* 0x001ea80000300800 */
[----:B------:R-:W-:Y:S04]  /*1ad10*/  STL [R1+0x10b4], R19 ;  /* 0x0010b41301007387 */ /* 0x000fe80000100800 */
[----:B------:R0:W-:Y:S04]  /*1ad20*/  STL [R1+0x1080], R12 ;  /* 0x0010800c01007387 */ /* 0x0001e80000100800 */
[----:B0-----:R-:W2:Y:S01]  /*1ad30*/  LDL.LU R12, [R1+0x94] ;  /* 0x00009400010c7983 */ /* 0x001ea20000300800 */
[----:B---3--:R-:W-:-:S05]  /*1ad40*/  IADD3 R19, P1, R5, R3, RZ ;  /* 0x0000000305137210 */ /* 0x008fca0007f3e0ff */
[----:B------:R0:W-:Y:S04]  /*1ad50*/  STL [R1+0x10bc], R19 ;  /* 0x0010bc1301007387 */ /* 0x0001e80000100800 */
[----:B------:R1:W-:Y:S01]  /*1ad60*/  STL [R1+0x1088], R11 ;  /* 0x0010880b01007387 */ /* 0x0003e20000100800 */
[----:B0-----:R-:W-:-:S03]  /*1ad70*/  LEA.HI.X.SX32 R19, R10, R2, 0x1, P4 ;  /* 0x000000020a137211 */ /* 0x001fc600020f0eff */
[----:B-1----:R-:W3:Y:S01]  /*1ad80*/  LDL.LU R11, [R1+0x8c] ;  /* 0x00008c00010b7983 */ /* 0x002ee20000300800 */
[----:B----4-:R-:W-:-:S05]  /*1ad90*/  IADD3 R20, P0, R4, R3, RZ ;  /* 0x0000000304147210 */ /* 0x010fca0007f1e0ff */
[----:B------:R0:W-:Y:S04]  /*1ada0*/  STL [R1+0x10c4], R20 ;  /* 0x0010c41401007387 */ /* 0x0001e80000100800 */
[----:B------:R-:W4:Y:S04]  /*1adb0*/  LDL.LU R10, [R1+0x84] ;  /* 0x00008400010a7983 */ /* 0x000f280000300800 */
[----:B------:R1:W-:Y:S01]  /*1adc0*/  STL [R1+0x1090], R19 ;  /* 0x0010901301007387 */ /* 0x0003e20000100800 */
[----:B0-----:R-:W-:Y:S02]  /*1add0*/  IADD3 R20, P4, R28, R3, RZ ;  /* 0x000000031c147210 */ /* 0x001fe40007f9e0ff */
[----:B-1----:R-:W-:-:S03]  /*1ade0*/  LEA.HI.X.SX32 R19, R9, R2, 0x1, P6 ;  /* 0x0000000209137211 */ /* 0x002fc600030f0eff */
[----:B------:R0:W-:Y:S04]  /*1adf0*/  STL [R1+0x10cc], R20 ;  /* 0x0010cc1401007387 */ /* 0x0001e80000100800 */
[----:B------:R-:W4:Y:S04]  /*1ae00*/  LDL.LU R9, [R1+0x80] ;  /* 0x0000800001097983 */ /* 0x000f280000300800 */
[----:B------:R1:W-:Y:S01]  /*1ae10*/  STL [R1+0x1098], R19 ;  /* 0x0010981301007387 */ /* 0x0003e20000100800 */
[----:B0-----:R-:W-:Y:S02]  /*1ae20*/  IADD3 R20, P6, R18, R3, RZ ;  /* 0x0000000312147210 */ /* 0x001fe40007fde0ff */
[----:B-1----:R-:W-:-:S03]  /*1ae30*/  LEA.HI.X.SX32 R19, R8, R2, 0x1, P5 ;  /* 0x0000000208137211 */ /* 0x002fc600028f0eff */
[----:B------:R-:W-:Y:S04]  /*1ae40*/  STL [R1+0x10d4], R20 ;  /* 0x0010d41401007387 */ /* 0x000fe80000100800 */
[----:B------:R-:W4:Y:S04]  /*1ae50*/  LDL.LU R8, [R1+0x7c] ;  /* 0x00007c0001087983 */ /* 0x000f280000300800 */
        /* <DEDUP_REMOVED lines=18> */
[----:B-----5:R-:W-:-:S05]  /*1af80*/  IADD3 R20, P1, R16, R3, RZ ;  /* 0x0000000310147210 */ /* 0x020fca0007f3e0ff */
[----:B------:R0:W-:Y:S04]  /*1af90*/  STL [R1+0x10f4], R20 ;  /* 0x0010f41401007387 */ /* 0x0001e80000100800 */
[----:B------:R1:W-:Y:S01]  /*1afa0*/  STL [R1+0x10c0], R19 ;  /* 0x0010c01301007387 */ /* 0x0003e20000100800 */
[----:B0-----:R-:W-:Y:S02]  /*1afb0*/  LEA.HI.X.SX32 R20, R28, R2, 0x1, P4 ;  /* 0x000000021c147211 */ /* 0x001fe400020f0eff */
[----:B------:R-:W-:-:S05]  /*1afc0*/  IADD3 R21, P0, R15, R3, RZ ;  /* 0x000000030f157210 */ /* 0x000fca0007f1e0ff */
[----:B------:R-:W-:Y:S04]  /*1afd0*/  STL [R1+0x10fc], R21 ;  /* 0x0010fc1501007387 */ /* 0x000fe80000100800 */
[----:B------:R-:W5:Y:S04]  /*1afe0*/  LDL.LU R28, [R1+0x68] ;  /* 0x00006800011c7983 */ /* 0x000f680000300800 */
[----:B------:R0:W-:Y:S01]  /*1aff0*/  STL [R1+0x10c8], R20 ;  /* 0x0010c81401007387 */ /* 0x0001e20000100800 */
[----:B-1----:R-:W-:Y:S02]  /*1b000*/  IADD3 R19, P4, R14, R3, RZ ;  /* 0x000000030e137210 */ /* 0x002fe40007f9e0ff */
[----:B0-----:R-:W-:-:S03]  /*1b010*/  LEA.HI.X.SX32 R20, R18, R2, 0x1, P6 ;  /* 0x0000000212147211 */ /* 0x001fc600030f0eff */
[----:B------:R2:W-:Y:S01]  /*1b020*/  STL [R1+0x1104], R19 ;  /* 0x0011041301007387 */ /* 0x0005e20000100800 */
[----:B------:R-:W-:-:S03]  /*1b030*/  LEA.HI.X.SX32 R18, R29, R2, 0x1, P5 ;  /* 0x000000021d127211 */ /* 0x000fc600028f0eff */
[----:B------:R0:W-:Y:S04]  /*1b040*/  STL [R1+0x10d0], R20 ;  /* 0x0010d01401007387 */ /* 0x0001e80000100800 */
[----:B------:R-:W5:Y:S01]  /*1b050*/  LDL.LU R29, [R1+0x64] ;  /* 0x00006400011d7983 */ /* 0x000f620000300800 */
[----:B--2---:R-:W-:-:S05]  /*1b060*/  IADD3 R19, P6, R13, R3, RZ ;  /* 0x000000030d137210 */ /* 0x004fca0007fde0ff */
[----:B------:R-:W-:Y:S04]  /*1b070*/  STL [R1+0x110c], R19 ;  /* 0x00110c1301007387 */ /* 0x000fe80000100800 */
[----:B------:R1:W-:Y:S01]  /*1b080*/  STL [R1+0x10d8], R18 ;  /* 0x0010d81201007387 */ /* 0x0003e20000100800 */
[----:B0-----:R-:W-:Y:S02]  /*1b090*/  IADD3 R20, P5, R12, R3, RZ ;  /* 0x000000030c147210 */ /* 0x001fe40007fbe0ff */
[----:B-1----:R-:W-:-:S03]  /*1b0a0*/  LEA.HI.X.SX32 R18, R0, R2, 0x1, P3 ;  /* 0x0000000200127211 */ /* 0x002fc600018f0eff */
[----:B------:R-:W-:Y:S04]  /*1b0b0*/  STL [R1+0x1114], R20 ;  /* 0x0011141401007387 */ /* 0x000fe80000100800 */
[----:B------:R-:W2:Y:S04]  /*1b0c0*/  LDL.LU R0, [R1+0x60] ;  /* 0x0000600001007983 */ /* 0x000ea80000300800 */
[----:B------:R0:W-:Y:S01]  /*1b0d0*/  STL [R1+0x10e0], R18 ;  /* 0x0010e01201007387 */ /* 0x0001e20000100800 */
[-C--:B------:R-:W-:Y:S02]  /*1b0e0*/  LEA.HI.X.SX32 R16, R16, R2.reuse, 0x1, P1 ;  /* 0x0000000210107211 */ /* 0x080fe400008f0eff */
[----:B0-----:R-:W-:-:S02]  /*1b0f0*/  LEA.HI.X.SX32 R18, R17, R2, 0x1, P2 ;  /* 0x0000000211127211 */ /* 0x001fc400010f0eff */
[----:B---3--:R-:W-:-:S05]  /*1b100*/  IADD3 R19, P3, R11, R3, RZ ;  /* 0x000000030b137210 */ /* 0x008fca0007f7e0ff */
[----:B------:R-:W-:Y:S04]  /*1b110*/  STL [R1+0x111c], R19 ;  /* 0x00111c1301007387 */ /* 0x000fe80000100800 */
[----:B------:R-:W-:Y:S04]  /*1b120*/  STL [R1+0x10e8], R18 ;  /* 0x0010e81201007387 */ /* 0x000fe80000100800 */
[----:B------:R-:W3:Y:S01]  /*1b130*/  LDL.LU R27, [R1+0x5c] ;  /* 0x00005c00011b7983 */ /* 0x000ee20000300800 */
[----:B----4-:R-:W-:Y:S02]  /*1b140*/  IADD3 R17, P2, R10, R3, RZ ;  /* 0x000000030a117210 */ /* 0x010fe40007f5e0ff */
[----:B------:R-:W-:-:S03]  /*1b150*/  LEA.HI.X.SX32 R15, R15, R2, 0x1, P0 ;  /* 0x000000020f0f7211 */ /* 0x000fc600000f0eff */
[----:B------:R0:W-:Y:S04]  /*1b160*/  STL [R1+0x1124], R17 ;  /* 0x0011241101007387 */ /* 0x0001e80000100800 */
[----:B------:R1:W-:Y:S01]  /*1b170*/  STL [R1+0x10f0], R16 ;  /* 0x0010f01001007387 */ /* 0x0003e20000100800 */
[----:B0-----:R-:W-:-:S05]  /*1b180*/  IADD3 R17, P1, R9, R3, RZ ;  /* 0x0000000309117210 */ /* 0x001fca0007f3e0ff */
[----:B------:R-:W-:Y:S04]  /*1b190*/  STL [R1+0x112c], R17 ;  /* 0x00112c1101007387 */ /* 0x000fe80000100800 */
[----:B------:R-:W4:Y:S04]  /*1b1a0*/  LDL.LU R21, [R1+0x58] ;  /* 0x0000580001157983 */ /* 0x000f280000300800 */
[----:B------:R0:W-:Y:S01]  /*1b1b0*/  STL [R1+0x10f8], R15 ;  /* 0x0010f80f01007387 */ /* 0x0001e20000100800 */
[----:B-1----:R-:W-:Y:S02]  /*1b1c0*/  IADD3 R16, P0, R8, R3, RZ ;  /* 0x0000000308107210 */ /* 0x002fe40007f1e0ff */
[----:B0-----:R-:W-:-:S03]  /*1b1d0*/  LEA.HI.X.SX32 R15, R14, R2, 0x1, P4 ;  /* 0x000000020e0f7211 */ /* 0x001fc600020f0eff */
[----:B------:R-:W-:Y:S01]  /*1b1e0*/  STL [R1+0x1134], R16 ;  /* 0x0011341001007387 */ /* 0x000fe20000100800 */
[----:B------:R-:W-:-:S03]  /*1b1f0*/  LEA.HI.X.SX32 R13, R13, R2, 0x1, P6 ;  /* 0x000000020d0d7211 */ /* 0x000fc600030f0eff */
[----:B------:R-:W-:Y:S04]  /*1b200*/  STL [R1+0x1100], R15 ;  /* 0x0011000f01007387 */ /* 0x000fe80000100800 */
[----:B------:R-:W4:Y:S01]  /*1b210*/  LDL.LU R20, [R1+0x54] ;  /* 0x0000540001147983 */ /* 0x000f220000300800 */
[----:B------:R-:W-:-:S05]  /*1b220*/  IADD3 R14, P4, R7, R3, RZ ;  /* 0x00000003070e7210 */ /* 0x000fca0007f9e0ff */
[----:B------:R-:W-:Y:S04]  /*1b230*/  STL [R1+0x113c], R14 ;  /* 0x00113c0e01007387 */ /* 0x000fe80000100800 */
[----:B------:R0:W-:Y:S04]  /*1b240*/  STL [R1+0x1108], R13 ;  /* 0x0011080d01007387 */ /* 0x0001e80000100800 */
[----:B------:R-:W4:Y:S01]  /*1b250*/  LDL.LU R19, [R1+0x4c] ;  /* 0x00004c0001137983 */ /* 0x000f220000300800 */
[----:B0-----:R-:W-:Y:S02]  /*1b260*/  LEA.HI.X.SX32 R13, R12, R2, 0x1, P5 ;  /* 0x000000020c0d7211 */ /* 0x001fe400028f0eff */
[----:B------:R-:W-:-:S05]  /*1b270*/  IADD3 R14, P6, R6, R3, RZ ;  /* 0x00000003060e7210 */ /* 0x000fca0007fde0ff */
[----:B------:R-:W-:Y:S01]  /*1b280*/  STL [R1+0x1144], R14 ;  /* 0x0011440e01007387 */ /* 0x000fe20000100800 */
[----:B------:R-:W-:-:S03]  /*1b290*/  LEA.HI.X.SX32 R11, R11, R2, 0x1, P3 ;  /* 0x000000020b0b7211 */ /* 0x000fc600018f0eff */
[----:B------:R-:W-:Y:S04]  /*1b2a0*/  STL [R1+0x1110], R13 ;  /* 0x0011100d01007387 */ /* 0x000fe80000100800 */
[----:B------:R-:W4:Y:S01]  /*1b2b0*/  LDL.LU R18, [R1+0x44] ;  /* 0x0000440001127983 */ /* 0x000f220000300800 */
[----:B------:R-:W-:-:S05]  /*1b2c0*/  IADD3 R12, P5, R5, R3, RZ ;  /* 0x00000003050c7210 */ /* 0x000fca0007fbe0ff */
[----:B------:R0:W-:Y:S04]  /*1b2d0*/  STL [R1+0x114c], R12 ;  /* 0x00114c0c01007387 */ /* 0x0001e80000100800 */
[----:B------:R1:W-:Y:S04]  /*1b2e0*/  STL [R1+0x1118], R11 ;  /* 0x0011180b01007387 */ /* 0x0003e80000100800 */
[----:B------:R-:W4:Y:S01]  /*1b2f0*/  LDL.LU R17, [R1+0x40] ;  /* 0x0000400001117983 */ /* 0x000f220000300800 */
[----:B0-----:R-:W-:-:S05]  /*1b300*/  IADD3 R12, P3, R4, R3, RZ ;  /* 0x00000003040c7210 */ /* 0x001fca0007f7e0ff */
[----:B------:R-:W-:Y:S04]  /*1b310*/  STL [R1+0x1154], R12 ;  /* 0x0011540c01007387 */ /* 0x000fe80000100800 */
[----:B------:R-:W4:Y:S01]  /*1b320*/  LDL.LU R16, [R1+0x34] ;  /* 0x0000340001107983 */ /* 0x000f220000300800 */
[-C--:B-1----:R-:W-:Y:S02]  /*1b330*/  LEA.HI.X.SX32 R11, R10, R2.reuse, 0x1, P2 ;  /* 0x000000020a0b7211 */ /* 0x082fe400010f0eff */
[----:B------:R-:W-:-:S03]  /*1b340*/  LEA.HI.X.SX32 R9, R9, R2, 0x1, P1 ;  /* 0x0000000209097211 */ /* 0x000fc600008f0eff */
[----:B------:R-:W-:Y:S04]  /*1b350*/  STL [R1+0x1120], R11 ;  /* 0x0011200b01007387 */ /* 0x000fe80000100800 */
[----:B------:R-:W4:Y:S01]  /*1b360*/  LDL.LU R15, [R1+0x30] ;  /* 0x00003000010f7983 */ /* 0x000f220000300800 */
[-C--:B------:R-:W-:Y:S02]  /*1b370*/  LEA.HI.X.SX32 R7, R7, R2.reuse, 0x1, P4 ;  /* 0x0000000207077211 */ /* 0x080fe400020f0eff */
[----:B------:R-:W-:Y:S02]  /*1b380*/  LEA.HI.X.SX32 R5, R5, R2, 0x1, P5 ;  /* 0x0000000205057211 */ /* 0x000fe400028f0eff */
[----:B-----5:R-:W-:-:S05]  /*1b390*/  IADD3 R10, P2, R28, R3, RZ ;  /* 0x000000031c0a7210 */ /* 0x020fca0007f5e0ff */
[----:B------:R0:W-:Y:S04]  /*1b3a0*/  STL [R1+0x115c], R10 ;  /* 0x00115c0a01007387 */ /* 0x0001e80000100800 */
[----:B------:R-:W5:Y:S04]  /*1b3b0*/  LDL.LU R14, [R1+0x2c] ;  /* 0x00002c00010e7983 */ /* 0x000f680000300800 */
[----:B------:R1:W-:Y:S04]  /*1b3c0*/  STL [R1+0x1128], R9 ;  /* 0x0011280901007387 */ /* 0x0003e80000100800 */
[----:B------:R-:W5:Y:S01]  /*1b3d0*/  LDL.LU R13, [R1+0x28] ;  /* 0x00002800010d7983 */ /* 0x000f620000300800 */
[----:B0-----:R-:W-:-:S02]  /*1b3e0*/  IADD3 R10, P1, R29, R3, RZ ;  /* 0x000000031d0a7210 */ /* 0x001fc40007f3e0ff */
[----:B-1----:R-:W-:-:S03]  /*1b3f0*/  LEA.HI.X.SX32 R9, R8, R2, 0x1, P0 ;  /* 0x0000000208097211 */ /* 0x002fc600000f0eff */
[----:B------:R0:W-:Y:S04]  /*1b400*/  STL [R1+0x1164], R10 ;  /* 0x0011640a01007387 */ /* 0x0001e80000100800 */
[----:B------:R-:W5:Y:S04]  /*1b410*/  LDL.LU R12, [R1+0x24] ;  /* 0x00002400010c7983 */ /* 0x000f680000300800 */
[----:B------:R1:W-:Y:S04]  /*1b420*/  STL [R1+0x1130], R9 ;  /* 0x0011300901007387 */ /* 0x0003e80000100800 */
[----:B------:R-:W5:Y:S01]  /*1b430*/  LDL.LU R11, [R1+0x20] ;  /* 0x00002000010b7983 */ /* 0x000f620000300800 */
[----:B--2---:R-:W-:-:S05]  /*1b440*/  IADD3 R8, P0, R0, R3, RZ ;  /* 0x0000000300087210 */ /* 0x004fca0007f1e0ff */
[----:B------:R-:W-:Y:S04]  /*1b450*/  STL [R1+0x116c], R8 ;  /* 0x00116c0801007387 */ /* 0x000fe80000100800 */
[----:B0-----:R-:W2:Y:S04]  /*1b460*/  LDL.LU R10, [R1+0x1c] ;  /* 0x00001c00010a7983 */ /* 0x001ea80000300800 */
[----:B------:R0:W-:Y:S04]  /*1b470*/  STL [R1+0x1138], R7 ;  /* 0x0011380701007387 */ /* 0x0001e80000100800 */
[----:B-1----:R-:W2:Y:S01]  /*1b480*/  LDL.LU R9, [R1+0x18] ;  /* 0x0000180001097983 */ /* 0x002ea20000300800 */
[----:B0-----:R-:W-:-:S02]  /*1b490*/  LEA.HI.X.SX32 R7, R6, R2, 0x1, P6 ;  /* 0x0000000206077211 */ /* 0x001fc400030f0eff */
[----:B---3--:R-:W-:-:S05]  /*1b4a0*/  IADD3 R8, P4, R27, R3, RZ ;  /* 0x000000031b087210 */ /* 0x008fca0007f9e0ff */
[----:B------:R0:W-:Y:S04]  /*1b4b0*/  STL [R1+0x1174], R8 ;  /* 0x0011740801007387 */ /* 0x0001e80000100800 */
[----:B0-----:R-:W3:Y:S04]  /*1b4c0*/  LDL.LU R8, [R1+0x14] ;  /* 0x0000140001087983 */ /* 0x001ee80000300800 */
[----:B------:R0:W-:Y:S04]  /*1b4d0*/  STL [R1+0x1140], R7 ;  /* 0x0011400701007387 */ /* 0x0001e80000100800 */
[----:B0-----:R-:W3:Y:S01]  /*1b4e0*/  LDL.LU R7, [R1+0x10] ;  /* 0x0000100001077983 */ /* 0x001ee20000300800 */
[----:B----4-:R-:W-:-:S05]  /*1b4f0*/  IADD3 R6, P6, R21, R3, RZ ;  /* 0x0000000315067210 */ /* 0x010fca0007fde0ff */
[----:B------:R0:W-:Y:S04]  /*1b500*/  STL [R1+0x117c], R6 ;  /* 0x00117c0601007387 */ /* 0x0001e80000100800 */
[----:B0-----:R-:W4:Y:S04]  /*1b510*/  LDL.LU R6, [R1+0xc] ;  /* 0x00000c0001067983 */ /* 0x001f280000300800 */
[----:B------:R0:W-:Y:S02]  /*1b520*/  STL [R1+0x1148], R5 ;  /* 0x0011480501007387 */ /* 0x0001e40000100800 */
[----:B0-----:R-:W-:-:S05]  /*1b530*/  IADD3 R5, P5, R20, R3, RZ ;  /* 0x0000000314057210 */ /* 0x001fca0007fbe0ff */
[----:B------:R0:W-:Y:S01]  /*1b540*/  STL [R1+0x1184], R5 ;  /* 0x0011840501007387 */ /* 0x0001e20000100800 */
[-C--:B------:R-:W-:Y:S02]  /*1b550*/  LEA.HI.X.SX32 R28, R28, R2.reuse, 0x1, P2 ;  /* 0x000000021c1c7211 */ /* 0x080fe400010f0eff */
[----:B0-----:R-:W-:Y:S02]  /*1b560*/  LEA.HI.X.SX32 R5, R4, R2, 0x1, P3 ;  /* 0x0000000204057211 */ /* 0x001fe400018f0eff */
[----:B------:R-:W-:-:S03]  /*1b570*/  IADD3 R4, P3, R19, R3, RZ ;  /* 0x0000000313047210 */ /* 0x000fc60007f7e0ff */
[----:B------:R0:W-:Y:S01]  /*1b580*/  STL [R1+0x1150], R5 ;  /* 0x0011500501007387 */ /* 0x0001e20000100800 */
[----:B------:R-:W-:-:S03]  /*1b590*/  LEA.HI.X.SX32 R29, R29, R2, 0x1, P1 ;  /* 0x000000021d1d7211 */ /* 0x000fc600008f0eff */
[----:B0-----:R-:W4:Y:S04]  /*1b5a0*/  LDL.LU R5, [R1+0x4] ;  /* 0x0000040001057983 */ /* 0x001f280000300800 */
[----:B------:R0:W-:Y:S04]  /*1b5b0*/  STL [R1+0x118c], R4 ;  /* 0x00118c0401007387 */ /* 0x0001e80000100800 */
[----:B0-----:R-:W4:Y:S04]  /*1b5c0*/  LDL.LU R4, [R1] ;  /* 0x0000000001047983 */ /* 0x001f280000300800 */
[----:B------:R0:W-:Y:S02]  /*1b5d0*/  STL [R1+0x1158], R28 ;  /* 0x0011581c01007387 */ /* 0x0001e40000100800 */
[----:B0-----:R-:W-:-:S05]  /*1b5e0*/  IADD3 R28, P2, R18, R3, RZ ;  /* 0x00000003121c7210 */ /* 0x001fca0007f5e0ff */
[----:B------:R0:W-:Y:S01]  /*1b5f0*/  STL [R1+0x1194], R28 ;  /* 0x0011941c01007387 */ /* 0x0001e20000100800 */
[----:B------:R-:W-:-:S03]  /*1b600*/  LEA.HI.X.SX32 R0, R0, R2, 0x1, P0 ;  /* 0x0000000200007211 */ /* 0x000fc600000f0eff */
[----:B0-----:R-:W4:Y:S04]  /*1b610*/  LDL.LU R28, [R1+0x13ec] ;  /* 0x0013ec00011c7983 */ /* 0x001f280000300800 */
[----:B------:R0:W-:Y:S02]  /*1b620*/  STL [R1+0x1160], R29 ;  /* 0x0011601d01007387 */ /* 0x0001e40000100800 */
[----:B0-----:R-:W-:-:S05]  /*1b630*/  IADD3 R29, P1, R17, R3, RZ ;  /* 0x00000003111d7210 */ /* 0x001fca0007f3e0ff */
[----:B------:R0:W-:Y:S04]  /*1b640*/  STL [R1+0x119c], R29 ;  /* 0x00119c1d01007387 */ /* 0x0001e80000100800 */
[----:B0-----:R-:W4:Y:S04]  /*1b650*/  LDL.LU R29, [R1+0x13e8] ;  /* 0x0013e800011d7983 */ /* 0x001f280000300800 */
[----:B------:R0:W-:Y:S02]  /*1b660*/  STL [R1+0x1168], R0 ;  /* 0x0011680001007387 */ /* 0x0001e40000100800 */
[----:B0-----:R-:W-:-:S05]  /*1b670*/  IADD3 R0, P0, R16, R3, RZ ;  /* 0x0000000310007210 */ /* 0x001fca0007f1e0ff */
[----:B------:R0:W-:Y:S04]  /*1b680*/  STL [R1+0x11a4], R0 ;  /* 0x0011a40001007387 */ /* 0x0001e80000100800 */
[----:B0-----:R-:W4:Y:S01]  /*1b690*/  LDL.LU R0, [R1+0x13e4] ;  /* 0x0013e40001007983 */ /* 0x001f220000300800 */
[-C--:B------:R-:W-:Y:S02]  /*1b6a0*/  LEA.HI.X.SX32 R27, R27, R2.reuse, 0x1, P4 ;  /* 0x000000021b1b7211 */ /* 0x080fe400020f0eff */
[----:B------:R-:W-:-:S03]  /*1b6b0*/  LEA.HI.X.SX32 R21, R21, R2, 0x1, P6 ;  /* 0x0000000215157211 */ /* 0x000fc600030f0eff */
[----:B------:R0:W-:Y:S01]  /*1b6c0*/  STL [R1+0x1170], R27 ;  /* 0x0011701b01007387 */ /* 0x0001e20000100800 */
[----:B------:R-:W-:Y:S02]  /*1b6d0*/  LEA.HI.X.SX32 R19, R19, R2, 0x1, P3 ;  /* 0x0000000213137211 */ /* 0x000fe400018f0eff */
[----:B0-----:R-:W-:-:S05]  /*1b6e0*/  IADD3 R27, P4, R15, R3, RZ ;  /* 0x000000030f1b7210 */ /* 0x001fca0007f9e0ff */
[----:B------:R5:W-:Y:S04]  /*1b6f0*/  STL [R1+0x11ac], R27 ;  /* 0x0011ac1b01007387 */ /* 0x000be80000100800 */
[----:B------:R0:W-:Y:S01]  /*1b700*/  STL [R1+0x1178], R21 ;  /* 0x0011781501007387 */ /* 0x0001e20000100800 */
[-C--:B-----5:R-:W-:Y:S02]  /*1b710*/  IADD3 R27, P6, R14, R3.reuse, RZ ;  /* 0x000000030e1b7210 */ /* 0x0a0fe40007fde0ff */
[----:B0-----:R-:W-:Y:S02]  /*1b720*/  LEA.HI.X.SX32 R21, R20, R2, 0x1, P5 ;  /* 0x0000000214157211 */ /* 0x001fe400028f0eff */
[-C--:B------:R-:W-:Y:S01]  /*1b730*/  IADD3 R20, P5, R13, R3.reuse, RZ ;  /* 0x000000030d147210 */ /* 0x080fe20007fbe0ff */
[----:B------:R-:W-:Y:S04]  /*1b740*/  STL [R1+0x11b4], R27 ;  /* 0x0011b41b01007387 */ /* 0x000fe80000100800 */
[----:B------:R0:W-:Y:S04]  /*1b750*/  STL [R1+0x1180], R21 ;  /* 0x0011801501007387 */ /* 0x0001e80000100800 */
[----:B------:R1:W-:Y:S04]  /*1b760*/  STL [R1+0x11bc], R20 ;  /* 0x0011bc1401007387 */ /* 0x0003e80000100800 */
[----:B------:R5:W-:Y:S01]  /*1b770*/  STL [R1+0x1188], R19 ;  /* 0x0011881301007387 */ /* 0x000be20000100800 */
[----:B0-----:R-:W-:-:S02]  /*1b780*/  IADD3 R21, P3, R12, R3, RZ ;  /* 0x000000030c157210 */ /* 0x001fc40007f7e0ff */
[-C--:B-1----:R-:W-:Y:S02]  /*1b790*/  LEA.HI.X.SX32 R20, R18, R2.reuse, 0x1, P2 ;  /* 0x0000000212147211 */ /* 0x082fe400010f0eff */
[-C--:B------:R-:W-:Y:S02]  /*1b7a0*/  LEA.HI.X.SX32 R18, R17, R2.reuse, 0x1, P1 ;  /* 0x0000000211127211 */ /* 0x080fe400008f0eff */
[----:B-----5:R-:W-:Y:S01]  /*1b7b0*/  IADD3 R19, P2, R11, R3, RZ ;  /* 0x000000030b137210 */ /* 0x020fe20007f5e0ff */
[----:B------:R-:W-:Y:S01]  /*1b7c0*/  STL [R1+0x11c4], R21 ;  /* 0x0011c41501007387 */ /* 0x000fe20000100800 */
[----:B------:R-:W-:-:S03]  /*1b7d0*/  LEA.HI.X.SX32 R16, R16, R2, 0x1, P0 ;  /* 0x0000000210107211 */ /* 0x000fc600000f0eff */
[----:B------:R-:W-:Y:S04]  /*1b7e0*/  STL [R1+0x1190], R20 ;  /* 0x0011901401007387 */ /* 0x000fe80000100800 */
[----:B------:R-:W-:Y:S04]  /*1b7f0*/  STL [R1+0x11cc], R19 ;  /* 0x0011cc1301007387 */ /* 0x000fe80000100800 */
[----:B------:R0:W-:Y:S01]  /*1b800*/  STL [R1+0x1198], R18 ;  /* 0x0011981201007387 */ /* 0x0001e20000100800 */
[----:B--2---:R-:W-:-:S05]  /*1b810*/  IADD3 R17, P1, R10, R3, RZ ;  /* 0x000000030a117210 */ /* 0x004fca0007f3e0ff */
[----:B------:R1:W-:Y:S01]  /*1b820*/  STL [R1+0x11d4], R17 ;  /* 0x0011d41101007387 */ /* 0x0003e20000100800 */
[----:B0-----:R-:W-:-:S03]  /*1b830*/  IADD3 R18, P0, R9, R3, RZ ;  /* 0x0000000309127210 */ /* 0x001fc60007f1e0ff */
[----:B------:R3:W-:Y:S01]  /*1b840*/  STL [R1+0x11a0], R16 ;  /* 0x0011a01001007387 */ /* 0x0007e20000100800 */
[-C--:B------:R-:W-:Y:S02]  /*1b850*/  LEA.HI.X.SX32 R13, R13, R2.reuse, 0x1, P5 ;  /* 0x000000020d0d7211 */ /* 0x080fe400028f0eff */
[-C--:B-1----:R-:W-:Y:S02]  /*1b860*/  LEA.HI.X.SX32 R17, R15, R2.reuse, 0x1, P4 ;  /* 0x000000020f117211 */ /* 0x082fe400020f0eff */
[-C--:B------:R-:W-:Y:S01]  /*1b870*/  LEA.HI.X.SX32 R15, R14, R2.reuse, 0x1, P6 ;  /* 0x000000020e0f7211 */ /* 0x080fe200030f0eff */
[----:B------:R-:W-:Y:S04]  /*1b880*/  STL [R1+0x11dc], R18 ;  /* 0x0011dc1201007387 */ /* 0x000fe80000100800 */
[----:B------:R-:W-:Y:S01]  /*1b890*/  STL [R1+0x11a8], R17 ;  /* 0x0011a81101007387 */ /* 0x000fe20000100800 */
[----:B------:R-:W-:-:S02]  /*1b8a0*/  LEA.HI.X.SX32 R10, R10, R2, 0x1, P1 ;  /* 0x000000020a0a7211 */ /* 0x000fc400008f0eff */
[----:B---3--:R-:W-:-:S05]  /*1b8b0*/  IADD3 R16, P4, R8, R3, RZ ;  /* 0x0000000308107210 */ /* 0x008fca0007f9e0ff */
[----:B------:R-:W-:Y:S04]  /*1b8c0*/  STL [R1+0x11e4], R16 ;  /* 0x0011e41001007387 */ /* 0x000fe80000100800 */
[----:B------:R-:W-:Y:S01]  /*1b8d0*/  STL [R1+0x11b0], R15 ;  /* 0x0011b00f01007387 */ /* 0x000fe20000100800 */
[----:B------:R-:W-:-:S05]  /*1b8e0*/  IADD3 R14, P6, R7, R3, RZ ;  /* 0x00000003070e7210 */ /* 0x000fca0007fde0ff */
[----:B------:R0:W-:Y:S04]  /*1b8f0*/  STL [R1+0x11ec], R14 ;  /* 0x0011ec0e01007387 */ /* 0x0001e80000100800 */
[----:B------:R1:W-:Y:S01]  /*1b900*/  STL [R1+0x11b8], R13 ;  /* 0x0011b80d01007387 */ /* 0x0003e20000100800 */
[-C--:B0-----:R-:W-:Y:S02]  /*1b910*/  LEA.HI.X.SX32 R14, R12, R2.reuse, 0x1, P3 ;  /* 0x000000020c0e7211 */ /* 0x081fe400018f0eff */
[----:B------:R-:W-:Y:S02]  /*1b920*/  LEA.HI.X.SX32 R12, R11, R2, 0x1, P2 ;  /* 0x000000020b0c7211 */ /* 0x000fe400010f0eff */
[----:B----4-:R-:W-:-:S05]  /*1b930*/  IADD3 R15, P5, R6, R3, RZ ;  /* 0x00000003060f7210 */ /* 0x010fca0007fbe0ff */
[----:B------:R-:W-:Y:S04]  /*1b940*/  STL [R1+0x11f4], R15 ;  /* 0x0011f40f01007387 */ /* 0x000fe80000100800 */
[----:B------:R-:W-:Y:S01]  /*1b950*/  STL [R1+0x11c0], R14 ;  /* 0x0011c00e01007387 */ /* 0x000fe20000100800 */
[----:B------:R-:W-:Y:S01]  /*1b960*/  IMAD R22, R22, UR9, RZ ;  /* 0x0000000916167c24 */ /* 0x000fe2000f8e02ff */
[----:B------:R-:W-:Y:S02]  /*1b970*/  LEA.HI.X.SX32 R7, R7, R2, 0x1, P6 ;  /* 0x0000000207077211 */ /* 0x000fe400030f0eff */
[-C--:B------:R-:W-:Y:S02]  /*1b980*/  IADD3 R11, P2, R5, R3.reuse, RZ ;  /* 0x00000003050b7210 */ /* 0x080fe40007f5e0ff */
[----:B-1----:R-:W-:-:S05]  /*1b990*/  IADD3 R13, P3, R0, R3, RZ ;  /* 0x00000003000d7210 */ /* 0x002fca0007f7e0ff */
[----:B------:R-:W-:Y:S04]  /*1b9a0*/  STL [R1+0x11fc], R13 ;  /* 0x0011fc0d01007387 */ /* 0x000fe80000100800 */
[----:B------:R0:W-:Y:S04]  /*1b9b0*/  STL [R1+0x11c8], R12 ;  /* 0x0011c80c01007387 */ /* 0x0001e80000100800 */
[----:B------:R1:W-:Y:S04]  /*1b9c0*/  STL [R1+0x1204], R11 ;  /* 0x0012040b01007387 */ /* 0x0003e80000100800 */
[----:B------:R2:W-:Y:S01]  /*1b9d0*/  STL [R1+0x11d0], R10 ;  /* 0x0011d00a01007387 */ /* 0x0005e20000100800 */
[----:B0-----:R-:W-:-:S02]  /*1b9e0*/  IADD3 R12, P1, R4, R3, RZ ;  /* 0x00000003040c7210 */ /* 0x001fc40007f3e0ff */
[-C--:B-1----:R-:W-:Y:S02]  /*1b9f0*/  LEA.HI.X.SX32 R11, R9, R2.reuse, 0x1, P0 ;  /* 0x00000002090b7211 */ /* 0x082fe400000f0eff */
[----:B------:R-:W-:Y:S02]  /*1ba00*/  LEA.HI.X.SX32 R9, R8, R2, 0x1, P4 ;  /* 0x0000000208097211 */ /* 0x000fe400020f0eff */
[-C--:B--2---:R-:W-:Y:S01]  /*1ba10*/  IADD3 R10, P0, R29, R3.reuse, RZ ;  /* 0x000000031d0a7210 */ /* 0x084fe20007f1e0ff */
[----:B------:R-:W-:Y:S01]  /*1ba20*/  STL [R1+0x120c], R12 ;  /* 0x00120c0c01007387 */ /* 0x000fe20000100800 */
[----:B------:R-:W-:-:S03]  /*1ba30*/  IADD3 R8, P4, R28, R3, RZ ;  /* 0x000000031c087210 */ /* 0x000fc60007f9e0ff */
[----:B------:R-:W-:Y:S04]  /*1ba40*/  STL [R1+0x11d8], R11 ;  /* 0x0011d80b01007387 */ /* 0x000fe80000100800 */
[----:B------:R-:W-:Y:S04]  /*1ba50*/  STL [R1+0x1210], R10 ;  /* 0x0012100a01007387 */ /* 0x000fe80000100800 */
[----:B------:R0:W-:Y:S04]  /*1ba60*/  STL [R1+0x11e0], R9 ;  /* 0x0011e00901007387 */ /* 0x0001e80000100800 */
[----:B------:R1:W-:Y:S01]  /*1ba70*/  STL [R1+0x1214], R8 ;  /* 0x0012140801007387 */ /* 0x0003e20000100800 */
[----:B0-----:R-:W-:-:S03]  /*1ba80*/  IADD3 R9, P6, R22, R3, RZ ;  /* 0x0000000316097210 */ /* 0x001fc60007fde0ff */
[----:B------:R0:W-:Y:S01]  /*1ba90*/  STL [R1+0x11e8], R7 ;  /* 0x0011e80701007387 */ /* 0x0001e20000100800 */
[----:B-1----:R-:W-:-:S03]  /*1baa0*/  LEA.HI.X.SX32 R8, R6, R2, 0x1, P5 ;  /* 0x0000000206087211 */ /* 0x002fc600028f0eff */
[----:B------:R-:W-:Y:S01]  /*1bab0*/  STL [R1+0x1218], R9 ;  /* 0x0012180901007387 */ /* 0x000fe20000100800 */
[----:B------:R-:W-:-:S03]  /*1bac0*/  LEA.HI.X.SX32 R6, R0, R2, 0x1, P3 ;  /* 0x0000000200067211 */ /* 0x000fc600018f0eff */
[----:B------:R1:W-:Y:S04]  /*1bad0*/  STL [R1+0x11f0], R8 ;  /* 0x0011f00801007387 */ /* 0x0003e80000100800 */
[----:B------:R-:W2:Y:S01]  /*1bae0*/  LDL.LU R0, [R1+0x13e0] ;  /* 0x0013e00001007983 */ /* 0x000ea20000300800 */
[----:B------:R-:W-:Y:S02]  /*1baf0*/  IMAD R24, R24, UR9, RZ ;  /* 0x0000000918187c24 */ /* 0x000fe4000f8e02ff */
[----:B------:R-:W-:-:S03]  /*1bb00*/  IMAD R23, R23, UR9, RZ ;  /* 0x0000000917177c24 */ /* 0x000fc6000f8e02ff */
[-C--:B0-----:R-:W-:Y:S01]  /*1bb10*/  IADD3 R7, P5, R24, R3.reuse, RZ ;  /* 0x0000000318077210 */ /* 0x081fe20007fbe0ff */
[----:B------:R-:W-:Y:S01]  /*1bb20*/  IMAD R25, R25, UR9, RZ ;  /* 0x0000000919197c24 */ /* 0x000fe2000f8e02ff */
[----:B-1----:R-:W-:Y:S01]  /*1bb30*/  IADD3 R8, P3, R23, R3, RZ ;  /* 0x0000000317087210 */ /* 0x002fe20007f7e0ff */
[----:B------:R-:W-:Y:S02]  /*1bb40*/  IMAD R26, R26, UR9, RZ ;  /* 0x000000091a1a7c24 */ /* 0x000fe4000f8e02ff */
[----:B------:R0:W-:Y:S04]  /*1bb50*/  STL [R1+0x1224], R7 ;  /* 0x0012240701007387 */ /* 0x0001e80000100800 */
[----:B------:R1:W-:Y:S01]  /*1bb60*/  STL [R1+0x11f8], R6 ;  /* 0x0011f80601007387 */ /* 0x0003e20000100800 */
[----:B0-----:R-:W-:-:S02]  /*1bb70*/  LEA.HI.X.SX32 R7, R5, R2, 0x1, P2 ;  /* 0x0000000205077211 */ /* 0x001fc400010f0eff */
[-C--:B------:R-:W-:Y:S02]  /*1bb80*/  LEA.HI.X.SX32 R5, R4, R2.reuse, 0x1, P1 ;  /* 0x0000000204057211 */ /* 0x080fe400008f0eff */
[-C--:B-1----:R-:W-:Y:S01]  /*1bb90*/  IADD3 R6, P2, R25, R3.reuse, RZ ;  /* 0x0000000319067210 */ /* 0x082fe20007f5e0ff */
[----:B------:R-:W-:Y:S01]  /*1bba0*/  STL [R1+0x121c], R8 ;  /* 0x00121c0801007387 */ /* 0x000fe20000100800 */
[----:B------:R-:W-:Y:S02]  /*1bbb0*/  IADD3 R4, P1, R26, R3, RZ ;  /* 0x000000031a047210 */ /* 0x000fe40007f3e0ff */
[-C--:B------:R-:W-:Y:S01]  /*1bbc0*/  LEA.HI.X.SX32 R3, R29, R2.reuse, 0x1, P0 ;  /* 0x000000021d037211 */ /* 0x080fe200000f0eff */
[----:B------:R-:W-:Y:S04]  /*1bbd0*/  STL [R1+0x1200], R7 ;  /* 0x0012000701007387 */ /* 0x000fe80000100800 */
[----:B------:R-:W-:Y:S04]  /*1bbe0*/  STL [R1+0x1220], R6 ;  /* 0x0012200601007387 */ /* 0x000fe80000100800 */
[----:B------:R0:W-:Y:S04]  /*1bbf0*/  STL [R1+0x1208], R5 ;  /* 0x0012080501007387 */ /* 0x0001e80000100800 */
[----:B------:R1:W-:Y:S04]  /*1bc00*/  STL [R1+0xaec], R4 ;  /* 0x000aec0401007387 */ /* 0x0003e80000100800 */
[----:B------:R3:W-:Y:S01]  /*1bc10*/  STL [R1+0xad8], R3 ;  /* 0x000ad80301007387 */ /* 0x0007e20000100800 */
[----:B0-----:R-:W-:-:S02]  /*1bc20*/  LEA.HI.X.SX32 R5, R28, R2, 0x1, P4 ;  /* 0x000000021c057211 */ /* 0x001fc400020f0eff */
[----:B-1----:R-:W-:-:S03]  /*1bc30*/  LEA.HI.X.SX32 R4, R24, R2, 0x1, P5 ;  /* 0x0000000218047211 */ /* 0x002fc600028f0eff */
[----:B------:R-:W-:Y:S01]  /*1bc40*/  STL [R1+0xadc], R5 ;  /* 0x000adc0501007387 */ /* 0x000fe20000100800 */
[----:B---3--:R-:W-:Y:S02]  /*1bc50*/  LEA.HI.X.SX32 R3, R22, R2, 0x1, P6 ;  /* 0x0000000216037211 */ /* 0x008fe400030f0eff */
[----:B--2---:R-:W-:-:S05]  /*1bc60*/  IADD3 R16, P0, R0, UR10, RZ ;  /* 0x0000000a00107c10 */ /* 0x004fca000ff1e0ff */
[----:B------:R-:W-:Y:S04]  /*1bc70*/  STL [R1+0x790], R16 ;  /* 0x0007901001007387 */ /* 0x000fe80000100800 */
[----:B------:R0:W-:Y:S04]  /*1bc80*/  STL [R1+0xae0], R3 ;  /* 0x000ae00301007387 */ /* 0x0001e80000100800 */
[----:B------:R1:W-:Y:S01]  /*1bc90*/  STL [R1+0xaf0], R4 ;  /* 0x000af00401007387 */ /* 0x0003e20000100800 */
[-C--:B0-----:R-:W-:Y:S02]  /*1bca0*/  LEA.HI.X.SX32 R3, R23, R2.reuse, 0x1, P3 ;  /* 0x0000000217037211 */ /* 0x081fe400018f0eff */
[----:B-1----:R-:W-:-:S03]  /*1bcb0*/  LEA.HI.X.SX32 R4, R25, R2, 0x1, P2 ;  /* 0x0000000219047211 */ /* 0x002fc600010f0eff */
[----:B------:R0:W-:Y:S01]  /*1bcc0*/  STL [R1+0xae4], R3 ;  /* 0x000ae40301007387 */ /* 0x0001e20000100800 */
[----:B------:R-:W-:-:S03]  /*1bcd0*/  LEA.HI.X.SX32 R2, R26, R2, 0x1, P1 ;  /* 0x000000021a027211 */ /* 0x000fc600008f0eff */
[----:B------:R-:W-:Y:S01]  /*1bce0*/  STL [R1+0xae8], R4 ;  /* 0x000ae80401007387 */ /* 0x000fe20000100800 */
[----:B0-----:R-:W-:-:S03]  /*1bcf0*/  LEA.HI.X.SX32 R3, R0, UR11, 0x1, P0 ;  /* 0x0000000b00037c11 */ /* 0x001fc600080f0eff */
[----:B------:R-:W2:Y:S04]  /*1bd00*/  LDL.LU R0, [R1+0x13dc] ;  /* 0x0013dc0001007983 */ /* 0x000ea80000300800 */
[----:B------:R0:W-:Y:S04]  /*1bd10*/  STL [R1+0x8dc], R2 ;  /* 0x0008dc0201007387 */ /* 0x0001e80000100800 */
[----:B------:R1:W-:Y:S04]  /*1bd20*/  STL [R1+0x78c], R3 ;  /* 0x00078c0301007387 */ /* 0x0003e80000100800 */
[----:B------:R-:W-:Y:S01]  /*1bd30*/  STL [R1+0x898], RZ ;  /* 0x000898ff01007387 */ /* 0x000fe20000100800 */
[----:B0-----:R-:W0:Y:S03]  /*1bd40*/  LDC R2, c[0x0][0x238] ;  /* 0x00008e00ff027b82 */ /* 0x001e260000000800 */
[----:B------:R-:W-:Y:S04]  /*1bd50*/  STL [R1+0x80], RZ ;  /* 0x000080ff01007387 */ /* 0x000fe80000100800 */
        /* <DEDUP_REMOVED lines=208> */
[----:B--2---:R2:W-:Y:S01]  /*1ca60*/  STL [R1+0x13dc], R0 ;  /* 0x0013dc0001007387 */ /* 0x0045e20000100800 */
[----:B-1----:R-:W1:Y:S03]  /*1ca70*/  LDC R3, c[0x0][0x230] ;  /* 0x00008c00ff037b82 */ /* 0x002e660000000800 */
[----:B--2---:R-:W2:Y:S01]  /*1ca80*/  LDL R0, [R1+0x78c] ;  /* 0x00078c0001007983 */ /* 0x004ea20000100800 */
[C---:B0-----:R-:W-:Y:S01]  /*1ca90*/  IMAD R4, R2.reuse, 0x3e, RZ ;  /* 0x0000003e02047824 */ /* 0x041fe200078e02ff */
[----:B------:R-:W-:Y:S01]  /*1caa0*/  USHF.L.U32 UR5, UR5, 0x6, URZ ;  /* 0x0000000605057899 */ /* 0x000fe2000800063f */
[----:B------:R-:W-:-:S02]  /*1cab0*/  IMAD R5, R2, 0x3d, RZ ;  /* 0x0000003d02057824 */ /* 0x000fc400078e02ff */
[C---:B------:R-:W-:Y:S01]  /*1cac0*/  IMAD R6, R2.reuse, 0x3c, RZ ;  /* 0x0000003c02067824 */ /* 0x040fe200078e02ff */
[----:B------:R-:W-:Y:S01]  /*1cad0*/  USHF.R.S32.HI UR8, URZ, 0x1f, UR5 ;  /* 0x0000001f3f087899 */ /* 0x000fe20008011405 */
[C---:B------:R-:W-:Y:S02]  /*1cae0*/  IMAD R7, R2.reuse, 0x3b, RZ ;  /* 0x0000003b02077824 */ /* 0x040fe400078e02ff */
[C---:B------:R-:W-:Y:S02]  /*1caf0*/  IMAD R8, R2.reuse, 0x3a, RZ ;  /* 0x0000003a02087824 */ /* 0x040fe400078e02ff */
[C---:B------:R-:W-:Y:S02]  /*1cb00*/  IMAD R9, R2.reuse, 0x39, RZ ;  /* 0x0000003902097824 */ /* 0x040fe400078e02ff */
[----:B------:R-:W-:Y:S02]  /*1cb10*/  IMAD R11, R2, 0x37, RZ ;  /* 0x00000037020b7824 */ /* 0x000fe400078e02ff */
[----:B-1----:R-:W-:-:S02]  /*1cb20*/  VIADD R3, R3, 0x3f ;  /* 0x0000003f03037836 */ /* 0x002fc40000000000 */
[C---:B------:R-:W-:Y:S02]  /*1cb30*/  IMAD R12, R2.reuse, 0x36, RZ ;  /* 0x00000036020c7824 */ /* 0x040fe400078e02ff */
[C---:B------:R-:W-:Y:S01]  /*1cb40*/  IMAD R13, R2.reuse, 0x35, RZ ;  /* 0x00000035020d7824 */ /* 0x040fe200078e02ff */
[----:B------:R-:W-:Y:S01]  /*1cb50*/  SHF.R.S32.HI R10, RZ, 0x1f, R3 ;  /* 0x0000001fff0a7819 */ /* 0x000fe20000011403 */
[C---:B------:R-:W-:Y:S02]  /*1cb60*/  IMAD R14, R2.reuse, 0x34, RZ ;  /* 0x00000034020e7824 */ /* 0x040fe400078e02ff */
[----:B------:R-:W-:Y:S01]  /*1cb70*/  IMAD R15, R2, 0x33, RZ ;  /* 0x00000033020f7824 */ /* 0x000fe200078e02ff */
[----:B------:R-:W-:Y:S01]  /*1cb80*/  LEA.HI R10, R10, R3, RZ, 0x6 ;  /* 0x000000030a0a7211 */ /* 0x000fe200078f30ff */
[C---:B------:R-:W-:Y:S02]  /*1cb90*/  IMAD R3, R2.reuse, 0x3f, RZ ;  /* 0x0000003f02037824 */ /* 0x040fe400078e02ff */
[C---:B------:R-:W-:Y:S01]  /*1cba0*/  IMAD R17, R2.reuse, 0x31, RZ ;  /* 0x0000003102117824 */ /* 0x040fe200078e02ff */
[----:B------:R-:W-:Y:S01]  /*1cbb0*/  SHF.R.S32.HI R10, RZ, 0x6, R10 ;  /* 0x00000006ff0a7819 */ /* 0x000fe2000001140a */
[C---:B------:R-:W-:Y:S01]  /*1cbc0*/  IMAD R18, R2.reuse, 0x30, RZ ;  /* 0x0000003002127824 */ /* 0x040fe200078e02ff */
[----:B------:R-:W-:Y:S01]  /*1cbd0*/  IADD3 R10, P0, R3, R16, RZ ;  /* 0x00000010030a7210 */ /* 0x000fe20007f1e0ff */
[----:B------:R-:W-:-:S02]  /*1cbe0*/  IMAD R19, R2, 0x2f, RZ ;  /* 0x0000002f02137824 */ /* 0x000fc400078e02ff */
[C---:B------:R-:W-:Y:S02]  /*1cbf0*/  IMAD R20, R2.reuse, 0x2e, RZ ;  /* 0x0000002e02147824 */ /* 0x040fe400078e02ff */
[----:B------:R0:W-:Y:S01]  /*1cc00*/  STL [R1+0x8e4], R10 ;  /* 0x0008e40a01007387 */ /* 0x0001e20000100800 */
[C---:B------:R-:W-:Y:S02]  /*1cc10*/  IMAD R21, R2.reuse, 0x2d, RZ ;  /* 0x0000002d02157824 */ /* 0x040fe400078e02ff */
[C---:B------:R-:W-:Y:S02]  /*1cc20*/  IMAD R22, R2.reuse, 0x2c, RZ ;  /* 0x0000002c02167824 */ /* 0x040fe400078e02ff */
[C---:B------:R-:W-:Y:S02]  /*1cc30*/  IMAD R23, R2.reuse, 0x2b, RZ ;  /* 0x0000002b02177824 */ /* 0x040fe400078e02ff */
[C---:B------:R-:W-:Y:S02]  /*1cc40*/  IMAD R24, R2.reuse, 0x2a, RZ ;  /* 0x0000002a02187824 */ /* 0x040fe400078e02ff */
[----:B------:R-:W-:Y:S01]  /*1cc50*/  IMAD R25, R2, 0x29, RZ ;  /* 0x0000002902197824 */ /* 0x000fe200078e02ff */
[----:B0-----:R-:W-:Y:S01]  /*1cc60*/  IADD3 R10, P1, R4, R16, RZ ;  /* 0x00000010040a7210 */ /* 0x001fe20007f3e0ff */
[----:B------:R-:W-:-:S02]  /*1cc70*/  IMAD R26, R2, 0x28, RZ ;  /* 0x00000028021a7824 */ /* 0x000fc400078e02ff */
[C---:B------:R-:W-:Y:S02]  /*1cc80*/  IMAD R27, R2.reuse, 0x27, RZ ;  /* 0x00000027021b7824 */ /* 0x040fe400078e02ff */
[----:B------:R0:W-:Y:S01]  /*1cc90*/  STL [R1+0x8ec], R10 ;  /* 0x0008ec0a01007387 */ /* 0x0001e20000100800 */
[C---:B------:R-:W-:Y:S02]  /*1cca0*/  IMAD R28, R2.reuse, 0x26, RZ ;  /* 0x00000026021c7824 */ /* 0x040fe400078e02ff */
[----:B------:R-:W-:Y:S01]  /*1ccb0*/  IMAD R29, R2, 0x25, RZ ;  /* 0x00000025021d7824 */ /* 0x000fe200078e02ff */
[----:B0-----:R-:W-:-:S05]  /*1ccc0*/  IADD3 R10, P2, R5, R16, RZ ;  /* 0x00000010050a7210 */ /* 0x001fca0007f5e0ff */
[----:B------:R0:W-:Y:S02]  /*1ccd0*/  STL [R1+0x8f4], R10 ;  /* 0x0008f40a01007387 */ /* 0x0001e40000100800 */
        /* <DEDUP_REMOVED lines=8> */
[----:B0-----:R-:W-:Y:S01]  /*1cd60*/  IMAD R10, R2, 0x38, RZ ;  /* 0x00000038020a7824 */ /* 0x001fe200078e02ff */
[----:B--2---:R-:W-:-:S05]  /*1cd70*/  LEA.HI.X.SX32 R3, R3, R0, 0x1, P0 ;  /* 0x0000000003037211 */ /* 0x004fca00000f0eff */
[----:B------:R0:W-:Y:S02]  /*1cd80*/  STL [R1+0x8e0], R3 ;  /* 0x0008e00301007387 */ /* 0x0001e40000100800 */
[----:B0-----:R-:W-:-:S05]  /*1cd90*/  IADD3 R3, P0, R10, R16, RZ ;  /* 0x000000100a037210 */ /* 0x001fca0007f1e0ff */
[----:B------:R0:W-:Y:S02]  /*1cda0*/  STL [R1+0x91c], R3 ;  /* 0x00091c0301007387 */ /* 0x0001e40000100800 */
[----:B0-----:R-:W-:Y:S02]  /*1cdb0*/  LEA.HI.X.SX32 R3, R4, R0, 0x1, P1 ;  /* 0x0000000004037211 */ /* 0x001fe400008f0eff */
[----:B------:R-:W-:-:S03]  /*1cdc0*/  IADD3 R4, P1, R11, R16, RZ ;  /* 0x000000100b047210 */ /* 0x000fc60007f3e0ff */
[----:B------:R0:W-:Y:S04]  /*1cdd0*/  STL [R1+0x8e8], R3 ;  /* 0x0008e80301007387 */ /* 0x0001e80000100800 */
[----:B------:R1:W-:Y:S01]  /*1cde0*/  STL [R1+0x924], R4 ;  /* 0x0009240401007387 */ /* 0x0003e20000100800 */
[-C--:B0-----:R-:W-:Y:S02]  /*1cdf0*/  LEA.HI.X.SX32 R3, R5, R0.reuse, 0x1, P2 ;  /* 0x0000000005037211 */ /* 0x081fe400010f0eff */
[----:B------:R-:W-:Y:S02]  /*1ce00*/  LEA.HI.X.SX32 R5, R6, R0, 0x1, P3 ;  /* 0x0000000006057211 */ /* 0x000fe400018f0eff */
[-C--:B-1----:R-:W-:Y:S01]  /*1ce10*/  IADD3 R4, P2, R12, R16.reuse, RZ ;  /* 0x000000100c047210 */ /* 0x082fe20007f5e0ff */
[----:B------:R0:W-:Y:S04]  /*1ce20*/  STL [R1+0x8f0], R3 ;  /* 0x0008f00301007387 */ /* 0x0001e80000100800 */
[----:B------:R1:W-:Y:S04]  /*1ce30*/  STL [R1+0x92c], R4 ;  /* 0x00092c0401007387 */ /* 0x0003e80000100800 */
[----:B------:R2:W-:Y:S01]  /*1ce40*/  STL [R1+0x8f8], R5 ;  /* 0x0008f80501007387 */ /* 0x0005e20000100800 */
[----:B0-----:R-:W-:-:S02]  /*1ce50*/  IADD3 R3, P3, R13, R16, RZ ;  /* 0x000000100d037210 */ /* 0x001fc40007f7e0ff */
[----:B-1----:R-:W-:-:S03]  /*1ce60*/  LEA.HI.X.SX32 R4, R7, R0, 0x1, P4 ;  /* 0x0000000007047211 */ /* 0x002fc600020f0eff */
[----:B------:R0:W-:Y:S01]  /*1ce70*/  STL [R1+0x934], R3 ;  /* 0x0009340301007387 */ /* 0x0001e20000100800 */
[----:B--2---:R-:W-:-:S03]  /*1ce80*/  IADD3 R5, P4, R14, R16, RZ ;  /* 0x000000100e057210 */ /* 0x004fc60007f9e0ff */
[----:B------:R1:W-:Y:S04]  /*1ce90*/  STL [R1+0x900], R4 ;  /* 0x0009000401007387 */ /* 0x0003e80000100800 */
[----:B------:R-:W-:Y:S01]  /*1cea0*/  STL [R1+0x93c], R5 ;  /* 0x00093c0501007387 */ /* 0x000fe20000100800 */
[----:B0-----:R-:W-:Y:S02]  /*1ceb0*/  LEA.HI.X.SX32 R3, R8, R0, 0x1, P5 ;  /* 0x0000000008037211 */ /* 0x001fe400028f0eff */
[----:B-1----:R-:W-:-:S03]  /*1cec0*/  IADD3 R4, P5, R15, R16, RZ ;  /* 0x000000100f047210 */ /* 0x002fc60007fbe0ff */
[----:B------:R0:W-:Y:S01]  /*1ced0*/  STL [R1+0x908], R3 ;  /* 0x0009080301007387 */ /* 0x0001e20000100800 */
[C---:B------:R-:W-:Y:S01]  /*1cee0*/  IMAD R16, R2.reuse, 0x32, RZ ;  /* 0x0000003202107824 */ /* 0x040fe200078e02ff */
[-C--:B0-----:R-:W-:Y:S02]  /*1cef0*/  LEA.HI.X.SX32 R3, R9, R0.reuse, 0x1, P6 ;  /* 0x0000000009037211 */ /* 0x081fe400030f0eff */
[----:B------:R-:W2:Y:S01]  /*1cf00*/  LDL R9, [R1+0x790] ;  /* 0x0007900001097983 */ /* 0x000ea20000100800 */
[C---:B------:R-:W-:Y:S02]  /*1cf10*/  IMAD.SHL.U32 R8, R2.reuse, 0x20, RZ ;  /* 0x0000002002087824 */ /* 0x040fe400078e00ff */
[----:B------:R-:W-:Y:S01]  /*1cf20*/  IMAD R7, R2, 0x1f, RZ ;  /* 0x0000001f02077824 */ /* 0x000fe200078e02ff */
[----:B------:R-:W-:Y:S04]  /*1cf30*/  STL [R1+0x944], R4 ;  /* 0x0009440401007387 */ /* 0x000fe80000100800 */
[----:B------:R0:W-:Y:S02]  /*1cf40*/  STL [R1+0x910], R3 ;  /* 0x0009100301007387 */ /* 0x0001e40000100800 */
[----:B0-----:R-:W-:Y:S01]  /*1cf50*/  LEA.HI.X.SX32 R3, R10, R0, 0x1, P0 ;  /* 0x000000000a037211 */ /* 0x001fe200000f0eff */
[----:B------:R-:W-:Y:S01]  /*1cf60*/  IMAD R10, R2, 0x21, RZ ;  /* 0x00000021020a7824 */ /* 0x000fe200078e02ff */
[----:B--2---:R-:W-:-:S02]  /*1cf70*/  IADD3 R5, P6, R16, R9, RZ ;  /* 0x0000000910057210 */ /* 0x004fc40007fde0ff */
[----:B------:R-:W-:-:S03]  /*1cf80*/  IADD3 R4, P0, R17, R9, RZ ;  /* 0x0000000911047210 */ /* 0x000fc60007f1e0ff */
[----:B------:R0:W-:Y:S04]  /*1cf90*/  STL [R1+0x94c], R5 ;  /* 0x00094c0501007387 */ /* 0x0001e80000100800 */
[----:B------:R1:W-:Y:S04]  /*1cfa0*/  STL [R1+0x918], R3 ;  /* 0x0009180301007387 */ /* 0x0003e80000100800 */
[----:B------:R2:W-:Y:S01]  /*1cfb0*/  STL [R1+0x954], R4 ;  /* 0x0009540401007387 */ /* 0x0005e20000100800 */
[----:B0-----:R-:W-:Y:S01]  /*1cfc0*/  LEA.HI.X.SX32 R5, R11, R0, 0x1, P1 ;  /* 0x000000000b057211 */ /* 0x001fe200008f0eff */
[----:B------:R-:W-:Y:S01]  /*1cfd0*/  IMAD R11, R2, 0x22, RZ ;  /* 0x00000022020b7824 */ /* 0x000fe200078e02ff */
[----:B-1----:R-:W-:-:S03]  /*1cfe0*/  IADD3 R3, P1, R18, R9, RZ ;  /* 0x0000000912037210 */ /* 0x002fc60007f3e0ff */
[----:B------:R0:W-:Y:S01]  /*1cff0*/  STL [R1+0x920], R5 ;  /* 0x0009200501007387 */ /* 0x0001e20000100800 */
[----:B--2---:R-:W-:-:S03]  /*1d000*/  LEA.HI.X.SX32 R4, R12, R0, 0x1, P2 ;  /* 0x000000000c047211 */ /* 0x004fc600010f0eff */
[----:B------:R1:W-:Y:S04]  /*1d010*/  STL [R1+0x95c], R3 ;  /* 0x00095c0301007387 */ /* 0x0003e80000100800 */
[----:B------:R2:W-:Y:S01]  /*1d020*/  STL [R1+0x928], R4 ;  /* 0x0009280401007387 */ /* 0x0005e20000100800 */
[----:B0-----:R-:W-:Y:S02]  /*1d030*/  IADD3 R5, P2, R19, R9, RZ ;  /* 0x0000000913057210 */ /* 0x001fe40007f5e0ff */
[----:B-1----:R-:W-:-:S03]  /*1d040*/  LEA.HI.X.SX32 R3, R13, R0, 0x1, P3 ;  /* 0x000000000d037211 */ /* 0x002fc600018f0eff */
[----:B------:R0:W-:Y:S01]  /*1d050*/  STL [R1+0x964], R5 ;  /* 0x0009640501007387 */ /* 0x0001e20000100800 */
[----:B--2---:R-:W-:-:S03]  /*1d060*/  IADD3 R4, P3, R20, R9, RZ ;  /* 0x0000000914047210 */ /* 0x004fc60007f7e0ff */
[----:B------:R1:W-:Y:S04]  /*1d070*/  STL [R1+0x930], R3 ;  /* 0x0009300301007387 */ /* 0x0003e80000100800 */
[----:B------:R2:W-:Y:S01]  /*1d080*/  STL [R1+0x96c], R4 ;  /* 0x00096c0401007387 */ /* 0x0005e20000100800 */
[----:B0-----:R-:W-:Y:S02]  /*1d090*/  LEA.HI.X.SX32 R5, R14, R0, 0x1, P4 ;  /* 0x000000000e057211 */ /* 0x001fe400020f0eff */
        /* <DEDUP_REMOVED lines=32> */
[----:B------:R-:W-:Y:S01]  /*1d2a0*/  IADD3 R6, P5, R29, R9, RZ ;  /* 0x000000091d067210 */ /* 0x000fe20007fbe0ff */
[C---:B--2---:R-:W-:Y:S02]  /*1d2b0*/  IMAD R4, R2.reuse, 0x24, RZ ;  /* 0x0000002402047824 */ /* 0x044fe400078e02ff */
[----:B------:R1:W-:Y:S04]  /*1d2c0*/  STL [R1+0x978], R3 ;  /* 0x0009780301007387 */ /* 0x0003e80000100800 */
[----:B------:R2:W-:Y:S01]  /*1d2d0*/  STL [R1+0x9b4], R6 ;  /* 0x0009b40601007387 */ /* 0x0005e20000100800 */
[----:B0-----:R-:W-:Y:S01]  /*1d2e0*/  LEA.HI.X.SX32 R5, R23, R0, 0x1, P6 ;  /* 0x0000000017057211 */ /* 0x001fe200030f0eff */
[----:B-1----:R-:W-:-:S04]  /*1d2f0*/  IMAD R3, R2, 0x23, RZ ;  /* 0x0000002302037824 */ /* 0x002fc800078e02ff */
[----:B------:R0:W-:Y:S01]  /*1d300*/  STL [R1+0x980], R5 ;  /* 0x0009800501007387 */ /* 0x0001e20000100800 */
[----:B--2---:R-:W-:-:S05]  /*1d310*/  IADD3 R6, P6, R4, R9, RZ ;  /* 0x0000000904067210 */ /* 0x004fca0007fde0ff */
[----:B------:R1:W-:Y:S01]  /*1d320*/  STL [R1+0x9bc], R6 ;  /* 0x0009bc0601007387 */ /* 0x0003e20000100800 */
[----:B0-----:R-:W-:-:S05]  /*1d330*/  LEA.HI.X.SX32 R5, R24, R0, 0x1, P0 ;  /* 0x0000000018057211 */ /* 0x001fca00000f0eff */
[----:B------:R0:W-:Y:S01]  /*1d340*/  STL [R1+0x988], R5 ;  /* 0x0009880501007387 */ /* 0x0001e20000100800 */
[----:B-1----:R-:W-:-:S05]  /*1d350*/  IADD3 R6, P0, R3, R9, RZ ;  /* 0x0000000903067210 */ /* 0x002fca0007f1e0ff */
        /* <DEDUP_REMOVED lines=9> */
[----:B0-----:R-:W-:Y:S02]  /*1d3f0*/  LEA.HI.X.SX32 R5, R27, R0, 0x1, P3 ;  /* 0x000000001b057211 */ /* 0x001fe400018f0eff */
[----:B------:R-:W-:-:S03]  /*1d400*/  IADD3 R12, P3, R8, R9, RZ ;  /* 0x00000009080c7210 */ /* 0x000fc60007f7e0ff */
[----:B------:R0:W-:Y:S01]  /*1d410*/  STL [R1+0x9a0], R5 ;  /* 0x0009a00501007387 */ /* 0x0001e20000100800 */
[----:B-1----:R-:W-:-:S03]  /*1d420*/  IMAD R6, R2, 0x1e, RZ ;  /* 0x0000001e02067824 */ /* 0x002fc600078e02ff */
[----:B------:R1:W-:Y:S01]  /*1d430*/  STL [R1+0x9dc], R12 ;  /* 0x0009dc0c01007387 */ /* 0x0003e20000100800 */
[-C--:B0-----:R-:W-:Y:S02]  /*1d440*/  LEA.HI.X.SX32 R5, R28, R0.reuse, 0x1, P4 ;  /* 0x000000001c057211 */ /* 0x081fe400020f0eff */
[-C--:B------:R-:W-:Y:S02]  /*1d450*/  IADD3 R13, P4, R7, R9.reuse, RZ ;  /* 0x00000009070d7210 */ /* 0x080fe40007f9e0ff */
[----:B-1----:R-:W-:Y:S01]  /*1d460*/  LEA.HI.X.SX32 R12, R29, R0, 0x1, P5 ;  /* 0x000000001d0c7211 */ /* 0x002fe200028f0eff */
[----:B------:R0:W-:Y:S04]  /*1d470*/  STL [R1+0x9a8], R5 ;  /* 0x0009a80501007387 */ /* 0x0001e80000100800 */
[----:B------:R1:W-:Y:S04]  /*1d480*/  STL [R1+0x9e4], R13 ;  /* 0x0009e40d01007387 */ /* 0x0003e80000100800 */
[----:B------:R2:W-:Y:S01]  /*1d490*/  STL [R1+0x9b0], R12 ;  /* 0x0009b00c01007387 */ /* 0x0005e20000100800 */
[----:B0-----:R-:W-:Y:S01]  /*1d4a0*/  IMAD R5, R2, 0x1d, RZ ;  /* 0x0000001d02057824 */ /* 0x001fe200078e02ff */
[----:B-1----:R-:W-:-:S02]  /*1d4b0*/  IADD3 R13, P5, R6, R9, RZ ;  /* 0x00000009060d7210 */ /* 0x002fc40007fbe0ff */
[----:B--2---:R-:W-:-:S03]  /*1d4c0*/  LEA.HI.X.SX32 R12, R4, R0, 0x1, P6 ;  /* 0x00000000040c7211 */ /* 0x004fc600030f0eff */
[----:B------:R0:W-:Y:S01]  /*1d4d0*/  STL [R1+0x9ec], R13 ;  /* 0x0009ec0d01007387 */ /* 0x0001e20000100800 */
[----:B------:R-:W-:-:S03]  /*1d4e0*/  IMAD R4, R2, 0x1c, RZ ;  /* 0x0000001c02047824 */ /* 0x000fc600078e02ff */
[----:B------:R1:W-:Y:S01]  /*1d4f0*/  STL [R1+0x9b8], R12 ;  /* 0x0009b80c01007387 */ /* 0x0003e20000100800 */
[----:B0-----:R-:W-:Y:S02]  /*1d500*/  IADD3 R13, P6, R5, R9, RZ ;  /* 0x00000009050d7210 */ /* 0x001fe40007fde0ff */
[----:B-1----:R-:W-:-:S03]  /*1d510*/  LEA.HI.X.SX32 R12, R3, R0, 0x1, P0 ;  /* 0x00000000030c7211 */ /* 0x002fc600000f0eff */
        /* <DEDUP_REMOVED lines=56> */
[----:B------:R-:W-:Y:S01]  /*1d8a0*/  IMAD.SHL.U32 R8, R2, 0x10, RZ ;  /* 0x0000001002087824 */ /* 0x000fe200078e00ff */
[-C--:B------:R-:W-:Y:S02]  /*1d8b0*/  LEA.HI.X.SX32 R11, R11, R0.reuse, 0x1, P3 ;  /* 0x000000000b0b7211 */ /* 0x080fe400018f0eff */
[----:B------:R1:W-:Y:S01]  /*1d8c0*/  STL [R1+0xa18], R12 ;  /* 0x000a180c01007387 */ /* 0x0003e20000100800 */
[----:B0-----:R-:W-:Y:S02]  /*1d8d0*/  IADD3 R13, P4, R10, R9, RZ ;  /* 0x000000090a0d7210 */ /* 0x001fe40007f9e0ff */
[----:B-1----:R-:W-:-:S03]  /*1d8e0*/  LEA.HI.X.SX32 R12, R7, R0, 0x1, P5 ;  /* 0x00000000070c7211 */ /* 0x002fc600028f0eff */
[----:B------:R0:W-:Y:S01]  /*1d8f0*/  STL [R1+0xa54], R13 ;  /* 0x000a540d01007387 */ /* 0x0001e20000100800 */
[----:B------:R-:W-:Y:S01]  /*1d900*/  IMAD R7, R2, 0xf, RZ ;  /* 0x0000000f02077824 */ /* 0x000fe200078e02ff */
        /* <DEDUP_REMOVED lines=24> */
[----:B------:R-:W-:Y:S02]  /*1da90*/  LEA.HI.X.SX32 R5, R5, R0, 0x1, P1 ;  /* 0x0000000005057211 */ /* 0x000fe400008f0eff */
[----:B------:R1:W-:Y:S01]  /*1daa0*/  STL [R1+0xa40], R12 ;  /* 0x000a400c01007387 */ /* 0x0003e20000100800 */
[----:B0-----:R-:W-:Y:S01]  /*1dab0*/  IADD3 R13, P2, R4, R9, RZ ;  /* 0x00000009040d7210 */ /* 0x001fe20007f5e0ff */
[----:B-1----:R-:W-:-:S04]  /*1dac0*/  IMAD R12, R2, 0xa, RZ ;  /* 0x0000000a020c7824 */ /* 0x002fc800078e02ff */
[----:B------:R0:W-:Y:S01]  /*1dad0*/  STL [R1+0xa7c], R13 ;  /* 0x000a7c0d01007387 */ /* 0x0001e20000100800 */
[----:B------:R-:W-:-:S03]  /*1dae0*/  LEA.HI.X.SX32 R4, R4, R0, 0x1, P2 ;  /* 0x0000000004047211 */ /* 0x000fc600010f0eff */
[----:B------:R1:W-:Y:S01]  /*1daf0*/  STL [R1+0xa48], R11 ;  /* 0x000a480b01007387 */ /* 0x0003e20000100800 */
[----:B0-----:R-:W-:Y:S01]  /*1db00*/  IADD3 R13, P3, R3, R9, RZ ;  /* 0x00000009030d7210 */ /* 0x001fe20007f7e0ff */
[----:B-1----:R-:W-:-:S04]  /*1db10*/  IMAD R11, R2, 0x9, RZ ;  /* 0x00000009020b7824 */ /* 0x002fc800078e02ff */
[----:B------:R0:W-:Y:S01]  /*1db20*/  STL [R1+0xa84], R13 ;  /* 0x000a840d01007387 */ /* 0x0001e20000100800 */
[----:B------:R-:W-:-:S03]  /*1db30*/  LEA.HI.X.SX32 R3, R3, R0, 0x1, P3 ;  /* 0x0000000003037211 */ /* 0x000fc600018f0eff */
[----:B------:R1:W-:Y:S01]  /*1db40*/  STL [R1+0xa50], R10 ;  /* 0x000a500a01007387 */ /* 0x0003e20000100800 */
[----:B0-----:R-:W-:Y:S01]  /*1db50*/  IADD3 R13, P4, R12, R9, RZ ;  /* 0x000000090c0d7210 */ /* 0x001fe20007f9e0ff */
[----:B-1----:R-:W-:-:S04]  /*1db60*/  IMAD.SHL.U32 R10, R2, 0x8, RZ ;  /* 0x00000008020a7824 */ /* 0x002fc800078e00ff */
        /* <DEDUP_REMOVED lines=31> */
[-C--:B------:R-:W-:Y:S02]  /*1dd60*/  LEA.HI.X.SX32 R5, R5, R0.reuse, 0x1, P3 ;  /* 0x0000000005057211 */ /* 0x080fe400018f0eff */
[CC--:B------:R-:W-:Y:S01]  /*1dd70*/  IADD3 R11, P5, R3.reuse, R9.reuse, RZ ;  /* 0x00000009030b7210 */ /* 0x0c0fe20007fbe0ff */
[----:B------:R-:W-:Y:S03]  /*1dd80*/  STL [R1+0xa88], R14 ;  /* 0x000a880e01007387 */ /* 0x000fe60000100800 */
[----:B------:R-:W-:Y:S02]  /*1dd90*/  LEA.HI.X.SX32 R3, R3, R0, 0x1, P5 ;  /* 0x0000000003037211 */ /* 0x000fe400028f0eff */
[----:B0-----:R-:W-:Y:S02]  /*1dda0*/  IADD3 R13, P4, R4, R9, RZ ;  /* 0x00000009040d7210 */ /* 0x001fe40007f9e0ff */
[----:B------:R-:W-:-:S02]  /*1ddb0*/  IADD3 R9, P6, R9, R2, RZ ;  /* 0x0000000209097210 */ /* 0x000fc40007fde0ff */
[-C--:B------:R-:W-:Y:S01]  /*1ddc0*/  LEA.HI.X.SX32 R4, R4, R0.reuse, 0x1, P4 ;  /* 0x0000000004047211 */ /* 0x080fe200020f0eff */
[----:B------:R-:W-:Y:S01]  /*1ddd0*/  STL [R1+0xac4], R13 ;  /* 0x000ac40d01007387 */ /* 0x000fe20000100800 */
[----:B------:R-:W-:-:S03]  /*1dde0*/  LEA.HI.X.SX32 R2, R2, R0, 0x1, P6 ;  /* 0x0000000002027211 */ /* 0x000fc600030f0eff */
[----:B------:R-:W-:Y:S04]  /*1ddf0*/  STL [R1+0xa90], R12 ;  /* 0x000a900c01007387 */ /* 0x000fe80000100800 */
[----:B------:R-:W-:Y:S04]  /*1de00*/  STL [R1+0xacc], R11 ;  /* 0x000acc0b01007387 */ /* 0x000fe80000100800 */
[----:B------:R-:W-:Y:S04]  /*1de10*/  STL [R1+0xa98], R10 ;  /* 0x000a980a01007387 */ /* 0x000fe80000100800 */
[----:B------:R-:W-:Y:S04]  /*1de20*/  STL [R1+0xad4], R9 ;  /* 0x000ad40901007387 */ /* 0x000fe80000100800 */
[----:B------:R-:W-:Y:S04]  /*1de30*/  STL [R1+0xaa0], R8 ;  /* 0x000aa00801007387 */ /* 0x000fe80000100800 */
[----:B------:R-:W-:Y:S04]  /*1de40*/  STL [R1+0xaa8], R7 ;  /* 0x000aa80701007387 */ /* 0x000fe80000100800 */
[----:B------:R-:W-:Y:S04]  /*1de50*/  STL [R1+0xab0], R6 ;  /* 0x000ab00601007387 */ /* 0x000fe80000100800 */
[----:B------:R-:W-:Y:S04]  /*1de60*/  STL [R1+0xab8], R5 ;  /* 0x000ab80501007387 */ /* 0x000fe80000100800 */
[----:B------:R0:W-:Y:S04]  /*1de70*/  STL [R1+0xac0], R4 ;  /* 0x000ac00401007387 */ /* 0x0001e80000100800 */
[----:B------:R-:W0:Y:S04]  /*1de80*/  LDL.LU R0, [R1+0x13dc] ;  /* 0x0013dc0001007983 */ /* 0x000e280000300800 */
[----:B------:R1:W-:Y:S04]  /*1de90*/  STL [R1+0xac8], R3 ;  /* 0x000ac80301007387 */ /* 0x0003e80000100800 */
[----:B------:R-:W-:Y:S04]  /*1dea0*/  STL [R1+0x184], RZ ;  /* 0x000184ff01007387 */ /* 0x000fe80000100800 */
        /* <DEDUP_REMOVED lines=47> */
[----:B0-----:R-:W-:-:S02]  /*1e1a0*/  LOP3.LUT R4, R0, 0x10, RZ, 0x3c, !PT ;  /* 0x0000001000047812 */ /* 0x001fc400078e3cff */
[C---:B-1----:R-:W-:Y:S02]  /*1e1b0*/  LOP3.LUT R3, R0.reuse, 0x20, RZ, 0x3c, !PT ;  /* 0x0000002000037812 */ /* 0x042fe400078e3cff */
[----:B--23--:R-:W-:-:S07]  /*1e1c0*/  LOP3.LUT R2, R0, 0x30, RZ, 0x3c, !PT ;  /* 0x0000003000027812 */ /* 0x00cfce00078e3cff */
.L_x_2:
[----:B0-----:R-:W2:Y:S01]  /*1e1d0*/  LDL R5, [R1+0x78c] ;  /* 0x00078c0001057983 */ /* 0x001ea20000100800 */
[----:B------:R-:W0:Y:S03]  /*1e1e0*/  LDC R2, c[0x0][0x230] ;  /* 0x00008c00ff027b82 */ /* 0x000e260000000800 */
[----:B--2---:R1:W-:Y:S04]  /*1e1f0*/  STL [R1+0x2820], R5 ;  /* 0x0028200501007387 */ /* 0x0043e80000100800 */
[----:B------:R-:W2:Y:S04]  /*1e200*/  LDL R4, [R1+0x790] ;  /* 0x0007900001047983 */ /* 0x000ea80000100800 */
[----:B-1----:R-:W0:Y:S04]  /*1e210*/  LDL R5, [R1+0x898] ;  /* 0x0008980001057983 */ /* 0x002e280000100800 */
[----:B------:R-:W-:Y:S04]  /*1e220*/  STL [R1+0x2810], R15 ;  /* 0x0028100f01007387 */ /* 0x000fe80000100800 */
[----:B------:R-:W-:Y:S04]  /*1e230*/  STL [R1+0x2818], R15 ;  /* 0x0028180f01007387 */ /* 0x000fe80000100800 */
[----:B------:R-:W-:Y:S04]  /*1e240*/  STL [R1+0x280c], R13 ;  /* 0x00280c0d01007387 */ /* 0x000fe80000100800 */
[----:B------:R-:W-:Y:S04]  /*1e250*/  STL [R1+0x2814], R13 ;  /* 0x0028140d01007387 */ /* 0x000fe80000100800 */
[----:B------:R1:W-:Y:S04]  /*1e260*/  STL [R1+0x281c], R13 ;  /* 0x00281c0d01007387 */ /* 0x0003e80000100800 */
        /* <DEDUP_REMOVED lines=23> */
[----:B-----5:R-:W-:Y:S04]  /*1e3e0*/  STL [R1+0x2410], R0 ;  /* 0x0024100001007387 */ /* 0x020fe80000100800 */
        /* <DEDUP_REMOVED lines=103> */
[----:B------:R-:W-:Y:S01]  /*1ea60*/  STL [R1+0x2748], R0 ;  /* 0x0027480001007387 */ /* 0x000fe20000100800 */
[----:B0-----:R-:W-:-:S03]  /*1ea70*/  IMAD R2, R5, -0x40, R2 ;  /* 0xffffffc005027824 */ /* 0x001fc600078e0202 */
[----:B------:R-:W-:Y:S04]  /*1ea80*/  STL [R1+0x2750], R0 ;  /* 0x0027500001007387 */ /* 0x000fe80000100800 */
[----:B------:R-:W-:Y:S04]  /*1ea90*/  STL [R1+0x2758], R0 ;  /* 0x0027580001007387 */ /* 0x000fe80000100800 */
[----:B------:R-:W-:Y:S04]  /*1eaa0*/  STL [R1+0x2760], R0 ;  /* 0x0027600001007387 */ /* 0x000fe80000100800 */
[----:B------:R-:W-:Y:S04]  /*1eab0*/  STL [R1+0x276c], R0 ;  /* 0x00276c0001007387 */ /* 0x000fe80000100800 */
[----:B------:R-:W2:Y:S01]  /*1eac0*/  LDL.LU R5, [R1+0x2820] ;  /* 0x0028200001057983 */ /* 0x000ea20000300800 */
[----:B------:R-:W-:-:S02]  /*1ead0*/  ISETP.GT.AND P0, PT, R2, RZ, PT ;  /* 0x000000ff0200720c */ /* 0x000fc40003f04270 */
[----:B-1----:R-:W-:-:S11]  /*1eae0*/  PRMT R13, RZ, 0x7610, R13 ;  /* 0x00007610ff0d7816 */ /* 0x002fd6000000000d */
[----:B--2---:R-:W2:Y:S01]  /*1eaf0*/  @P0 LDG.E.U8 R13, desc[UR6][R4.64] ;  /* 0x00000006040d0981 */ /* 0x004ea2000c1e1100 */
[----:B------:R-:W-:-:S03]  /*1eb00*/  ISETP.GT.AND P1, PT, R2, 0x1, PT ;  /* 0x000000010200780c */ /* 0x000fc60003f24270 */
[----:B--2---:R0:W-:Y:S04]  /*1eb10*/  STL [R1+0x470], R13 ;  /* 0x0004700d01007387 */ /* 0x0041e80000100800 */
[----:B0-----:R-:W2:Y:S04]  /*1eb20*/  LDL.LU R13, [R1+0x281c] ;  /* 0x00281c00010d7983 */ /* 0x001ea80000300800 */
[----:B------:R-:W3:Y:S04]  /*1eb30*/  LDL R4, [R1+0xad0] ;  /* 0x000ad00001047983 */ /* 0x000ee80000100800 */
[----:B------:R-:W3:Y:S01]  /*1eb40*/  LDL R5, [R1+0xad4] ;  /* 0x000ad40001057983 */ /* 0x000ee20000100800 */
[----:B------:R-:W-:-:S02]  /*1eb50*/  PRMT R15, RZ, 0x7610, R15 ;  /* 0x00007610ff0f7816 */ /* 0x000fc4000000000f */
[----:B---3--:R-:W-:-:S04]  /*1eb60*/  @P1 LOP3.LUT R5, R5, R4, RZ, 0x3c, !PT ;  /* 0x0000000405051212 */ /* 0x008fc800078e3cff */
[----:B------:R-:W-:-:S04]  /*1eb70*/  @P1 LOP3.LUT R4, R5, R4, RZ, 0x3c, !PT ;  /* 0x0000000405041212 */ /* 0x000fc800078e3cff */
[----:B------:R-:W-:-:S05]  /*1eb80*/  @P1 LOP3.LUT R5, R5, R4, RZ, 0x3c, !PT ;  /* 0x0000000405051212 */ /* 0x000fca00078e3cff */
[----:B------:R-:W3:Y:S01]  /*1eb90*/  @P1 LDG.E.U8 R15, desc[UR6][R4.64] ;  /* 0x00000006040f1981 */ /* 0x000ee2000c1e1100 */
[----:B------:R-:W-:-:S03]  /*1eba0*/  ISETP.GT.AND P2, PT, R2, 0x2, PT ;  /* 0x000000020200780c */ /* 0x000fc60003f44270 */
[----:B---3--:R0:W-:Y:S04]  /*1ebb0*/  STL [R1+0x46c], R15 ;  /* 0x00046c0f01007387 */ /* 0x0081e80000100800 */
[----:B0-----:R-:W3:Y:S04]  /*1ebc0*/  LDL.LU R15, [R1+0x2818] ;  /* 0x00281800010f7983 */ /* 0x001ee80000300800 */
[----:B------:R-:W4:Y:S04]  /*1ebd0*/  LDL R4, [R1+0xac8] ;  /* 0x000ac80001047983 */ /* 0x000f280000100800 */
[----:B------:R-:W4:Y:S01]  /*1ebe0*/  LDL R5, [R1+0xacc] ;  /* 0x000acc0001057983 */ /* 0x000f220000100800 */
[----:B--2---:R-:W-:-:S02]  /*1ebf0*/  PRMT R13, RZ, 0x7610, R13 ;  /* 0x00007610ff0d7816 */ /* 0x004fc4000000000d */
[----:B----4-:R-:W-:-:S04]  /*1ec00*/  @P2 LOP3.LUT R5, R5, R4, RZ, 0x3c, !PT ;  /* 0x0000000405052212 */ /* 0x010fc800078e3cff */
[----:B------:R-:W-:-:S04]  /*1ec10*/  @P2 LOP3.LUT R4, R5, R4, RZ, 0x3c, !PT ;  /* 0x0000000405042212 */ /* 0x000fc800078e3cff */
[----:B------:R-:W-:-:S05]  /*1ec20*/  @P2 LOP3.LUT R5, R5, R4, RZ, 0x3c, !PT ;  /* 0x0000000405052212 */ /* 0x000fca00078e3cff */
[----:B------:R-:W2:Y:S01]  /*1ec30*/  @P2 LDG.E.U8 R13, desc[UR6][R4.64] ;  /* 0x00000006040d2981 */ /* 0x000ea2000c1e1100 */
[----:B------:R-:W-:-:S03]  /*1ec40*/  ISETP.GT.AND P3, PT, R2, 0x3, PT ;  /* 0x000000030200780c */ /* 0x000fc60003f64270 */
[----:B--2---:R0:W-:Y:S04]  /*1ec50*/  STL [R1+0x468], R13 ;  /* 0x0004680d01007387 */ /* 0x0041e80000100800 */
[----:B0-----:R-:W2:Y:S04]  /*1ec60*/  LDL.LU R13, [R1+0x2814] ;  /* 0x00281400010d7983 */ /* 0x001ea80000300800 */
[----:B------:R-:W4:Y:S04]  /*1ec70*/  LDL R4, [R1+0xac0] ;  /* 0x000ac00001047983 */ /* 0x000f280000100800 */
[----:B------:R-:W4:Y:S01]  /*1ec80*/  LDL R5, [R1+0xac4] ;  /* 0x000ac40001057983 */ /* 0x000f220000100800 */
[----:B---3--:R-:W-:-:S02]  /*1ec90*/  PRMT R15, RZ, 0x7610, R15 ;  /* 0x00007610ff0f7816 */ /* 0x008fc4000000000f */
[----:B----4-:R-:W-:-:S04]  /*1eca0*/  @P3 LOP3.LUT R5, R5, R4, RZ, 0x3c, !PT ;  /* 0x0000000405053212 */ /* 0x010fc800078e3cff */
        /* <DEDUP_REMOVED lines=18> */
[----:B------:R-:W-:-:S02]  /*1edd0*/  PRMT R14, RZ, 0x7610, R14 ;  /* 0x00007610ff0e7816 */ /* 0x000fc4000000000e */
[----:B----4-:R-:W-:-:S04]  /*1ede0*/  @P1 LOP3.LUT R5, R5, R4, RZ, 0x3c, !PT ;  /* 0x0000000405051212 */ /* 0x010fc800078e3cff */
[----:B------:R-:W-:-:S04]  /*1edf0*/  @P1 LOP3.LUT R4, R5, R4, RZ, 0x3c, !PT ;  /* 0x0000000405041212 */ /* 0x000fc800078e3cff */
[----:B------:R-:W-:-:S05]  /*1ee00*/  @P1 LOP3.LUT R5, R5, R4, RZ, 0x3c, !PT ;  /* 0x0000000405051212 */ /* 0x000fca00078e3cff */
[----:B------:R-:W4:Y:S01]  /*1ee10*/  @P1 LDG.E.U8 R14, desc[UR6][R4.64] ;  /* 0x00000006040e1981 */ /* 0x000f22000c1e1100 */
[----:B------:R-:W-:-:S03]  /*1ee20*/  ISETP.GT.AND P2, PT, R2, 0x6, PT ;  /* 0x000000060200780c */ /* 0x000fc60003f44270 */
[----:B----4-:R0:W-:Y:S04]  /*1ee30*/  STL [R1+0x45c], R14 ;  /* 0x00045c0e01007387 */ /* 0x0101e80000100800 */
[----:B0-----:R-:W4:Y:S04]  /*1ee40*/  LDL.LU R14, [R1+0x2808] ;  /* 0x00280800010e7983 */ /* 0x001f280000300800 */
        /* <DEDUP_REMOVED lines=10> */
[----:B------:R-:W2:Y:S04]  /*1eef0*/  LDL R4, [R1+0xaa0] ;  /* 0x000aa00001047983 */ /* 0x000ea80000100800 */
[----:B------:R-:W2:Y:S01]  /*1ef00*/  LDL R5, [R1+0xaa4] ;  /* 0x000aa40001057983 */ /* 0x000ea20000100800 */
[----:B------:R-:W-:-:S02]  /*1ef10*/  PRMT R10, RZ, 0x7610, R10 ;  /* 0x00007610ff0a7816 */ /* 0x000fc4000000000a */
[----:B--2---:R-:W-:-:S04]  /*1ef20*/  @P3 LOP3.LUT R5, R5, R4, RZ, 0x3c, !PT ;  /* 0x0000000405053212 */ /* 0x004fc800078e3cff */
        /* <DEDUP_REMOVED lines=132> */
[----:B------:R0:W4:Y:S04]  /*1f770*/  @P0 LDG.E.U8 R15, desc[UR6][R4.64] ;  /* 0x00000006040f0981 */ /* 0x000128000c1e1100 */
[----:B------:R-:W0:Y:S04]  /*1f780*/  LDL R4, [R1+0xa30] ;  /* 0x000a300001047983 */ /* 0x000e280000100800 */
[----:B------:R-:W0:Y:S01]  /*1f790*/  LDL R5, [R1+0xa34] ;  /* 0x000a340001057983 */ /* 0x000e220000100800 */
[----:B------:R-:W-:Y:S02]  /*1f7a0*/  ISETP.GT.AND P1, PT, R2, 0x15, PT ;  /* 0x000000150200780c */ /* 0x000fe40003f24270 */
[----:B------:R-:W-:-:S11]  /*1f7b0*/  PRMT R16, RZ, 0x7610, R16 ;  /* 0x00007610ff107816 */ /* 0x000fd60000000010 */
[----:B0-----:R-:W-:-:S04]  /*1f7c0*/  @P1 LOP3.LUT R5, R5, R4, RZ, 0x3c, !PT ;  /* 0x0000000405051212 */ /* 0x001fc800078e3cff */
[----:B------:R-:W-:-:S04]  /*1f7d0*/  @P1 LOP3.LUT R4, R5, R4, RZ, 0x3c, !PT ;  /* 0x0000000405041212 */ /* 0x000fc800078e3cff */
[----:B------:R-:W-:-:S05]  /*1f7e0*/  @P1 LOP3.LUT R5, R5, R4, RZ, 0x3c, !PT ;  /* 0x0000000405051212 */ /* 0x000fca00078e3cff */
[----:B------:R-:W3:Y:S04]  /*1f7f0*/  @P1 LDG.E.U8 R16, desc[UR6][R4.64] ;  /* 0x0000000604101981 */ /* 0x000ee8000c1e1100 */
[----:B----4-:R0:W-:Y:S04]  /*1f800*/  STL [R1+0x48], R15 ;  /* 0x0000480f01007387 */ /* 0x0101e80000100800 */
[----:B0-----:R-:W4:Y:S04]  /*1f810*/  LDL R15, [R1+0xa14] ;  /* 0x000a1400010f7983 */ /* 0x001f280000100800 */
[----:B---3--:R0:W-:Y:S04]  /*1f820*/  STL [R1+0x44], R16 ;  /* 0x0000441001007387 */ /* 0x0081e80000100800 */
[----:B0-----:R-:W3:Y:S04]  /*1f830*/  LDL.LU R16, [R1+0x27cc] ;  /* 0x0027cc0001107983 */ /* 0x001ee80000300800 */
[----:B------:R-:W2:Y:S04]  /*1f840*/  LDL R4, [R1+0xa28] ;  /* 0x000a280001047983 */ /* 0x000ea80000100800 */
[----:B------:R-:W2:Y:S01]  /*1f850*/  LDL R5, [R1+0xa2c] ;  /* 0x000a2c0001057983 */ /* 0x000ea20000100800 */
[----:B------:R-:W-:-:S02]  /*1f860*/  ISETP.GT.AND P2, PT, R2, 0x16, PT ;  /* 0x000000160200780c */ /* 0x000fc40003f44270 */
[----:B------:R-:W-:-:S11]  /*1f870*/  PRMT R3, RZ, 0x7610, R3 ;  /* 0x00007610ff037816 */ /* 0x000fd60000000003 */
        /* <DEDUP_REMOVED lines=24> */
[----:B------:R-:W-:Y:S02]  /*1fa00*/  ISETP.GT.AND P1, PT, R2, 0x19, PT ;  /* 0x000000190200780c */ /* 0x000fe40003f24270 */
[----:B------:R-:W-:Y:S01]  /*1fa10*/  PRMT R21, RZ, 0x7610, R21 ;  /* 0x00007610ff157816 */ /* 0x000fe20000000015 */
[----:B---3--:R0:W-:Y:S04]  /*1fa20*/  STL [R1+0x38], R19 ;  /* 0x0000381301007387 */ /* 0x0081e80000100800 */
[----:B0-----:R-:W3:Y:S04]  /*1fa30*/  LDL.LU R19, [R1+0x27c0] ;  /* 0x0027c00001137983 */ /* 0x001ee80000300800 */
[----:B------:R-:W2:Y:S02]  /*1fa40*/  LDL R5, [R1+0xa10] ;  /* 0x000a100001057983 */ /* 0x000ea40000100800 */
[----:B------:R-:W-:-:S02]  /*1fa50*/  @P1 IMAD.MOV.U32 R4, RZ, RZ, R15 ;  /* 0x000000ffff041224 */ /* 0x000fc400078e000f */
[----:B------:R-:W4:Y:S04]  /*1fa60*/  LDL R15, [R1+0x9f4] ;  /* 0x0009f400010f7983 */ /* 0x000f280000100800 */
        /* <DEDUP_REMOVED lines=10> */
[----:B------:R0:W3:Y:S04]  /*1fb10*/  @P2 LDG.E.U8 R13, desc[UR6][R4.64] ;  /* 0x00000006040d2981 */ /* 0x0000e8000c1e1100 */
[----:B------:R-:W0:Y:S04]  /*1fb20*/  LDL R4, [R1+0xa00] ;  /* 0x000a000001047983 */ /* 0x000e280000100800 */
[----:B------:R-:W0:Y:S01]  /*1fb30*/  LDL R5, [R1+0xa04] ;  /* 0x000a040001057983 */ /* 0x000e220000100800 */
[----:B------:R-:W-:Y:S02]  /*1fb40*/  ISETP.GT.AND P3, PT, R2, 0x1b, PT ;  /* 0x0000001b0200780c */ /* 0x000fe40003f64270 */
[----:B------:R-:W-:-:S11]  /*1fb50*/  PRMT R23, RZ, 0x7610, R23 ;  /* 0x00007610ff177816 */ /* 0x000fd60000000017 */
[----:B0-----:R-:W-:-:S04]  /*1fb60*/  @P3 LOP3.LUT R5, R5, R4, RZ, 0x3c, !PT ;  /* 0x0000000405053212 */ /* 0x001fc800078e3cff */
[----:B------:R-:W-:-:S04]  /*1fb70*/  @P3 LOP3.LUT R4, R5, R4, RZ, 0x3c, !PT ;  /* 0x0000000405043212 */ /* 0x000fc800078e3cff */
[----:B------:R-:W-:-:S05]  /*1fb80*/  @P3 LOP3.LUT R5, R5, R4, RZ, 0x3c, !PT ;  /* 0x0000000405053212 */ /* 0x000fca00078e3cff */
[----:B------:R-:W4:Y:S04]  /*1fb90*/  @P3 LDG.E.U8 R23, desc[UR6][R4.64] ;  /* 0x0000000604173981 */ /* 0x000f28000c1e1100 */
[----:B---3--:R0:W-:Y:S04]  /*1fba0*/  STL [R1+0x30], R13 ;  /* 0x0000300d01007387 */ /* 0x0081e80000100800 */
[----:B0-----:R-:W3:Y:S04]  /*1fbb0*/  LDL R13, [R1+0x9ec] ;  /* 0x0009ec00010d7983 */ /* 0x001ee80000100800 */
[----:B----4-:R0:W-:Y:S04]  /*1fbc0*/  STL [R1+0x2c], R23 ;  /* 0x00002c1701007387 */ /* 0x0101e80000100800 */
[----:B0-----:R-:W4:Y:S04]  /*1fbd0*/  LDL.LU R23, [R1+0x27b8] ;  /* 0x0027b80001177983 */ /* 0x001f280000300800 */
        /* <DEDUP_REMOVED lines=8> */
[C---:B------:R-:W-:Y:S02]  /*1fc60*/  ISETP.GT.AND P1, PT, R2.reuse, 0x1d, PT ;  /* 0x0000001d0200780c */ /* 0x040fe40003f24270 */
[----:B------:R-:W-:Y:S01]  /*1fc70*/  PRMT R14, RZ, 0x7610, R14 ;  /* 0x00007610ff0e7816 */ /* 0x000fe2000000000e */
[----:B--2---:R0:W-:Y:S04]  /*1fc80*/  STL [R1+0x28], R24 ;  /* 0x0000281801007387 */ /* 0x0041e80000100800 */
[----:B0-----:R-:W2:Y:S04]  /*1fc90*/  LDL.LU R24, [R1+0x27b4] ;  /* 0x0027b40001187983 */ /* 0x001ea80000300800 */
[----:B------:R-:W3:Y:S02]  /*1fca0*/  LDL R5, [R1+0x9f0] ;  /* 0x0009f00001057983 */ /* 0x000ee40000100800 */
[----:B------:R-:W-:Y:S01]  /*1fcb0*/  @P1 IMAD.MOV.U32 R4, RZ, RZ, R15 ;  /* 0x000000ffff041224 */ /* 0x000fe200078e000f */
[----:B------:R-:W-:-:S02]  /*1fcc0*/  ISETP.GT.AND P2, PT, R2, 0x1e, PT ;  /* 0x0000001e0200780c */ /* 0x000fc40003f44270 */
[----:B------:R-:W-:Y:S01]  /*1fcd0*/  PRMT R7, RZ, 0x7610, R7 ;  /* 0x00007610ff077816 */ /* 0x000fe20000000007 */
[----:B------:R-:W4:Y:S04]  /*1fce0*/  LDL R15, [R1+0x9d0] ;  /* 0x0009d000010f7983 */ /* 0x000f280000100800 */
[----:B---3--:R0:W3:Y:S04]  /*1fcf0*/  @P1 LDG.E.U8 R14, desc[UR6][R4.64] ;  /* 0x00000006040e1981 */ /* 0x0080e8000c1e1100 */
[----:B------:R-:W2:Y:S02]  /*1fd00*/  LDL R5, [R1+0x9e8] ;  /* 0x0009e80001057983 */ /* 0x000ea40000100800 */
[----:B0-----:R-:W-:Y:S01]  /*1fd10*/  @P2 IMAD.MOV.U32 R4, RZ, RZ, R13 ;  /* 0x000000ffff042224 */ /* 0x001fe200078e000d */
[----:B------:R-:W-:Y:S01]  /*1fd20*/  ISETP.GT.AND P3, PT, R2, 0x1f, PT ;  /* 0x0000001f0200780c */ /* 0x000fe20003f64270 */
[----:B---3--:R0:W-:Y:S01]  /*1fd30*/  STL [R1+0x24], R14 ;  /* 0x0000240e01007387 */ /* 0x0081e20000100800 */
[----:B------:R-:W-:-:S03]  /*1fd40*/  PRMT R25, RZ, 0x7610, R25 ;  /* 0x00007610ff197816 */ /* 0x000fc60000000019 */
[----:B------:R-:W3:Y:S04]  /*1fd50*/  LDL R13, [R1+0x9c8] ;  /* 0x0009c800010d7983 */ /* 0x000ee80000100800 */
[----:B--2---:R1:W2:Y:S04]  /*1fd60*/  @P2 LDG.E.U8 R7, desc[UR6][R4.64] ;  /* 0x0000000604072981 */ /* 0x0042a8000c1e1100 */
[----:B0-----:R-:W4:Y:S04]  /*1fd70*/  LDL R14, [R1+0x9d4] ;  /* 0x0009d400010e7983 */ /* 0x001f280000100800 */
[----:B------:R-:W1:Y:S04]  /*1fd80*/  LDL R4, [R1+0x9e0] ;  /* 0x0009e00001047983 */ /* 0x000e680000100800 */
[----:B------:R-:W1:Y:S02]  /*1fd90*/  LDL R5, [R1+0x9e4] ;  /* 0x0009e40001057983 */ /* 0x000e640000100800 */
[----:B-1----:R-:W-:-:S04]  /*1fda0*/  @P3 LOP3.LUT R5, R5, R4, RZ, 0x3c, !PT ;  /* 0x0000000405053212 */ /* 0x002fc800078e3cff */
[----:B------:R-:W-:-:S04]  /*1fdb0*/  @P3 LOP3.LUT R4, R5, R4, RZ, 0x3c, !PT ;  /* 0x0000000405043212 */ /* 0x000fc800078e3cff */
[----:B------:R-:W-:-:S05]  /*1fdc0*/  @P3 LOP3.LUT R5, R5, R4, RZ, 0x3c, !PT ;  /* 0x0000000405053212 */ /* 0x000fca00078e3cff */
[----:B------:R-:W3:Y:S04]  /*1fdd0*/  @P3 LDG.E.U8 R25, desc[UR6][R4.64] ;  /* 0x0000000604193981 */ /* 0x000ee8000c1e1100 */
[----:B--2---:R0:W-:Y:S04]  /*1fde0*/  STL [R1+0x20], R7 ;  /* 0x0000200701007387 */ /* 0x0041e80000100800 */
[----:B0-----:R-:W2:Y:S04]  /*1fdf0*/  LDL R7, [R1+0x9cc] ;  /* 0x0009cc0001077983 */ /* 0x001ea80000100800 */
[----:B---3--:R0:W-:Y:S04]  /*1fe00*/  STL [R1+0x1c], R25 ;  /* 0x00001c1901007387 */ /* 0x0081e80000100800 */
[----:B0-----:R-:W3:Y:S04]  /*1fe10*/  LDL.LU R25, [R1+0x27b0] ;  /* 0x0027b00001197983 */ /* 0x001ee80000300800 */
[----:B------:R-:W4:Y:S04]  /*1fe20*/  LDL R4, [R1+0x9d8] ;  /* 0x0009d80001047983 */ /* 0x000f280000100800 */
[----:B------:R-:W4:Y:S01]  /*1fe30*/  LDL R5, [R1+0x9dc] ;  /* 0x0009dc0001057983 */ /* 0x000f220000100800 */
[----:B------:R-:W-:-:S02]  /*1fe40*/  ISETP.GT.AND P0, PT, R2, 0x20, PT ;  /* 0x000000200200780c */ /* 0x000fc40003f04270 */
[----:B------:R-:W-:Y:S02]  /*1fe50*/  ISETP.GT.AND P1, PT, R2, 0x21, PT ;  /* 0x000000210200780c */ /* 0x000fe40003f24270 */
[----:B------:R-:W-:Y:S02]  /*1fe60*/  PRMT R10, RZ, 0x7610, R10 ;  /* 0x00007610ff0a7816 */ /* 0x000fe4000000000a */
[----:B------:R-:W-:-:S07]  /*1fe70*/  PRMT R9, RZ, 0x7610, R9 ;  /* 0x00007610ff097816 */ /* 0x000fce0000000009 */
[----:B----4-:R-:W-:-:S04]  /*1fe80*/  @P0 LOP3.LUT R5, R5, R4, RZ, 0x3c, !PT ;  /* 0x0000000405050212 */ /* 0x010fc800078e3cff */
[----:B------:R-:W-:-:S04]  /*1fe90*/  @P0 LOP3.LUT R4, R5, R4, RZ, 0x3c, !PT ;  /* 0x0000000405040212 */ /* 0x000fc800078e3cff */
[----:B------:R-:W-:-:S05]  /*1fea0*/  @P0 LOP3.LUT R5, R5, R4, RZ, 0x3c, !PT ;  /* 0x0000000405050212 */ /* 0x000fca00078e3cff */
[----:B------:R0:W4:Y:S02]  /*1feb0*/  @P0 LDG.E.U8 R10, desc[UR6][R4.64] ;  /* 0x00000006040a0981 */ /* 0x000124000c1e1100 */
[----:B0-----:R-:W-:Y:S02]  /*1fec0*/  @P1 IMAD.MOV.U32 R4, RZ, RZ, R14 ;  /* 0x000000ffff041224 */ /* 0x001fe400078e000e */
[----:B------:R-:W-:-:S05]  /*1fed0*/  @P1 IMAD.MOV.U32 R5, RZ, RZ, R15 ;  /* 0x000000ffff051224 */ /* 0x000fca00078e000f */
[----:B------:R2:W3:Y:S01]  /*1fee0*/  @P1 LDG.E.U8 R9, desc[UR6][R4.64] ;  /* 0x0000000604091981 */ /* 0x0004e2000c1e1100 */
[----:B------:R-:W-:Y:S02]  /*1fef0*/  ISETP.GT.AND P2, PT, R2, 0x22, PT ;  /* 0x000000220200780c */ /* 0x000fe40003f44270 */
[----:B------:R-:W-:-:S11]  /*1ff00*/  PRMT R6, RZ, 0x7610, R6 ;  /* 0x00007610ff067816 */ /* 0x000fd60000000006 */
[----:B--2---:R-:W-:Y:S02]  /*1ff10*/  @P2 IMAD.MOV.U32 R4, RZ, RZ, R7 ;  /* 0x000000ffff042224 */ /* 0x004fe400078e0007 */
[----:B------:R-:W-:-:S05]  /*1ff20*/  @P2 IMAD.MOV.U32 R5, RZ, RZ, R13 ;  /* 0x000000ffff052224 */ /* 0x000fca00078e000d */
[----:B------:R-:W2:Y:S04]  /*1ff30*/  @P2 LDG.E.U8 R6, desc[UR6][R4.64] ;  /* 0x0000000604062981 */ /* 0x000ea8000c1e1100 */
[----:B----4-:R0:W-:Y:S04]  /*1ff40*/  STL [R1+0x18], R10 ;  /* 0x0000180a01007387 */ /* 0x0101e80000100800 */
[----:B------:R-:W4:Y:S04]  /*1ff50*/  LDL R15, [R1+0x9b8] ;  /* 0x0009b800010f7983 */ /* 0x000f280000100800 */
[----:B0-----:R-:W4:Y:S04]  /*1ff60*/  LDL R10, [R1+0x9c4] ;  /* 0x0009c400010a7983 */ /* 0x001f280000100800 */
[----:B---3--:R0:W-:Y:S04]  /*1ff70*/  STL [R1+0x14], R9 ;  /* 0x0000140901007387 */ /* 0x0081e80000100800 */
[----:B------:R-:W3:Y:S01]  /*1ff80*/  LDL R5, [R1+0x9c0] ;  /* 0x0009c00001057983 */ /* 0x000ee20000100800 */
[----:B------:R-:W-:-:S02]  /*1ff90*/  ISETP.GT.AND P3, PT, R2, 0x23, PT ;  /* 0x000000230200780c */ /* 0x000fc40003f64270 */
[----:B------:R-:W-:Y:S01]  /*1ffa0*/  ISETP.GT.AND P0, PT, R2, 0x24, PT ;  /* 0x000000240200780c */ /* 0x000fe20003f04270 */
[----:B------:R-:W3:Y:S04]  /*1ffb0*/  LDL R14, [R1+0x9b0] ;  /* 0x0009b000010e7983 */ /* 0x000ee80000100800 */
[----:B0-----:R-:W3:Y:S01]  /*1ffc0*/  LDL R9, [R1+0x9bc] ;  /* 0x0009bc0001097983 */ /* 0x001ee20000100800 */
[----:B------:R-:W-:Y:S02]  /*1ffd0*/  PRMT R0, RZ, 0x7610, R0 ;  /* 0x00007610ff007816 */ /* 0x000fe40000000000 */
[----:B------:R-:W-:Y:S01]  /*1ffe0*/  PRMT R8, RZ, 0x7610, R8 ;  /* 0x00007610ff087816 */ /* 0x000fe20000000008 */
[----:B------:R-:W3:Y:S04]  /*1fff0*/  LDL R13, [R1+0x9b4] ;  /* 0x0009b400010d7983 */ /* 0x000ee80000100800 */
[----:B------:R-:W3:Y:S04]  /*20000*/  LDL R7, [R1+0x9a8] ;  /* 0x0009a80001077983 */ /* 0x000ee80000100800 */
[----:B--2---:R0:W-:Y:S04]  /*20010*/  STL [R1+0x10], R6 ;  /* 0x0000100601007387 */ /* 0x0041e80000100800 */
[----:B0-----:R-:W2:Y:S01]  /*20020*/  LDL R6, [R1+0x9ac] ;  /* 0x0009ac0001067983 */ /* 0x001ea20000100800 */
[----:B----4-:R-:W-:-:S03]  /*20030*/  @P3 IMAD.MOV.U32 R4, RZ, RZ, R10 ;  /* 0x000000ffff043224 */ /* 0x010fc600078e000a */
[----:B------:R-:W4:Y:S04]  /*20040*/  LDL R10, [R1+0x9a0] ;  /* 0x0009a000010a7983 */ /* 0x000f280000100800 */
[----:B---3--:R0:W3:Y:S02]  /*20050*/  @P3 LDG.E.U8 R0, desc[UR6][R4.64] ;  /* 0x0000000604003981 */ /* 0x0080e4000c1e1100 */
[----:B0-----:R-:W-:Y:S02]  /*20060*/  @P0 IMAD.MOV.U32 R4, RZ, RZ, R9 ;  /* 0x000000ffff040224 */ /* 0x001fe400078e0009 */
[----:B------:R-:W-:-:S05]  /*20070*/  @P0 IMAD.MOV.U32 R5, RZ, RZ, R15 ;  /* 0x000000ffff050224 */ /* 0x000fca00078e000f */
[----:B------:R0:W4:Y:S01]  /*20080*/  @P0 LDG.E.U8 R8, desc[UR6][R4.64] ;  /* 0x0000000604080981 */ /* 0x000122000c1e1100 */
[C---:B------:R-:W-:Y:S02]  /*20090*/  ISETP.GT.AND P1, PT, R2.reuse, 0x25, PT ;  /* 0x000000250200780c */ /* 0x040fe40003f24270 */
[----:B------:R-:W-:Y:S02]  /*200a0*/  ISETP.GT.AND P2, PT, R2, 0x26, PT ;  /* 0x000000260200780c */ /* 0x000fe40003f44270 */
[----:B------:R-:W-:-:S09]  /*200b0*/  PRMT R12, RZ, 0x7610, R12 ;  /* 0x00007610ff0c7816 */ /* 0x000fd2000000000c */
[----:B0-----:R-:W-:Y:S02]  /*200c0*/  @P1 IMAD.MOV.U32 R4, RZ, RZ, R13 ;  /* 0x000000ffff041224 */ /* 0x001fe400078e000d */
[----:B------:R-:W-:-:S05]  /*200d0*/  @P1 IMAD.MOV.U32 R5, RZ, RZ, R14 ;  /* 0x000000ffff051224 */ /* 0x000fca00078e000e */
[----:B------:R2:W4:Y:S02]  /*200e0*/  @P1 LDG.E.U8 R12, desc[UR6][R4.64] ;  /* 0x00000006040c1981 */ /* 0x000524000c1e1100 */
[----:B--2---:R-:W-:Y:S02]  /*200f0*/  @P2 IMAD.MOV.U32 R4, RZ, RZ, R6 ;  /* 0x000000ffff042224 */ /* 0x004fe400078e0006 */
[----:B------:R-:W-:Y:S01]  /*20100*/  @P2 IMAD.MOV.U32 R5, RZ, RZ, R7 ;  /* 0x000000ffff052224 */ /* 0x000fe200078e0007 */
[----:B---3--:R0:W-:Y:S04]  /*20110*/  STL [R1+0xc], R0 ;  /* 0x00000c0001007387 */ /* 0x0081e80000100800 */
[----:B------:R-:W2:Y:S04]  /*20120*/  LDL R9, [R1+0x998] ;  /* 0x0009980001097983 */ /* 0x000ea80000100800 */
[----:B0-----:R-:W3:Y:S04]  /*20130*/  LDL R0, [R1+0x9a4] ;  /* 0x0009a40001007983 */ /* 0x001ee80000100800 */
[----:B----4-:R0:W-:Y:S04]  /*20140*/  STL [R1+0x8], R8 ;  /* 0x0000080801007387 */ /* 0x0101e80000100800 */
[----:B------:R-:W4:Y:S04]  /*20150*/  LDL R7, [R1+0x990] ;  /* 0x0009900001077983 */ /* 0x000f280000100800 */
[----:B------:R-:W4:Y:S04]  /*20160*/  LDL R6, [R1+0x994] ;  /* 0x0009940001067983 */ /* 0x000f280000100800 */
[----:B0-----:R-:W4:Y:S01]  /*20170*/  LDL R8, [R1+0x99c] ;  /* 0x00099c0001087983 */ /* 0x001f220000100800 */
[----:B------:R-:W-:-:S02]  /*20180*/  ISETP.GT.AND P3, PT, R2, 0x27, PT ;  /* 0x000000270200780c */ /* 0x000fc40003f64270 */
[----:B------:R-:W-:Y:S02]  /*20190*/  PRMT R11, RZ, 0x7610, R11 ;  /* 0x00007610ff0b7816 */ /* 0x000fe4000000000b */
[----:B------:R-:W-:Y:S02]  /*201a0*/  ISETP.GT.AND P0, PT, R2, 0x28, PT ;  /* 0x000000280200780c */ /* 0x000fe40003f04270 */
[----:B------:R-:W-:Y:S02]  /*201b0*/  PRMT R29, RZ, 0x7610, R29 ;  /* 0x00007610ff1d7816 */ /* 0x000fe4000000001d */
[----:B------:R0:W4:Y:S01]  /*201c0*/  @P2 LDG.E.U8 R11, desc[UR6][R4.64] ;  /* 0x00000006040b2981 */ /* 0x000122000c1e1100 */
[----:B------:R-:W-:-:S04]  /*201d0*/  PRMT R28, RZ, 0x7610, R28 ;  /* 0x00007610ff1c7816 */ /* 0x000fc8000000001c */
[----:B0-----:R-:W-:Y:S01]  /*201e0*/  @P3 IMAD.MOV.U32 R5, RZ, RZ, R10 ;  /* 0x000000ffff053224 */ /* 0x001fe200078e000a */
[----:B------:R-:W-:Y:S01]  /*201f0*/  ISETP.GT.AND P1, PT, R2, 0x29, PT ;  /* 0x000000290200780c */ /* 0x000fe20003f24270 */
[----:B------:R-:W4:Y:S01]  /*20200*/  LDL R10, [R1+0x988] ;  /* 0x00098800010a7983 */ /* 0x000f220000100800 */
[----:B------:R-:W-:Y:S01]  /*20210*/  PRMT R27, RZ, 0x7610, R27 ;  /* 0x00007610ff1b7816 */ /* 0x000fe2000000001b */
[----:B---3--:R-:W-:Y:S02]  /*20220*/  @P3 IMAD.MOV.U32 R4, RZ, RZ, R0 ;  /* 0x000000ffff043224 */ /* 0x008fe400078e0000 */
[----:B------:R-:W3:Y:S04]  /*20230*/  LDL R0, [R1+0x98c] ;  /* 0x00098c0001007983 */ /* 0x000ee80000100800 */
[----:B------:R2:W3:Y:S02]  /*20240*/  @P3 LDG.E.U8 R29, desc[UR6][R4.64] ;  /* 0x00000006041d3981 */ /* 0x0004e4000c1e1100 */
[----:B--2---:R-:W-:-:S02]  /*20250*/  @P0 IMAD.MOV.U32 R5, RZ, RZ, R9 ;  /* 0x000000ffff050224 */ /* 0x004fc400078e0009 */
[----:B------:R-:W2:Y:S01]  /*20260*/  LDL R9, [R1+0x980] ;  /* 0x0009800001097983 */ /* 0x000ea20000100800 */
[----:B----4-:R-:W-:-:S03]  /*20270*/  @P0 IMAD.MOV.U32 R4, RZ, RZ, R8 ;  /* 0x000000ffff040224 */ /* 0x010fc600078e0008 */
[----:B------:R-:W4:Y:S04]  /*20280*/  LDL R8, [R1+0x984] ;  /* 0x0009840001087983 */ /* 0x000f280000100800 */
[----:B------:R0:W3:Y:S02]  /*20290*/  @P0 LDG.E.U8 R28, desc[UR6][R4.64] ;  /* 0x00000006041c0981 */ /* 0x0000e4000c1e1100 */
[----:B0-----:R-:W-:Y:S02]  /*202a0*/  @P1 IMAD.MOV.U32 R4, RZ, RZ, R6 ;  /* 0x000000ffff041224 */ /* 0x001fe400078e0006 */
[----:B------:R-:W-:-:S05]  /*202b0*/  @P1 IMAD.MOV.U32 R5, RZ, RZ, R7 ;  /* 0x000000ffff051224 */ /* 0x000fca00078e0007 */
[----:B------:R0:W2:Y:S01]  /*202c0*/  @P1 LDG.E.U8 R27, desc[UR6][R4.64] ;  /* 0x00000006041b1981 */ /* 0x0000a2000c1e1100 */
[----:B------:R-:W-:Y:S02]  /*202d0*/  ISETP.GT.AND P2, PT, R2, 0x2a, PT ;  /* 0x0000002a0200780c */ /* 0x000fe40003f44270 */
[----:B------:R-:W-:-:S11]  /*202e0*/  PRMT R26, RZ, 0x7610, R26 ;  /* 0x00007610ff1a7816 */ /* 0x000fd6000000001a */
[----:B0-----:R-:W-:Y:S01]  /*202f0*/  @P2 IMAD.MOV.U32 R5, RZ, RZ, R10 ;  /* 0x000000ffff052224 */ /* 0x001fe200078e000a */
[----:B---3--:R-:W-:Y:S04]  /*20300*/  STL [R1+0x27a0], R28 ;  /* 0x0027a01c01007387 */ /* 0x008fe80000100800 */
[----:B------:R-:W3:Y:S04]  /*20310*/  LDL R7, [R1+0x978] ;  /* 0x0009780001077983 */ /* 0x000ee80000100800 */
[----:B------:R-:W3:Y:S01]  /*20320*/  LDL R6, [R1+0x97c] ;  /* 0x00097c0001067983 */ /* 0x000ee20000100800 */
[----:B------:R-:W-:-:S05]  /*20330*/  @P2 IMAD.MOV.U32 R4, RZ, RZ, R0 ;  /* 0x000000ffff042224 */ /* 0x000fca00078e0000 */
[----:B------:R4:W3:Y:S04]  /*20340*/  @P2 LDG.E.U8 R26, desc[UR6][R4.64] ;  /* 0x00000006041a2981 */ /* 0x0008e8000c1e1100 */
[----:B--2---:R-:W-:Y:S04]  /*20350*/  STL [R1+0x27a4], R27 ;  /* 0x0027a41b01007387 */ /* 0x004fe80000100800 */
[----:B------:R-:W2:Y:S04]  /*20360*/  LDL R10, [R1+0x970] ;  /* 0x00097000010a7983 */ /* 0x000ea80000100800 */
[----:B------:R-:W2:Y:S01]  /*20370*/  LDL R0, [R1+0x974] ;  /* 0x0009740001007983 */ /* 0x000ea20000100800 */
[----:B------:R-:W-:-:S02]  /*20380*/  ISETP.GT.AND P3, PT, R2, 0x2b, PT ;  /* 0x0000002b0200780c */ /* 0x000fc40003f64270 */
[----:B------:R-:W-:Y:S02]  /*20390*/  ISETP.GT.AND P0, PT, R2, 0x2c, PT ;  /* 0x0000002c0200780c */ /* 0x000fe40003f04270 */
[----:B------:R-:W-:Y:S02]  /*203a0*/  PRMT R22, RZ, 0x7610, R22 ;  /* 0x00007610ff167816 */ /* 0x000fe40000000016 */
[----:B------:R-:W-:-:S07]  /*203b0*/  PRMT R20, RZ, 0x7610, R20 ;  /* 0x00007610ff147816 */ /* 0x000fce0000000014 */
[----:B----4-:R-:W-:Y:S02]  /*203c0*/  @P3 IMAD.MOV.U32 R4, RZ, RZ, R8 ;  /* 0x000000ffff043224 */ /* 0x010fe400078e0008 */
[----:B------:R-:W-:-:S05]  /*203d0*/  @P3 IMAD.MOV.U32 R5, RZ, RZ, R9 ;  /* 0x000000ffff053224 */ /* 0x000fca00078e0009 */
[----:B------:R3:W4:Y:S01]  /*203e0*/  @P3 LDG.E.U8 R22, desc[UR6][R4.64] ;  /* 0x0000000604163981 */ /* 0x000722000c1e1100 */
[----:B------:R-:W-:Y:S02]  /*203f0*/  ISETP.GT.AND P1, PT, R2, 0x2d, PT ;  /* 0x0000002d0200780c */ /* 0x000fe40003f24270 */
[----:B------:R-:W-:Y:S01]  /*20400*/  PRMT R17, RZ, 0x7610, R17 ;  /* 0x00007610ff117816 */ /* 0x000fe20000000011 */
[----:B------:R0:W-:Y:S01]  /*20410*/  STL [R1+0x4], R12 ;  /* 0x0000040c01007387 */ /* 0x0001e20000100800 */
[----:B---3--:R-:W-:Y:S02]  /*20420*/  @P0 IMAD.MOV.U32 R5, RZ, RZ, R7 ;  /* 0x000000ffff050224 */ /* 0x008fe400078e0007 */
[----:B------:R-:W-:-:S05]  /*20430*/  @P0 IMAD.MOV.U32 R4, RZ, RZ, R6 ;  /* 0x000000ffff040224 */ /* 0x000fca00078e0006 */
[----:B------:R2:W3:Y:S04]  /*20440*/  @P0 LDG.E.U8 R20, desc[UR6][R4.64] ;  /* 0x0000000604140981 */ /* 0x0004e8000c1e1100 */
[----:B------:R-:W-:Y:S04]  /*20450*/  STL [R1+0x2790], R26 ;  /* 0x0027901a01007387 */ /* 0x000fe80000100800 */
[----:B------:R-:W3:Y:S01]  /*20460*/  LDL R9, [R1+0x958] ;  /* 0x0009580001097983 */ /* 0x000ee20000100800 */
[----:B--2---:R-:W-:Y:S02]  /*20470*/  @P1 IMAD.MOV.U32 R5, RZ, RZ, R10 ;  /* 0x000000ffff051224 */ /* 0x004fe400078e000a */
[----:B------:R-:W-:Y:S01]  /*20480*/  @P1 IMAD.MOV.U32 R4, RZ, RZ, R0 ;  /* 0x000000ffff041224 */ /* 0x000fe200078e0000 */
[----:B------:R1:W-:Y:S04]  /*20490*/  STL [R1], R11 ;  /* 0x0000000b01007387 */ /* 0x0003e80000100800 */
[----:B------:R-:W2:Y:S04]  /*204a0*/  LDL R8, [R1+0x95c] ;  /* 0x00095c0001087983 */ /* 0x000ea80000100800 */
[----:B------:R1:W2:Y:S04]  /*204b0*/  @P1 LDG.E.U8 R17, desc[UR6][R4.64] ;  /* 0x0000000604111981 */ /* 0x0002a8000c1e1100 */
[----:B----4-:R-:W-:Y:S04]  /*204c0*/  STL [R1+0x2794], R22 ;  /* 0x0027941601007387 */ /* 0x010fe80000100800 */
[----:B------:R-:W4:Y:S04]  /*204d0*/  LDL R7, [R1+0x950] ;  /* 0x0009500001077983 */ /* 0x000f280000100800 */
[----:B------:R-:W4:Y:S01]  /*204e0*/  LDL R6, [R1+0x954] ;  /* 0x0009540001067983 */ /* 0x000f220000100800 */
[----:B------:R-:W-:-:S03]  /*204f0*/  ISETP.GT.AND P2, PT, R2, 0x30, PT ;  /* 0x000000300200780c */ /* 0x000fc60003f44270 */
[----:B---3--:R-:W-:Y:S04]  /*20500*/  STL [R1+0x2784], R20 ;  /* 0x0027841401007387 */ /* 0x008fe80000100800 */
[----:B------:R-:W3:Y:S04]  /*20510*/  LDL R0, [R1+0x94c] ;  /* 0x00094c0001007983 */ /* 0x000ee80000100800 */
[----:B0-----:R-:W3:Y:S02]  /*20520*/  LDL R12, [R1+0x948] ;  /* 0x00094800010c7983 */ /* 0x001ee40000100800 */
[----:B-1----:R-:W-:-:S02]  /*20530*/  @P2 IMAD.MOV.U32 R5, RZ, RZ, R9 ;  /* 0x000000ffff052224 */ /* 0x002fc400078e0009 */
[----:B--2---:R-:W-:Y:S01]  /*20540*/  @P2 IMAD.MOV.U32 R4, RZ, RZ, R8 ;  /* 0x000000ffff042224 */ /* 0x004fe200078e0008 */
[----:B------:R0:W-:Y:S04]  /*20550*/  STL [R1+0x2788], R17 ;  /* 0x0027881101007387 */ /* 0x0001e80000100800 */
[----:B------:R-:W2:Y:S04]  /*20560*/  LDL R9, [R1+0x940] ;  /* 0x0009400001097983 */ /* 0x000ea80000100800 */
[----:B------:R-:W2:Y:S04]  /*20570*/  LDL R8, [R1+0x944] ;  /* 0x0009440001087983 */ /* 0x000ea80000100800 */
[----:B------:R-:W2:Y:S01]  /*20580*/  LDL R15, [R1+0x93c] ;  /* 0x00093c00010f7983 */ /* 0x000ea20000100800 */
[----:B------:R-:W-:-:S02]  /*20590*/  ISETP.GT.AND P3, PT, R2, 0x31, PT ;  /* 0x000000310200780c */ /* 0x000fc40003f64270 */
[----:B------:R-:W-:Y:S01]  /*205a0*/  ISETP.GT.AND P0, PT, R2, 0x32, PT ;  /* 0x000000320200780c */ /* 0x000fe20003f04270 */
[----:B------:R-:W2:Y:S01]  /*205b0*/  LDL R11, [R1+0x930] ;  /* 0x00093000010b7983 */ /* 0x000ea20000100800 */
[----:B------:R-:W-:-:S03]  /*205c0*/  PRMT R3, RZ, 0x7610, R3 ;  /* 0x00007610ff037816 */ /* 0x000fc60000000003 */
[----:B------:R-:W2:Y:S04]  /*205d0*/  LDL R10, [R1+0x934] ;  /* 0x00093400010a7983 */ /* 0x000ea80000100800 */
[----:B------:R-:W2:Y:S04]  /*205e0*/  LDL R14, [R1+0x928] ;  /* 0x00092800010e7983 */ /* 0x000ea80000100800 */
[----:B----4-:R-:W4:Y:S01]  /*205f0*/  @P3 LDG.E.U8 R3, desc[UR6][R6.64] ;  /* 0x0000000606033981 */ /* 0x010f22000c1e1100 */
[----:B------:R-:W-:-:S03]  /*20600*/  PRMT R16, RZ, 0x7610, R16 ;  /* 0x00007610ff107816 */ /* 0x000fc60000000010 */
[----:B0-----:R-:W4:Y:S01]  /*20610*/  LDL R17, [R1+0x938] ;  /* 0x0009380001117983 */ /* 0x001f220000100800 */
[----:B------:R-:W-:-:S03]  /*20620*/  ISETP.GT.AND P1, PT, R2, 0x33, PT ;  /* 0x000000330200780c */ /* 0x000fc60003f24270 */
[----:B------:R0:W4:Y:S01]  /*20630*/  @P2 LDG.E.U8 R16, desc[UR6][R4.64] ;  /* 0x0000000604102981 */ /* 0x000122000c1e1100 */
[----:B------:R-:W-:-:S03]  /*20640*/  ISETP.GT.AND P2, PT, R2, 0x34, PT ;  /* 0x000000340200780c */ /* 0x000fc60003f44270 */
[----:B------:R-:W4:Y:S04]  /*20650*/  LDL R13, [R1+0x920] ;  /* 0x00092000010d7983 */ /* 0x000f280000100800 */
[----:B------:R-:W4:Y:S01]  /*20660*/  LDL R27, [R1+0x918] ;  /* 0x00091800011b7983 */ /* 0x000f220000100800 */
[----:B0-----:R-:W-:-:S03]  /*20670*/  PRMT R5, RZ, 0x7610, R5 ;  /* 0x00007610ff057816 */ /* 0x001fc60000000005 */
[----:B------:R-:W4:Y:S04]  /*20680*/  LDL R26, [R1+0x908] ;  /* 0x00090800011a7983 */ /* 0x000f280000100800 */
[----:B------:R-:W4:Y:S04]  /*20690*/  LDL R22, [R1+0x90c] ;  /* 0x00090c0001167983 */ /* 0x000f280000100800 */
[----:B------:R-:W4:Y:S01]  /*206a0*/  LDL R20, [R1+0x900] ;  /* 0x0009000001147983 */ /* 0x000f220000100800 */
[----:B---3--:R-:W-:-:S03]  /*206b0*/  @P0 IMAD.MOV.U32 R6, RZ, RZ, R0 ;  /* 0x000000ffff060224 */ /* 0x008fc600078e0000 */
[----:B------:R-:W3:Y:S01]  /*206c0*/  LDL R0, [R1+0x92c] ;  /* 0x00092c0001007983 */ /* 0x000ee20000100800 */
[----:B------:R-:W-:-:S03]  /*206d0*/  @P0 IMAD.MOV.U32 R7, RZ, RZ, R12 ;  /* 0x000000ffff070224 */ /* 0x000fc600078e000c */
[----:B------:R-:W3:Y:S04]  /*206e0*/  LDL R12, [R1+0x924] ;  /* 0x00092400010c7983 */ /* 0x000ee80000100800 */
[----:B--2---:R0:W2:Y:S02]  /*206f0*/  @P1 LDG.E.U8 R5, desc[UR6][R8.64] ;  /* 0x0000000608051981 */ /* 0x0040a4000c1e1100 */
[----:B0-----:R-:W-:Y:S02]  /*20700*/  @P2 IMAD.MOV.U32 R8, RZ, RZ, R15 ;  /* 0x000000ffff082224 */ /* 0x001fe400078e000f */
[----:B------:R-:W2:Y:S01]  /*20710*/  LDL R15, [R1+0x91c] ;  /* 0x00091c00010f7983 */ /* 0x000ea20000100800 */
[----:B------:R-:W-:Y:S02]  /*20720*/  PRMT R4, RZ, 0x7610, R4 ;  /* 0x00007610ff047816 */ /* 0x000fe40000000004 */
[----:B------:R-:W-:-:S04]  /*20730*/  ISETP.GT.AND P3, PT, R2, 0x35, PT ;  /* 0x000000350200780c */ /* 0x000fc80003f64270 */
[----:B------:R0:W2:Y:S01]  /*20740*/  @P0 LDG.E.U8 R4, desc[UR6][R6.64] ;  /* 0x0000000606040981 */ /* 0x0000a2000c1e1100 */
[----:B------:R-:W-:Y:S02]  /*20750*/  ISETP.GT.AND P0, PT, R2, 0x36, PT ;  /* 0x000000360200780c */ /* 0x000fe40003f04270 */
[----:B0-----:R-:W-:-:S06]  /*20760*/  PRMT R7, RZ, 0x7610, R7 ;  /* 0x00007610ff077816 */ /* 0x001fcc0000000007 */
[----:B------:R0:W2:Y:S05]  /*20770*/  @P3 LDG.E.U8 R7, desc[UR6][R10.64] ;  /* 0x000000060a073981 */ /* 0x0000aa000c1e1100 */
[----:B0-----:R-:W-:Y:S02]  /*20780*/  @P0 IMAD.MOV.U32 R11, RZ, RZ, R14 ;  /* 0x000000ffff0b0224 */ /* 0x001fe400078e000e */
[----:B------:R-:W2:Y:S01]  /*20790*/  LDL R14, [R1+0x910] ;  /* 0x00091000010e7983 */ /* 0x000ea20000100800 */
[----:B------:R-:W-:Y:S01]  /*207a0*/  PRMT R6, RZ, 0x7610, R6 ;  /* 0x00007610ff067816 */ /* 0x000fe20000000006 */
[----:B----4-:R-:W-:Y:S02]  /*207b0*/  @P2 IMAD.MOV.U32 R9, RZ, RZ, R17 ;  /* 0x000000ffff092224 */ /* 0x010fe400078e0011 */
[----:B------:R-:W4:Y:S01]  /*207c0*/  LDL R17, [R1+0x904] ;  /* 0x0009040001117983 */ /* 0x000f220000100800 */
[----:B------:R-:W-:-:S03]  /*207d0*/  ISETP.GT.AND P1, PT, R2, 0x37, PT ;  /* 0x000000370200780c */ /* 0x000fc60003f24270 */
[----:B------:R0:W4:Y:S01]  /*207e0*/  @P2 LDG.E.U8 R6, desc[UR6][R8.64] ;  /* 0x0000000608062981 */ /* 0x000122000c1e1100 */
[----:B------:R-:W-:Y:S02]  /*207f0*/  ISETP.GT.AND P2, PT, R2, 0x38, PT ;  /* 0x000000380200780c */ /* 0x000fe40003f44270 */
[----:B0-----:R-:W-:Y:S02]  /*20800*/  PRMT R8, RZ, 0x7610, R8 ;  /* 0x00007610ff087816 */ /* 0x001fe40000000008 */
[----:B------:R-:W-:Y:S01]  /*20810*/  PRMT R9, RZ, 0x7610, R9 ;  /* 0x00007610ff097816 */ /* 0x000fe20000000009 */
[----:B---3--:R-:W-:Y:S02]  /*20820*/  @P0 IMAD.MOV.U32 R10, RZ, RZ, R0 ;  /* 0x000000ffff0a0224 */ /* 0x008fe400078e0000 */
[----:B------:R-:W3:Y:S04]  /*20830*/  LDL R0, [R1+0x914] ;  /* 0x0009140001007983 */ /* 0x000ee80000100800 */
[----:B------:R0:W4:Y:S04]  /*20840*/  @P0 LDG.E.U8 R8, desc[UR6][R10.64] ;  /* 0x000000060a080981 */ /* 0x000128000c1e1100 */
[----:B------:R1:W4:Y:S01]  /*20850*/  @P1 LDG.E.U8 R9, desc[UR6][R12.64] ;  /* 0x000000060c091981 */ /* 0x000322000c1e1100 */
[----:B0-----:R-:W-:Y:S01]  /*20860*/  PRMT R10, RZ, 0x7610, R10 ;  /* 0x00007610ff0a7816 */ /* 0x001fe2000000000a */
[----:B-1----:R-:W-:-:S02]  /*20870*/  @P2 IMAD.MOV.U32 R13, RZ, RZ, R27 ;  /* 0x000000ffff0d2224 */ /* 0x002fc400078e001b */
[----:B--2---:R-:W-:-:S05]  /*20880*/  @P2 IMAD.MOV.U32 R12, RZ, RZ, R15 ;  /* 0x000000ffff0c2224 */ /* 0x004fca00078e000f */
[----:B------:R0:W2:Y:S01]  /*20890*/  @P2 LDG.E.U8 R10, desc[UR6][R12.64] ;  /* 0x000000060c0a2981 */ /* 0x0000a2000c1e1100 */
[C---:B------:R-:W-:Y:S02]  /*208a0*/  ISETP.GT.AND P3, PT, R2.reuse, 0x39, PT ;  /* 0x000000390200780c */ /* 0x040fe40003f64270 */
[C---:B------:R-:W-:Y:S02]  /*208b0*/  ISETP.GT.AND P4, PT, R2.reuse, 0x3a, PT ;  /* 0x0000003a0200780c */ /* 0x040fe40003f84270 */
[----:B------:R-:W-:Y:S02]  /*208c0*/  PRMT R11, RZ, 0x7610, R11 ;  /* 0x00007610ff0b7816 */ /* 0x000fe4000000000b */
[----:B------:R-:W-:Y:S02]  /*208d0*/  ISETP.GT.AND P5, PT, R2, 0x3b, PT ;  /* 0x0000003b0200780c */ /* 0x000fe40003fa4270 */
[----:B0-----:R-:W-:Y:S02]  /*208e0*/  PRMT R12, RZ, 0x7610, R12 ;  /* 0x00007610ff0c7816 */ /* 0x001fe4000000000c */
[----:B------:R-:W-:-:S03]  /*208f0*/  PRMT R13, RZ, 0x7610, R13 ;  /* 0x00007610ff0d7816 */ /* 0x000fc6000000000d */
[----:B------:R-:W-:Y:S02]  /*20900*/  @P3 IMAD.MOV.U32 R15, RZ, RZ, R14 ;  /* 0x000000ffff0f3224 */ /* 0x000fe400078e000e */
[----:B---3--:R-:W-:-:S05]  /*20910*/  @P3 IMAD.MOV.U32 R14, RZ, RZ, R0 ;  /* 0x000000ffff0e3224 */ /* 0x008fca00078e0000 */
[----:B------:R0:W3:Y:S02]  /*20920*/  @P3 LDG.E.U8 R11, desc[UR6][R14.64] ;  /* 0x000000060e0b3981 */ /* 0x0000e4000c1e1100 */
[----:B0-----:R-:W-:Y:S02]  /*20930*/  @P4 IMAD.MOV.U32 R14, RZ, RZ, R22 ;  /* 0x000000ffff0e4224 */ /* 0x001fe400078e0016 */
[----:B------:R-:W-:-:S05]  /*20940*/  @P4 IMAD.MOV.U32 R15, RZ, RZ, R26 ;  /* 0x000000ffff0f4224 */ /* 0x000fca00078e001a */
[----:B------:R4:W3:Y:S02]  /*20950*/  @P4 LDG.E.U8 R12, desc[UR6][R14.64] ;  /* 0x000000060e0c4981 */ /* 0x0008e4000c1e1100 */
[----:B----4-:R-:W-:Y:S02]  /*20960*/  @P5 IMAD.MOV.U32 R14, RZ, RZ, R17 ;  /* 0x000000ffff0e5224 */ /* 0x010fe400078e0011 */
[----:B------:R-:W-:-:S05]  /*20970*/  @P5 IMAD.MOV.U32 R15, RZ, RZ, R20 ;  /* 0x000000ffff0f5224 */ /* 0x000fca00078e0014 */
[----:B------:R-:W4:Y:S04]  /*20980*/  @P5 LDG.E.U8 R13, desc[UR6][R14.64] ;  /* 0x000000060e0d5981 */ /* 0x000f28000c1e1100 */
[----:B--2---:R0:W-:Y:S04]  /*20990*/  STL [R1+0x27a8], R10 ;  /* 0x0027a80a01007387 */ /* 0x0041e80000100800 */
[----:B------:R-:W2:Y:S04]  /*209a0*/  LDL R0, [R1+0x96c] ;  /* 0x00096c0001007983 */ /* 0x000ea80000100800 */
[----:B0-----:R-:W2:Y:S01]  /*209b0*/  LDL R10, [R1+0x968] ;  /* 0x00096800010a7983 */ /* 0x001ea20000100800 */
[----:B------:R-:W-:-:S03]  /*209c0*/  ISETP.GT.AND P0, PT, R2, 0x2e, PT ;  /* 0x0000002e0200780c */ /* 0x000fc60003f04270 */
[----:B---3--:R-:W-:Y:S04]  /*209d0*/  STL [R1+0x27ac], R11 ;  /* 0x0027ac0b01007387 */ /* 0x008fe80000100800 */
[----:B------:R0:W-:Y:S04]  /*209e0*/  STL [R1+0x2798], R12 ;  /* 0x0027980c01007387 */ /* 0x0001e80000100800 */
[----:B------:R-:W3:Y:S04]  /*209f0*/  LDL R27, [R1+0x8f8] ;  /* 0x0008f800011b7983 */ /* 0x000ee80000100800 */
[----:B------:R-:W3:Y:S04]  /*20a00*/  LDL R26, [R1+0x8fc] ;  /* 0x0008fc00011a7983 */ /* 0x000ee80000100800 */
[----:B------:R-:W3:Y:S04]  /*20a10*/  LDL R22, [R1+0x8f0] ;  /* 0x0008f00001167983 */ /* 0x000ee80000100800 */
[----:B------:R-:W3:Y:S04]  /*20a20*/  LDL R20, [R1+0x8f4] ;  /* 0x0008f40001147983 */ /* 0x000ee80000100800 */
[----:B----4-:R1:W-:Y:S04]  /*20a30*/  STL [R1+0x279c], R13 ;  /* 0x00279c0d01007387 */ /* 0x0103e80000100800 */
[----:B------:R-:W4:Y:S04]  /*20a40*/  LDL R17, [R1+0x960] ;  /* 0x0009600001117983 */ /* 0x000f280000100800 */
[----:B0-----:R-:W4:Y:S04]  /*20a50*/  LDL R12, [R1+0x8e8] ;  /* 0x0008e800010c7983 */ /* 0x001f280000100800 */
[----:B-1----:R-:W4:Y:S04]  /*20a60*/  LDL R13, [R1+0x964] ;  /* 0x00096400010d7983 */ /* 0x002f280000100800 */
[----:B------:R-:W4:Y:S01]  /*20a70*/  LDL R11, [R1+0x8ec] ;  /* 0x0008ec00010b7983 */ /* 0x000f220000100800 */
[----:B--2---:R-:W-:-:S02]  /*20a80*/  @P0 IMAD.MOV.U32 R14, RZ, RZ, R0 ;  /* 0x000000ffff0e0224 */ /* 0x004fc400078e0000 */
[----:B------:R-:W-:Y:S01]  /*20a90*/  @P0 IMAD.MOV.U32 R15, RZ, RZ, R10 ;  /* 0x000000ffff0f0224 */ /* 0x000fe200078e000a */
[----:B------:R-:W2:Y:S04]  /*20aa0*/  LDL R0, [R1+0x8e4] ;  /* 0x0008e40001007983 */ /* 0x000ea80000100800 */
[----:B------:R-:W2:Y:S01]  /*20ab0*/  LDL R10, [R1+0x8e0] ;  /* 0x0008e000010a7983 */ /* 0x000ea20000100800 */
[C---:B------:R-:W-:Y:S02]  /*20ac0*/  ISETP.GT.AND P1, PT, R2.reuse, 0x3c, PT ;  /* 0x0000003c0200780c */ /* 0x040fe40003f24270 */
[----:B------:R-:W-:Y:S02]  /*20ad0*/  ISETP.GT.AND P3, PT, R2, 0x3d, PT ;  /* 0x0000003d0200780c */ /* 0x000fe40003f64270 */
[----:B------:R-:W-:-:S02]  /*20ae0*/  PRMT R18, RZ, 0x7610, R18 ;  /* 0x00007610ff127816 */ /* 0x000fc40000000012 */
[----:B------:R-:W-:Y:S02]  /*20af0*/  PRMT R19, RZ, 0x7610, R19 ;  /* 0x00007610ff137816 */ /* 0x000fe40000000013 */
[C---:B------:R-:W-:Y:S02]  /*20b00*/  ISETP.GT.AND P2, PT, R2.reuse, 0x2f, PT ;  /* 0x0000002f0200780c */ /* 0x040fe40003f44270 */
[----:B------:R3:W2:Y:S01]  /*20b10*/  @P0 LDG.E.U8 R18, desc[UR6][R14.64] ;  /* 0x000000060e120981 */ /* 0x0006a2000c1e1100 */
[----:B------:R-:W-:Y:S02]  /*20b20*/  ISETP.GT.AND P4, PT, R2, 0x3e, PT ;  /* 0x0000003e0200780c */ /* 0x000fe40003f84270 */
[----:B------:R-:W-:Y:S02]  /*20b30*/  PRMT R21, RZ, 0x7610, R21 ;  /* 0x00007610ff157816 */ /* 0x000fe40000000015 */
[----:B------:R-:W-:Y:S02]  /*20b40*/  PRMT R23, RZ, 0x7610, R23 ;  /* 0x00007610ff177816 */ /* 0x000fe40000000017 */
[----:B------:R-:W-:-:S02]  /*20b50*/  PRMT R24, RZ, 0x7610, R24 ;  /* 0x00007610ff187816 */ /* 0x000fc40000000018 */
[----:B------:R-:W-:Y:S02]  /*20b60*/  ISETP.GT.AND P0, PT, R2, 0x3f, PT ;  /* 0x0000003f0200780c */ /* 0x000fe40003f04270 */
[----:B------:R-:W-:Y:S01]  /*20b70*/  PRMT R25, RZ, 0x7610, R25 ;  /* 0x00007610ff197816 */ /* 0x000fe20000000019 */
[----:B---3--:R-:W-:Y:S02]  /*20b80*/  @P1 IMAD.MOV.U32 R15, RZ, RZ, R27 ;  /* 0x000000ffff0f1224 */ /* 0x008fe400078e001b */
[----:B------:R-:W-:-:S05]  /*20b90*/  @P1 IMAD.MOV.U32 R14, RZ, RZ, R26 ;  /* 0x000000ffff0e1224 */ /* 0x000fca00078e001a */
[----:B------:R0:W3:Y:S02]  /*20ba0*/  @P1 LDG.E.U8 R19, desc[UR6][R14.64] ;  /* 0x000000060e131981 */ /* 0x0000e4000c1e1100 */
[----:B0-----:R-:W-:Y:S02]  /*20bb0*/  @P3 IMAD.MOV.U32 R14, RZ, RZ, R20 ;  /* 0x000000ffff0e3224 */ /* 0x001fe400078e0014 */
[----:B------:R-:W-:-:S05]  /*20bc0*/  @P3 IMAD.MOV.U32 R15, RZ, RZ, R22 ;  /* 0x000000ffff0f3224 */ /* 0x000fca00078e0016 */
[----:B------:R4:W3:Y:S02]  /*20bd0*/  @P3 LDG.E.U8 R21, desc[UR6][R14.64] ;  /* 0x000000060e153981 */ /* 0x0008e4000c1e1100 */
[----:B----4-:R-:W-:Y:S02]  /*20be0*/  @P2 IMAD.MOV.U32 R14, RZ, RZ, R13 ;  /* 0x000000ffff0e2224 */ /* 0x010fe400078e000d */
[----:B------:R-:W-:-:S05]  /*20bf0*/  @P2 IMAD.MOV.U32 R15, RZ, RZ, R17 ;  /* 0x000000ffff0f2224 */ /* 0x000fca00078e0011 */
[----:B------:R0:W4:Y:S02]  /*20c00*/  @P2 LDG.E.U8 R23, desc[UR6][R14.64] ;  /* 0x000000060e172981 */ /* 0x000124000c1e1100 */
[----:B0-----:R-:W-:Y:S02]  /*20c10*/  @P4 IMAD.MOV.U32 R14, RZ, RZ, R11 ;  /* 0x000000ffff0e4224 */ /* 0x001fe400078e000b */
[----:B------:R-:W-:-:S05]  /*20c20*/  @P4 IMAD.MOV.U32 R15, RZ, RZ, R12 ;  /* 0x000000ffff0f4224 */ /* 0x000fca00078e000c */
[----:B------:R2:W4:Y:S02]  /*20c30*/  @P4 LDG.E.U8 R24, desc[UR6][R14.64] ;  /* 0x000000060e184981 */ /* 0x000524000c1e1100 */
[----:B--2---:R-:W-:Y:S02]  /*20c40*/  @P0 IMAD.MOV.U32 R14, RZ, RZ, R0 ;  /* 0x000000ffff0e0224 */ /* 0x004fe400078e0000 */
[----:B------:R-:W-:-:S05]  /*20c50*/  @P0 IMAD.MOV.U32 R15, RZ, RZ, R10 ;  /* 0x000000ffff0f0224 */ /* 0x000fca00078e000a */
[----:B------:R0:W2:Y:S04]  /*20c60*/  @P0 LDG.E.U8 R25, desc[UR6][R14.64] ;  /* 0x000000060e190981 */ /* 0x0000a8000c1e1100 */
[----:B------:R-:W-:Y:S01]  /*20c70*/  STL [R1+0x2770], R18 ;  /* 0x0027701201007387 */ /* 0x000fe20000100800 */
[----:B0-----:R-:W0:Y:S02]  /*20c80*/  S2R R14, SR_TID.X ;  /* 0x00000000000e7919 */ /* 0x001e240000002100 */
[----:B0-----:R-:W-:Y:S01]  /*20c90*/  LOP3.LUT R14, R14, 0x3f, RZ, 0xc0, !PT ;  /* 0x0000003f0e0e7812 */ /* 0x001fe200078ec0ff */
[----:B------:R-:W-:Y:S03]  /*20ca0*/  BAR.SYNC.DEFER_BLOCKING 0x0 ;  /* 0x0000000000007b1d */ /* 0x000fe60000010000 */
[----:B------:R-:W-:-:S03]  /*20cb0*/  ISETP.GE.AND P0, PT, R14, R2, PT ;  /* 0x000000020e00720c */ /* 0x000fc60003f06270 */
[----:B---3--:R-:W-:Y:S04]  /*20cc0*/  STL [R1+0x278c], R19 ;  /* 0x00278c1301007387 */ /* 0x008fe80000100800 */
[----:B----4-:R-:W-:Y:S04]  /*20cd0*/  STL [R1+0x2774], R23 ;  /* 0x0027741701007387 */ /* 0x010fe80000100800 */
[----:B------:R0:W-:Y:S04]  /*20ce0*/  STL [R1+0x2778], R24 ;  /* 0x0027781801007387 */ /* 0x0001e80000100800 */
[----:B------:R-:W3:Y:S04]  /*20cf0*/  LDL.LU R11, [R1+0x470] ;  /* 0x00047000010b7983 */ /* 0x000ee80000300800 */
[----:B------:R-:W4:Y:S04]  /*20d00*/  LDL.LU R22, [R1+0x46c] ;  /* 0x00046c0001167983 */ /* 0x000f280000300800 */
[----:B------:R-:W4:Y:S04]  /*20d10*/  LDL.LU R26, [R1+0x58] ;  /* 0x00005800011a7983 */ /* 0x000f280000300800 */
[----:B0-----:R-:W4:Y:S04]  /*20d20*/  LDL.LU R24, [R1+0x54] ;  /* 0x0000540001187983 */ /* 0x001f280000300800 */
[----:B------:R-:W4:Y:S04]  /*20d30*/  LDL.LU R23, [R1+0x18] ;  /* 0x0000180001177983 */ /* 0x000f280000300800 */
[----:B------:R-:W4:Y:S04]  /*20d40*/  LDL.LU R17, [R1+0x14] ;  /* 0x0000140001117983 */ /* 0x000f280000300800 */
[----:B------:R-:W4:Y:S04]  /*20d50*/  LDL.LU R13, [R1+0x468] ;  /* 0x00046800010d7983 */ /* 0x000f280000300800 */
[----:B------:R-:W4:Y:S04]  /*20d60*/  LDL.LU R20, [R1+0x464] ;  /* 0x0004640001147983 */ /* 0x000f280000300800 */
[----:B------:R-:W4:Y:S04]  /*20d70*/  LDL.LU R19, [R1+0x50] ;  /* 0x0000500001137983 */ /* 0x000f280000300800 */
[----:B------:R-:W4:Y:S04]  /*20d80*/  LDL.LU R10, [R1+0x460] ;  /* 0x00046000010a7983 */ /* 0x000f280000300800 */
[----:B------:R-:W4:Y:S04]  /*20d90*/  LDL.LU R27, [R1+0x45c] ;  /* 0x00045c00011b7983 */ /* 0x000f280000300800 */
[----:B------:R-:W4:Y:S04]  /*20da0*/  LDL.LU R28, [R1+0x48] ;  /* 0x00004800011c7983 */ /* 0x000f280000300800 */
[----:B--2---:R0:W-:Y:S04]  /*20db0*/  STL [R1+0x277c], R25 ;  /* 0x00277c1901007387 */ /* 0x0041e80000100800 */
[----:B0-----:R-:W2:Y:S04]  /*20dc0*/  LDL.LU R25, [R1+0xc] ;  /* 0x00000c0001197983 */ /* 0x001ea80000300800 */
        /* <DEDUP_REMOVED lines=102> */
[----:B0-----:R-:W2:Y:S04]  /*21430*/  LDL.LU R15, [R1+0x10] ;  /* 0x00001000010f7983 */ /* 0x001ea80000300800 */
[----:B------:R-:W2:Y:S01]  /*21440*/  LDL.LU R2, [R1+0x4c] ;  /* 0x00004c0001027983 */ /* 0x000ea20000300800 */
[----:B------:R-:W0:Y:S02]  /*21450*/  S2R R18, SR_TID.X ;  /* 0x0000000000127919 */ /* 0x000e240000002100 */
[----:B0-----:R-:W-:-:S05]  /*21460*/  LOP3.LUT R0, R18, 0x3f, RZ, 0xc0, !PT ;  /* 0x0000003f12007812 */ /* 0x001fca00078ec0ff */
[----:B---3--:R0:W-:Y:S02]  /*21470*/  STS.U8 [R0+UR4], R11 ;  /* 0x0000000b00007988 */ /* 0x0081e40008000004 */
[----:B0-----:R-:W0:Y:S02]  /*21480*/  S2R R11, SR_TID.X ;  /* 0x00000000000b7919 */ /* 0x001e240000002100 */
[----:B----4-:R-:W-:Y:S04]  /*21490*/  STS.U8 [R0+UR4+0x40], R22 ;  /* 0x0000401600007988 */ /* 0x010fe80008000004 */
[----:B------:R-:W-:Y:S04]  /*214a0*/  STS.U8 [R0+UR4+0x400], R26 ;  /* 0x0004001a00007988 */ /* 0x000fe80008000004 */
[----:B------:R-:W-:Y:S04]  /*214b0*/  STS.U8 [R0+UR4+0x440], R24 ;  /* 0x0004401800007988 */ /* 0x000fe80008000004 */
[----:B------:R-:W-:Y:S04]  /*214c0*/  STS.U8 [R0+UR4+0x800], R23 ;  /* 0x0008001700007988 */ /* 0x000fe80008000004 */
[----:B------:R-:W-:Y:S04]  /*214d0*/  STS.U8 [R0+UR4+0x840], R17 ;  /* 0x0008401100007988 */ /* 0x000fe80008000004 */
[----:B------:R-:W-:Y:S01]  /*214e0*/  STS.U8 [R0+UR4+0xc00], R16 ;  /* 0x000c001000007988 */ /* 0x000fe20008000004 */
[----:B0-----:R-:W-:-:S04]  /*214f0*/  LOP3.LUT R11, R11, 0x3f, RZ, 0xc0, !PT ;  /* 0x0000003f0b0b7812 */ /* 0x001fc800078ec0ff */
[----:B------:R-:W-:Y:S01]  /*21500*/  LOP3.LUT R11, R11, 0x8, RZ, 0x3c, !PT ;  /* 0x000000080b0b7812 */ /* 0x000fe200078e3cff */
[----:B------:R-:W-:Y:S04]  /*21510*/  STS.U8 [R0+UR4+0xc40], R3 ;  /* 0x000c400300007988 */ /* 0x000fe80008000004 */
[----:B------:R0:W-:Y:S02]  /*21520*/  STS.U8 [R11+UR4+0x80], R13 ;  /* 0x0000800d0b007988 */ /* 0x0001e40008000004 */
[----:B0-----:R-:W0:Y:S02]  /*21530*/  S2R R13, SR_TID.X ;  /* 0x00000000000d7919 */ /* 0x001e240000002100 */
[----:B------:R-:W-:Y:S04]  /*21540*/  STL [R1+0x241c], R14 ;  /* 0x00241c0e01007387 */ /* 0x000fe80000100800 */
[----:B------:R-:W-:Y:S04]  /*21550*/  STL [R1+0x2428], R14 ;  /* 0x0024280e01007387 */ /* 0x000fe80000100800 */
[----:B------:R-:W-:Y:S04]  /*21560*/  STL [R1+0x2430], R14 ;  /* 0x0024300e01007387 */ /* 0x000fe80000100800 */
[----:B------:R-:W-:Y:S04]  /*21570*/  STL [R1+0x243c], R14 ;  /* 0x00243c0e01007387 */ /* 0x000fe80000100800 */
[----:B------:R-:W-:Y:S04]  /*21580*/  STL [R1+0x2768], R14 ;  /* 0x0027680e01007387 */ /* 0x000fe80000100800 */
[----:B------:R-:W3:Y:S04]  /*21590*/  LDL.LU R12, [R1+0x44] ;  /* 0x00004400010c7983 */ /* 0x000ee80000300800 */
[----:B------:R-:W4:Y:S04]  /*215a0*/  LDL.LU R22, [R1+0x8] ;  /* 0x0000080001167983 */ /* 0x000f280000300800 */
[----:B------:R-:W4:Y:S04]  /*215b0*/  LDL.LU R26, [R1+0x4] ;  /* 0x00000400011a7983 */ /* 0x000f280000300800 */
[----:B------:R-:W4:Y:S04]  /*215c0*/  LDL.LU R24, [R1+0x458] ;  /* 0x0004580001187983 */ /* 0x000f280000300800 */
[----:B------:R-:W4:Y:S04]  /*215d0*/  LDL.LU R17, [R1+0x454] ;  /* 0x0004540001117983 */ /* 0x000f280000300800 */
[----:B------:R-:W-:Y:S01]  /*215e0*/  STL [R1+0x2414], R16 ;  /* 0x0024141001007387 */ /* 0x000fe20000100800 */
[----:B0-----:R-:W-:-:S03]  /*215f0*/  LOP3.LUT R13, R13, 0x3f, RZ, 0xc0, !PT ;  /* 0x0000003f0d0d7812 */ /* 0x001fc600078ec0ff */
[----:B------:R0:W-:Y:S04]  /*21600*/  STS.U8 [R11+UR4+0xc0], R20 ;  /* 0x0000c0140b007988 */ /* 0x0001e80008000004 */
[----:B------:R-:W4:Y:S04]  /*21610*/  LDL.LU R23, [R1+0x40] ;  /* 0x0000400001177983 */ /* 0x000f280000300800 */
[----:B------:R1:W-:Y:S04]  /*21620*/  STS.U8 [R11+UR4+0x480], R19 ;  /* 0x000480130b007988 */ /* 0x0003e80008000004 */
[----:B0-----:R-:W4:Y:S04]  /*21630*/  LDL.LU R20, [R1+0x3c] ;  /* 0x00003c0001147983 */ /* 0x001f280000300800 */
[----:B-1----:R-:W4:Y:S04]  /*21640*/  LDL.LU R19, [R1] ;  /* 0x0000000001137983 */ /* 0x002f280000300800 */
[----:B--2---:R0:W-:Y:S04]  /*21650*/  STS.U8 [R11+UR4+0x4c0], R2 ;  /* 0x0004c0020b007988 */ /* 0x0041e80008000004 */
[----:B------:R-:W-:Y:S04]  /*21660*/  STS.U8 [R11+UR4+0x880], R15 ;  /* 0x0008800f0b007988 */ /* 0x000fe80008000004 */
[----:B------:R-:W-:Y:S01]  /*21670*/  STS.U8 [R11+UR4+0x8c0], R25 ;  /* 0x0008c0190b007988 */ /* 0x000fe20008000004 */
[----:B0-----:R-:W-:-:S03]  /*21680*/  LOP3.LUT R2, R13, 0x10, RZ, 0x3c, !PT ;  /* 0x000000100d027812 */ /* 0x001fc600078e3cff */
[----:B------:R-:W-:Y:S04]  /*21690*/  STS.U8 [R11+UR4+0xc80], R4 ;  /* 0x000c80040b007988 */ /* 0x000fe80008000004 */
[----:B------:R0:W-:Y:S04]  /*216a0*/  STS.U8 [R11+UR4+0xcc0], R5 ;  /* 0x000cc0050b007988 */ /* 0x0001e80008000004 */
[----:B------:R1:W-:Y:S04]  /*216b0*/  STS.U8 [R2+UR4+0x100], R10 ;  /* 0x0001000a02007988 */ /* 0x0003e80008000004 */
[----:B------:R2:W-:Y:S04]  /*216c0*/  STS.U8 [R2+UR4+0x140], R27 ;  /* 0x0001401b02007988 */ /* 0x0005e80008000004 */
[----:B0-----:R-:W4:Y:S04]  /*216d0*/  LDL.LU R11, [R1+0x450] ;  /* 0x00045000010b7983 */ /* 0x001f280000300800 */
[----:B-1----:R-:W4:Y:S04]  /*216e0*/  LDL.LU R10, [R1+0x44c] ;  /* 0x00044c00010a7983 */ /* 0x002f280000300800 */
[----:B------:R0:W-:Y:S04]  /*216f0*/  STS.U8 [R2+UR4+0x500], R28 ;  /* 0x0005001c02007988 */ /* 0x0001e80008000004 */
[----:B--2---:R-:W2:Y:S04]  /*21700*/  LDL.LU R27, [R1+0x38] ;  /* 0x00003800011b7983 */ /* 0x004ea80000300800 */
[----:B0-----:R-:W2:Y:S01]  /*21710*/  LDL.LU R28, [R1+0x34] ;  /* 0x00003400011c7983 */ /* 0x001ea20000300800 */
[----:B------:R-:W-:-:S03]  /*21720*/  LOP3.LUT R13, R13, 0x18, RZ, 0x3c, !PT ;  /* 0x000000180d0d7812 */ /* 0x000fc600078e3cff */
[----:B---3--:R0:W-:Y:S04]  /*21730*/  STS.U8 [R2+UR4+0x540], R12 ;  /* 0x0005400c02007988 */ /* 0x0081e80008000004 */
[----:B----4-:R1:W-:Y:S04]  /*21740*/  STS.U8 [R2+UR4+0x900], R22 ;  /* 0x0009001602007988 */ /* 0x0103e80008000004 */
[----:B------:R3:W-:Y:S04]  /*21750*/  STS.U8 [R2+UR4+0x940], R26 ;  /* 0x0009401a02007988 */ /* 0x0007e80008000004 */
[----:B------:R-:W-:Y:S04]  /*21760*/  STS.U8 [R2+UR4+0xd00], R6 ;  /* 0x000d000602007988 */ /* 0x000fe80008000004 */
[----:B------:R-:W-:Y:S04]  /*21770*/  STS.U8 [R2+UR4+0xd40], R7 ;  /* 0x000d400702007988 */ /* 0x000fe80008000004 */
[----:B------:R-:W-:Y:S04]  /*21780*/  STS.U8 [R13+UR4+0x180], R24 ;  /* 0x000180180d007988 */ /* 0x000fe80008000004 */
[----:B------:R-:W-:Y:S04]  /*21790*/  STS.U8 [R13+UR4+0x1c0], R17 ;  /* 0x0001c0110d007988 */ /* 0x000fe80008000004 */
[----:B------:R-:W-:Y:S04]  /*217a0*/  STS.U8 [R13+UR4+0x580], R23 ;  /* 0x000580170d007988 */ /* 0x000fe80008000004 */
[----:B0-----:R-:W4:Y:S04]  /*217b0*/  LDL.LU R12, [R1+0x448] ;  /* 0x00044800010c7983 */ /* 0x001f280000300800 */
[----:B------:R-:W-:Y:S04]  /*217c0*/  STS.U8 [R13+UR4+0x5c0], R20 ;  /* 0x0005c0140d007988 */ /* 0x000fe80008000004 */
[----:B-1----:R-:W4:Y:S04]  /*217d0*/  LDL.LU R22, [R1+0x6c] ;  /* 0x00006c0001167983 */ /* 0x002f280000300800 */
[----:B------:R0:W-:Y:S04]  /*217e0*/  STS.U8 [R13+UR4+0x980], R19 ;  /* 0x000980130d007988 */ /* 0x0001e80008000004 */
[----:B---3--:R-:W3:Y:S04]  /*217f0*/  LDL.LU R26, [R1+0x30] ;  /* 0x00003000011a7983 */ /* 0x008ee80000300800 */
[----:B------:R-:W3:Y:S01]  /*21800*/  LDL.LU R15, [R1+0x2c] ;  /* 0x00002c00010f7983 */ /* 0x000ee20000300800 */
[----:B0-----:R-:W-:-:S03]  /*21810*/  LOP3.LUT R19, R18, 0x3f, RZ, 0xc0, !PT ;  /* 0x0000003f12137812 */ /* 0x001fc600078ec0ff */
[----:B------:R-:W-:Y:S04]  /*21820*/  STS.U8 [R13+UR4+0x9c0], R29 ;  /* 0x0009c01d0d007988 */ /* 0x000fe80008000004 */
[----:B------:R-:W3:Y:S04]  /*21830*/  LDL.LU R17, [R1+0x68] ;  /* 0x0000680001117983 */ /* 0x000ee80000300800 */
[----:B------:R-:W-:Y:S04]  /*21840*/  STS.U8 [R13+UR4+0xd80], R8 ;  /* 0x000d80080d007988 */ /* 0x000fe80008000004 */
[----:B------:R-:W3:Y:S04]  /*21850*/  LDL.LU R3, [R1+0x64] ;  /* 0x0000640001037983 */ /* 0x000ee80000300800 */
[----:B------:R0:W-:Y:S04]  /*21860*/  STS.U8 [R13+UR4+0xdc0], R9 ;  /* 0x000dc0090d007988 */ /* 0x0001e80008000004 */
[----:B------:R-:W3:Y:S04]  /*21870*/  LDL.LU R2, [R1+0x28] ;  /* 0x0000280001027983 */ /* 0x000ee80000300800 */
[----:B------:R-:W3:Y:S01]  /*21880*/  LDL.LU R20, [R1+0x24] ;  /* 0x0000240001147983 */ /* 0x000ee20000300800 */
[----:B0-----:R-:W-:-:S03]  /*21890*/  LOP3.LUT R13, R19, 0x20, RZ, 0x3c, !PT ;  /* 0x00000020130d7812 */ /* 0x001fc600078e3cff */
[----:B------:R-:W3:Y:S04]  /*218a0*/  LDL.LU R25, [R1+0x60] ;  /* 0x0000600001197983 */ /* 0x000ee80000300800 */
[----:B------:R-:W3:Y:S04]  /*218b0*/  LDL.LU R24, [R1+0x5c] ;  /* 0x00005c0001187983 */ /* 0x000ee80000300800 */
[----:B------:R-:W3:Y:S04]  /*218c0*/  LDL.LU R23, [R1+0x20] ;  /* 0x0000200001177983 */ /* 0x000ee80000300800 */
[----:B------:R-:W3:Y:S04]  /*218d0*/  LDL.LU R18, [R1+0x1c] ;  /* 0x00001c0001127983 */ /* 0x000ee80000300800 */
[----:B------:R0:W-:Y:S04]  /*218e0*/  STS.U8 [R13+UR4+0x200], R11 ;  /* 0x0002000b0d007988 */ /* 0x0001e80008000004 */
[----:B------:R1:W-:Y:S04]  /*218f0*/  STS.U8 [R13+UR4+0x240], R10 ;  /* 0x0002400a0d007988 */ /* 0x0003e80008000004 */
[----:B0-----:R-:W4:Y:S04]  /*21900*/  LDL.LU R11, [R1+0x27ac] ;  /* 0x0027ac00010b7983 */ /* 0x001f280000300800 */
[----:B-1----:R-:W3:Y:S04]  /*21910*/  LDL.LU R10, [R1+0x27a8] ;  /* 0x0027a800010a7983 */ /* 0x002ee80000300800 */
[----:B--2---:R0:W-:Y:S04]  /*21920*/  STS.U8 [R13+UR4+0x600], R27 ;  /* 0x0006001b0d007988 */ /* 0x0041e80008000004 */
[----:B------:R1:W-:Y:S04]  /*21930*/  STS.U8 [R13+UR4+0x640], R28 ;  /* 0x0006401c0d007988 */ /* 0x0003e80008000004 */
[----:B0-----:R-:W2:Y:S04]  /*21940*/  LDL.LU R27, [R1+0x27a4] ;  /* 0x0027a400011b7983 */ /* 0x001ea80000300800 */
[----:B-1----:R-:W4:Y:S01]  /*21950*/  LDL.LU R28, [R1+0x27a0] ;  /* 0x0027a000011c7983 */ /* 0x002f220000300800 */
[----:B------:R-:W-:-:S03]  /*21960*/  LOP3.LUT R19, R19, 0x28, RZ, 0x3c, !PT ;  /* 0x0000002813137812 */ /* 0x000fc600078e3cff */
[----:B----4-:R-:W-:Y:S04]  /*21970*/  STS.U8 [R13+UR4+0xa00], R28 ;  /* 0x000a001c0d007988 */ /* 0x010fe80008000004 */
[----:B--2---:R-:W-:Y:S04]  /*21980*/  STS.U8 [R13+UR4+0xa40], R27 ;  /* 0x000a401b0d007988 */ /* 0x004fe80008000004 */
[----:B---3--:R-:W-:Y:S04]  /*21990*/  STS.U8 [R13+UR4+0xe00], R10 ;  /* 0x000e000a0d007988 */ /* 0x008fe80008000004 */
[----:B------:R0:W-:Y:S04]  /*219a0*/  STS.U8 [R13+UR4+0xe40], R11 ;  /* 0x000e400b0d007988 */ /* 0x0001e80008000004 */
[----:B------:R1:W-:Y:S04]  /*219b0*/  STS.U8 [R19+UR4+0x280], R12 ;  /* 0x0002800c13007988 */ /* 0x0003e80008000004 */
[----:B------:R2:W-:Y:S04]  /*219c0*/  STS.U8 [R19+UR4+0x2c0], R22 ;  /* 0x0002c01613007988 */ /* 0x0005e80008000004 */
[----:B0-----:R-:W3:Y:S04]  /*219d0*/  LDL.LU R13, [R1+0x279c] ;  /* 0x00279c00010d7983 */ /* 0x001ee80000300800 */
[----:B-1----:R-:W4:Y:S04]  /*219e0*/  LDL.LU R12, [R1+0x2798] ;  /* 0x00279800010c7983 */ /* 0x002f280000300800 */
[----:B--2---:R-:W2:Y:S04]  /*219f0*/  LDL.LU R22, [R1+0x2794] ;  /* 0x0027940001167983 */ /* 0x004ea80000300800 */
[----:B------:R0:W-:Y:S04]  /*21a00*/  STS.U8 [R19+UR4+0x680], R26 ;  /* 0x0006801a13007988 */ /* 0x0001e80008000004 */
[----:B0-----:R-:W3:Y:S04]  /*21a10*/  LDL.LU R26, [R1+0x2790] ;  /* 0x00279000011a7983 */ /* 0x001ee80000300800 */
[----:B------:R0:W-:Y:S02]  /*21a20*/  STS.U8 [R19+UR4+0x6c0], R15 ;  /* 0x0006c00f13007988 */ /* 0x0001e40008000004 */
[----:B0-----:R-:W-:-:S02]  /*21a30*/  LOP3.LUT R15, R0, 0x30, RZ, 0x3c, !PT ;  /* 0x00000030000f7812 */ /* 0x001fc400078e3cff */
[----:B---3--:R-:W-:Y:S04]  /*21a40*/  STS.U8 [R19+UR4+0xa80], R26 ;  /* 0x000a801a13007988 */ /* 0x008fe80008000004 */
[----:B--2---:R-:W-:Y:S04]  /*21a50*/  STS.U8 [R19+UR4+0xac0], R22 ;  /* 0x000ac01613007988 */ /* 0x004fe80008000004 */
[----:B----4-:R-:W-:Y:S04]  /*21a60*/  STS.U8 [R19+UR4+0xe80], R12 ;  /* 0x000e800c13007988 */ /* 0x010fe80008000004 */
[----:B------:R0:W-:Y:S04]  /*21a70*/  STS.U8 [R19+UR4+0xec0], R13 ;  /* 0x000ec00d13007988 */ /* 0x0001e80008000004 */
[----:B------:R1:W-:Y:S04]  /*21a80*/  STS.U8 [R15+UR4+0x300], R17 ;  /* 0x000300110f007988 */ /* 0x0003e80008000004 */
[----:B------:R2:W-:Y:S04]  /*21a90*/  STS.U8 [R15+UR4+0x340], R3 ;  /* 0x000340030f007988 */ /* 0x0005e80008000004 */
[----:B0-----:R-:W3:Y:S04]  /*21aa0*/  LDL.LU R19, [R1+0x278c] ;  /* 0x00278c0001137983 */ /* 0x001ee80000300800 */
[----:B-1----:R-:W4:Y:S04]  /*21ab0*/  LDL.LU R17, [R1+0x2788] ;  /* 0x0027880001117983 */ /* 0x002f280000300800 */
[----:B------:R0:W-:Y:S04]  /*21ac0*/  STS.U8 [R15+UR4+0x700], R2 ;  /* 0x000700020f007988 */ /* 0x0001e80008000004 */
[----:B--2---:R-:W2:Y:S04]  /*21ad0*/  LDL R3, [R1+0x12b0] ;  /* 0x0012b00001037983 */ /* 0x004ea80000100800 */
[----:B------:R1:W-:Y:S04]  /*21ae0*/  STS.U8 [R15+UR4+0x740], R20 ;  /* 0x000740140f007988 */ /* 0x0003e80008000004 */
[----:B0-----:R-:W2:Y:S04]  /*21af0*/  LDL R2, [R1+0x12b8] ;  /* 0x0012b80001027983 */ /* 0x001ea80000100800 */
[----:B-1----:R-:W3:Y:S01]  /*21b00*/  LDL.LU R20, [R1+0x2784] ;  /* 0x0027840001147983 */ /* 0x002ee20000300800 */
[----:B------:R-:W-:-:S03]  /*21b10*/  LOP3.LUT R0, R0, 0x38, RZ, 0x3c, !PT ;  /* 0x0000003800007812 */ /* 0x000fc600078e3cff */
[----:B---3--:R-:W-:Y:S04]  /*21b20*/  STS.U8 [R15+UR4+0xb00], R20 ;  /* 0x000b00140f007988 */ /* 0x008fe80008000004 */
[----:B----4-:R-:W-:Y:S04]  /*21b30*/  STS.U8 [R15+UR4+0xb40], R17 ;  /* 0x000b40110f007988 */ /* 0x010fe80008000004 */
[----:B------:R-:W-:Y:S04]  /*21b40*/  STS.U8 [R15+UR4+0xf00], R19 ;  /* 0x000f00130f007988 */ /* 0x000fe80008000004 */
[----:B------:R0:W-:Y:S04]  /*21b50*/  STS.U8 [R15+UR4+0xf40], R21 ;  /* 0x000f40150f007988 */ /* 0x0001e80008000004 */
[----:B------:R1:W-:Y:S04]  /*21b60*/  STS.U8 [R0+UR4+0x380], R25 ;  /* 0x0003801900007988 */ /* 0x0003e80008000004 */
[----:B------:R3:W-:Y:S04]  /*21b70*/  STS.U8 [R0+UR4+0x3c0], R24 ;  /* 0x0003c01800007988 */ /* 0x0007e80008000004 */
[----:B0-----:R-:W4:Y:S04]  /*21b80*/  LDL.LU R15, [R1+0x2780] ;  /* 0x00278000010f7983 */ /* 0x001f280000300800 */
[----:B-1----:R-:W2:Y:S04]  /*21b90*/  LDL.LU R25, [R1+0x277c] ;  /* 0x00277c0001197983 */ /* 0x002ea80000300800 */
[----:B---3--:R-:W3:Y:S04]  /*21ba0*/  LDL.LU R24, [R1+0x2778] ;  /* 0x0027780001187983 */ /* 0x008ee80000300800 */
[----:B------:R0:W-:Y:S04]  /*21bb0*/  STS.U8 [R0+UR4+0x780], R23 ;  /* 0x0007801700007988 */ /* 0x0001e80008000004 */
[----:B------:R1:W-:Y:S04]  /*21bc0*/  STS.U8 [R0+UR4+0x7c0], R18 ;  /* 0x0007c01200007988 */ /* 0x0003e80008000004 */
[----:B0-----:R-:W4:Y:S04]  /*21bd0*/  LDL.LU R23, [R1+0x2774] ;  /* 0x0027740001177983 */ /* 0x001f280000300800 */
[----:B-1----:R-:W2:Y:S01]  /*21be0*/  LDL.LU R18, [R1+0x2770] ;  /* 0x0027700001127983 */ /* 0x002ea20000300800 */
[----:B------:R-:W-:-:S03]  /*21bf0*/  PRMT R14, RZ, 0x7610, R14 ;  /* 0x00007610ff0e7816 */ /* 0x000fc6000000000e */
[----:B--2---:R-:W-:Y:S04]  /*21c00*/  STS.U8 [R0+UR4+0xb80], R18 ;  /* 0x000b801200007988 */ /* 0x004fe80008000004 */
[----:B----4-:R-:W-:Y:S04]  /*21c10*/  STS.U8 [R0+UR4+0xbc0], R23 ;  /* 0x000bc01700007988 */ /* 0x010fe80008000004 */
[----:B---3--:R-:W-:Y:S04]  /*21c20*/  STS.U8 [R0+UR4+0xf80], R24 ;  /* 0x000f801800007988 */ /* 0x008fe80008000004 */
[----:B------:R0:W-:Y:S01]  /*21c30*/  STS.U8 [R0+UR4+0xfc0], R25 ;  /* 0x000fc01900007988 */ /* 0x0001e20008000004 */
[----:B------:R-:W-:Y:S06]  /*21c40*/  BAR.SYNC.DEFER_BLOCKING 0x0 ;  /* 0x0000000000007b1d */ /* 0x000fec0000010000 */
[----:B0-----:R-:W2:Y:S04]  /*21c50*/  LDL.LU R0, [R1+0x276c] ;  /* 0x00276c0001007983 */ /* 0x001ea80000300800 */
[----:B------:R-:W3:Y:S04]  /*21c60*/  @!P0 LDG.E.U8 R14, desc[UR6][R2.64] ;  /* 0x00000006020e8981 */ /* 0x000ee8000c1e1100 */
[----:B---3--:R0:W-:Y:S04]  /*21c70*/  STL [R1+0x7e0], R14 ;  /* 0x0007e00e01007387 */ /* 0x0081e80000100800 */
[----:B0-----:R-:W3:Y:S04]  /*21c80*/  LDL.LU R14, [R1+0x2768] ;  /* 0x00276800010e7983 */ /* 0x001ee80000300800 */
[----:B------:R-:W4:Y:S04]  /*21c90*/  LDL R2, [R1+0xaf0] ;  /* 0x000af00001027983 */ /* 0x000f280000100800 */
[----:B------:R-:W4:Y:S01]  /*21ca0*/  LDL R3, [R1+0x1224] ;  /* 0x0012240001037983 */ /* 0x000f220000100800 */
[----:B------:R-:W-:-:S02]  /*21cb0*/  PRMT R15, RZ, 0x7610, R15 ;  /* 0x00007610ff0f7816 */ /* 0x000fc4000000000f */
[----:B----4-:R-:W-:-:S04]  /*21cc0*/  @!P0 LOP3.LUT R3, R3, R2, RZ, 0x3c, !PT ;  /* 0x0000000203038212 */ /* 0x010fc800078e3cff */
[----:B------:R-:W-:-:S04]  /*21cd0*/  @!P0 LOP3.LUT R2, R3, R2, RZ, 0x3c, !PT ;  /* 0x0000000203028212 */ /* 0x000fc800078e3cff */
[----:B------:R-:W-:-:S05]  /*21ce0*/  @!P0 LOP3.LUT R3, R3, R2, RZ, 0x3c, !PT ;  /* 0x0000000203038212 */ /* 0x000fca00078e3cff */
[----:B------:R-:W4:Y:S04]  /*21cf0*/  @!P0 LDG.E.U8 R15, desc[UR6][R2.64] ;  /* 0x00000006020f8981 */ /* 0x000f28000c1e1100 */
[----:B----4-:R0:W-:Y:S04]  /*21d00*/  STL [R1+0x7e8], R15 ;  /* 0x0007e80f01007387 */ /* 0x0101e80000100800 */
[----:B0-----:R-:W4:Y:S04]  /*21d10*/  LDL.LU R15, [R1+0x2764] ;  /* 0x00276400010f7983 */ /* 0x001f280000300800 */
[----:B------:R-:W3:Y:S04]  /*21d20*/  LDL R2, [R1+0x8dc] ;  /* 0x0008dc0001027983 */ /* 0x000ee80000100800 */
[----:B------:R-:W3:Y:S01]  /*21d30*/  LDL R3, [R1+0xaec] ;  /* 0x000aec0001037983 */ /* 0x000ee20000100800 */
[----:B--2---:R-:W-:-:S02]  /*21d40*/  PRMT R0, RZ, 0x7610, R0 ;  /* 0x00007610ff007816 */ /* 0x004fc40000000000 */
[----:B---3--:R-:W-:-:S04]  /*21d50*/  @!P0 LOP3.LUT R3, R3, R2, RZ, 0x3c, !PT ;  /* 0x0000000203038212 */ /* 0x008fc800078e3cff */
[----:B------:R-:W-:-:S04]  /*21d60*/  @!P0 LOP3.LUT R2, R3, R2, RZ, 0x3c, !PT ;  /* 0x0000000203028212 */ /* 0x000fc800078e3cff */
[----:B------:R-:W-:-:S05]  /*21d70*/  @!P0 LOP3.LUT R3, R3, R2, RZ, 0x3c, !PT ;  /* 0x0000000203038212 */ /* 0x000fca00078e3cff */
[----:B------:R-:W2:Y:S04]  /*21d80*/  @!P0 LDG.E.U8 R0, desc[UR6][R2.64] ;  /* 0x0000000602008981 */ /* 0x000ea8000c1e1100 */
[----:B--2---:R0:W-:Y:S04]  /*21d90*/  STL [R1+0x7e4], R0 ;  /* 0x0007e40001007387 */ /* 0x0041e80000100800 */
[----:B0-----:R-:W2:Y:S04]  /*21da0*/  LDL.LU R0, [R1+0x2760] ;  /* 0x0027600001007983 */ /* 0x001ea80000300800 */
[----:B------:R-:W3:Y:S04]  /*21db0*/  LDL R2, [R1+0xae8] ;  /* 0x000ae80001027983 */ /* 0x000ee80000100800 */
[----:B------:R-:W3:Y:S01]  /*21dc0*/  LDL R3, [R1+0x1220] ;  /* 0x0012200001037983 */ /* 0x000ee20000100800 */
[----:B----4-:R-:W-:-:S02]  /*21dd0*/  PRMT R15, RZ, 0x7610, R15 ;  /* 0x00007610ff0f7816 */ /* 0x010fc4000000000f */
[----:B---3--:R-:W-:-:S04]  /*21de0*/  @!P0 LOP3.LUT R3, R3, R2, RZ, 0x3c, !PT ;  /* 0x0000000203038212 */ /* 0x008fc800078e3cff */
[----:B------:R-:W-:-:S04]  /*21df0*/  @!P0 LOP3.LUT R2, R3, R2, RZ, 0x3c, !PT ;  /* 0x0000000203028212 */ /* 0x000fc800078e3cff */
[----:B------:R-:W-:-:S05]  /*21e00*/  @!P0 LOP3.LUT R3, R3, R2, RZ, 0x3c, !PT ;  /* 0x0000000203038212 */ /* 0x000fca00078e3cff */
[----:B------:R-:W3:Y:S04]  /*21e10*/  @!P0 LDG.E.U8 R15, desc[UR6][R2.64] ;  /* 0x00000006020f8981 */ /* 0x000ee8000c1e1100 */
[----:B---3--:R0:W-:Y:S04]  /*21e20*/  STL [R1+0x7dc], R15 ;  /* 0x0007dc0f01007387 */ /* 0x0081e80000100800 */
[----:B0-----:R-:W3:Y:S04]  /*21e30*/  LDL.LU R15, [R1+0x275c] ;  /* 0x00275c00010f7983 */ /* 0x001ee80000300800 */
[----:B------:R-:W4:Y:S04]  /*21e40*/  LDL R2, [R1+0xae4] ;  /* 0x000ae40001027983 */ /* 0x000f280000100800 */
[----:B------:R-:W4:Y:S01]  /*21e50*/  LDL R3, [R1+0x121c] ;  /* 0x00121c0001037983 */ /* 0x000f220000100800 */
[----:B--2---:R-:W-:-:S02]  /*21e60*/  PRMT R0, RZ, 0x7610, R0 ;  /* 0x00007610ff007816 */ /* 0x004fc40000000000 */
[----:B----4-:R-:W-:-:S04]  /*21e70*/  @!P0 LOP3.LUT R3, R3, R2, RZ, 0x3c, !PT ;  /* 0x0000000203038212 */ /* 0x010fc800078e3cff */
[----:B------:R-:W-:-:S04]  /*21e80*/  @!P0 LOP3.LUT R2, R3, R2, RZ, 0x3c, !PT ;  /* 0x0000000203028212 */ /* 0x000fc800078e3cff */
[----:B------:R-:W-:-:S05]  /*21e90*/  @!P0 LOP3.LUT R3, R3, R2, RZ, 0x3c, !PT ;  /* 0x0000000203038212 */ /* 0x000fca00078e3cff */
[----:B------:R-:W2:Y:S04]  /*21ea0*/  @!P0 LDG.E.U8 R0, desc[UR6][R2.64] ;  /* 0x0000000602008981 */ /* 0x000ea8000c1e1100 */
[----:B--2---:R0:W-:Y:S04]  /*21eb0*/  STL [R1+0x7d8], R0 ;  /* 0x0007d80001007387 */ /* 0x0041e80000100800 */
[----:B0-----:R-:W2:Y:S04]  /*21ec0*/  LDL.LU R0, [R1+0x2758] ;  /* 0x0027580001007983 */ /* 0x001ea80000300800 */
[----:B------:R-:W4:Y:S04]  /*21ed0*/  LDL R2, [R1+0xae0] ;  /* 0x000ae00001027983 */ /* 0x000f280000100800 */
[----:B------:R-:W4:Y:S01]  /*21ee0*/  LDL R3, [R1+0x1218] ;  /* 0x0012180001037983 */ /* 0x000f220000100800 */
[----:B---3--:R-:W-:-:S02]  /*21ef0*/  PRMT R15, RZ, 0x7610, R15 ;  /* 0x00007610ff0f7816 */ /* 0x008fc4000000000f */
[----:B----4-:R-:W-:-:S04]  /*21f00*/  @!P0 LOP3.LUT R3, R3, R2, RZ, 0x3c, !PT ;  /* 0x0000000203038212 */ /* 0x010fc800078e3cff */
        /* <DEDUP_REMOVED lines=1784> */
[----:B------:R0:W3:Y:S04]  /*28e90*/  @!P0 LDG.E.U8 R15, desc[UR6][R2.64] ;  /* 0x00000006020f8981 */ /* 0x0000e8000c1e1100 */
[----:B------:R-:W0:Y:S04]  /*28ea0*/  LDL R2, [R1+0xbe8] ;  /* 0x000be80001027983 */ /* 0x000e280000100800 */
[----:B------:R-:W0:Y:S01]  /*28eb0*/  LDL R3, [R1+0xbec] ;  /* 0x000bec0001037983 */ /* 0x000e220000100800 */
[----:B------:R-:W-:Y:S02]  /*28ec0*/  PRMT R14, RZ, 0x7610, R14 ;  /* 0x00007610ff0e7816 */ /* 0x000fe4000000000e */
[----:B0-----:R-:W-:-:S04]  /*28ed0*/  @!P0 LOP3.LUT R3, R3, R2, RZ, 0x3c, !PT ;  /* 0x0000000203038212 */ /* 0x001fc800078e3cff */
[----:B------:R-:W-:-:S04]  /*28ee0*/  @!P0 LOP3.LUT R2, R3, R2, RZ, 0x3c, !PT ;  /* 0x0000000203028212 */ /* 0x000fc800078e3cff */
[----:B------:R-:W-:-:S05]  /*28ef0*/  @!P0 LOP3.LUT R3, R3, R2, RZ, 0x3c, !PT ;  /* 0x0000000203038212 */ /* 0x000fca00078e3cff */
[----:B------:R-:W4:Y:S04]  /*28f00*/  @!P0 LDG.E.U8 R14, desc[UR6][R2.64] ;  /* 0x00000006020e8981 */ /* 0x000f28000c1e1100 */
[----:B---3--:R0:W-:Y:S04]  /*28f10*/  STL [R1+0x68], R15 ;  /* 0x0000680f01007387 */ /* 0x0081e80000100800 */
[----:B0-----:R-:W3:Y:S04]  /*28f20*/  LDL R15, [R1+0xbbc] ;  /* 0x000bbc00010f7983 */ /* 0x001ee80000100800 */
        /* <DEDUP_REMOVED lines=13> */
[----:B------:R-:W-:-:S02]  /*29000*/  PRMT R9, RZ, 0x7610, R9 ;  /* 0x00007610ff097816 */ /* 0x000fc40000000009 */
[----:B---3--:R-:W-:-:S04]  /*29010*/  @!P0 LOP3.LUT R3, R3, R2, RZ, 0x3c, !PT ;  /* 0x0000000203038212 */ /* 0x008fc800078e3cff */
[----:B------:R-:W-:-:S04]  /*29020*/  @!P0 LOP3.LUT R2, R3, R2, RZ, 0x3c, !PT ;  /* 0x0000000203028212 */ /* 0x000fc800078e3cff */
[----:B------:R-:W-:-:S05]  /*29030*/  @!P0 LOP3.LUT R3, R3, R2, RZ, 0x3c, !PT ;  /* 0x0000000203038212 */ /* 0x000fca00078e3cff */
[----:B------:R0:W3:Y:S04]  /*29040*/  @!P0 LDG.E.U8 R9, desc[UR6][R2.64] ;  /* 0x0000000602098981 */ /* 0x0000e8000c1e1100 */
[----:B------:R-:W0:Y:S04]  /*29050*/  LDL R2, [R1+0xbd0] ;  /* 0x000bd00001027983 */ /* 0x000e280000100800 */
[----:B------:R-:W0:Y:S01]  /*29060*/  LDL R3, [R1+0xbd4] ;  /* 0x000bd40001037983 */ /* 0x000e220000100800 */
[----:B--2---:R-:W-:Y:S02]  /*29070*/  PRMT R0, RZ, 0x7610, R0 ;  /* 0x00007610ff007816 */ /* 0x004fe40000000000 */
[----:B0-----:R-:W-:-:S04]  /*29080*/  @!P0 LOP3.LUT R3, R3, R2, RZ, 0x3c, !PT ;  /* 0x0000000203038212 */ /* 0x001fc800078e3cff */
[----:B------:R-:W-:-:S04]  /*29090*/  @!P0 LOP3.LUT R2, R3, R2, RZ, 0x3c, !PT ;  /* 0x0000000203028212 */ /* 0x000fc800078e3cff */
[----:B------:R-:W-:-:S05]  /*290a0*/  @!P0 LOP3.LUT R3, R3, R2, RZ, 0x3c, !PT ;  /* 0x0000000203038212 */ /* 0x000fca00078e3cff */
[----:B------:R-:W2:Y:S04]  /*290b0*/  @!P0 LDG.E.U8 R0, desc[UR6][R2.64] ;  /* 0x0000000602008981 */ /* 0x000ea8000c1e1100 */
[----:B---3--:R0:W-:Y:S04]  /*290c0*/  STL [R1+0x5c], R9 ;  /* 0x00005c0901007387 */ /* 0x0081e80000100800 */
[----:B0-----:R-:W3:Y:S04]  /*290d0*/  LDL R9, [R1+0xb44] ;  /* 0x000b440001097983 */ /* 0x001ee80000100800 */
        /* <DEDUP_REMOVED lines=8> */
[----:B------:R-:W3:Y:S01]  /*29160*/  @!P0 LDG.E.U8 R14, desc[UR6][R2.64] ;  /* 0x00000006020e8981 */ /* 0x000ee2000c1e1100 */
[----:B--2---:R-:W-:-:S03]  /*29170*/  PRMT R0, RZ, 0x7610, R0 ;  /* 0x00007610ff007816 */ /* 0x004fc60000000000 */
[----:B---3--:R0:W-:Y:S04]  /*29180*/  STL [R1+0x54], R14 ;  /* 0x0000540e01007387 */ /* 0x0081e80000100800 */
[----:B0-----:R-:W2:Y:S04]  /*29190*/  LDL.LU R14, [R1+0x2430] ;  /* 0x00243000010e7983 */ /* 0x001ea80000300800 */
[----:B------:R-:W3:Y:S01]  /*291a0*/  LDL R3, [R1+0xbb8] ;  /* 0x000bb80001037983 */ /* 0x000ee20000100800 */
[----:B------:R-:W-:-:S03]  /*291b0*/  @!P0 IMAD.MOV.U32 R2, RZ, RZ, R15 ;  /* 0x000000ffff028224 */ /* 0x000fc600078e000f */
[----:B------:R-:W4:Y:S04]  /*291c0*/  LDL R15, [R1+0x1234] ;  /* 0x00123400010f7983 */ /* 0x000f280000100800 */
[----:B---3--:R-:W3:Y:S04]  /*291d0*/  @!P0 LDG.E.U8 R0, desc[UR6][R2.64] ;  /* 0x0000000602008981 */ /* 0x008ee8000c1e1100 */
        /* <DEDUP_REMOVED lines=17> */
[----:B------:R-:W3:Y:S01]  /*292f0*/  @!P0 LDG.E.U8 R0, desc[UR6][R2.64] ;  /* 0x0000000602008981 */ /* 0x000ee2000c1e1100 */
[----:B------:R-:W-:-:S03]  /*29300*/  PRMT R8, RZ, 0x7610, R8 ;  /* 0x00007610ff087816 */ /* 0x000fc60000000008 */
[----:B---3--:R0:W-:Y:S04]  /*29310*/  STL [R1+0x2c], R0 ;  /* 0x00002c0001007387 */ /* 0x0081e80000100800 */
[----:B0-----:R-:W3:Y:S04]  /*29320*/  LDL.LU R0, [R1+0x2424] ;  /* 0x0024240001007983 */ /* 0x001ee80000300800 */
[----:B------:R-:W4:Y:S01]  /*29330*/  LDL R3, [R1+0xb40] ;  /* 0x000b400001037983 */ /* 0x000f220000100800 */
[----:B------:R-:W-:-:S03]  /*29340*/  @!P0 IMAD.MOV.U32 R2, RZ, RZ, R9 ;  /* 0x000000ffff028224 */ /* 0x000fc600078e0009 */
[----:B------:R-:W2:Y:S04]  /*29350*/  LDL R9, [R1+0x1240] ;  /* 0x0012400001097983 */ /* 0x000ea80000100800 */
[----:B----4-:R0:W4:Y:S04]  /*29360*/  @!P0 LDG.E.U8 R8, desc[UR6][R2.64] ;  /* 0x0000000602088981 */ /* 0x010128000c1e1100 */
[----:B------:R-:W0:Y:S04]  /*29370*/  LDL R2, [R1+0xb38] ;  /* 0x000b380001027983 */ /* 0x000e280000100800 */
[----:B------:R-:W0:Y:S01]  /*29380*/  LDL R3, [R1+0xb3c] ;  /* 0x000b3c0001037983 */ /* 0x000e220000100800 */
[----:B---3--:R-:W-:-:S02]  /*29390*/  PRMT R0, RZ, 0x7610, R0 ;  /* 0x00007610ff007816 */ /* 0x008fc40000000000 */
[----:B0-----:R-:W-:-:S04]  /*293a0*/  @!P0 LOP3.LUT R3, R3, R2, RZ, 0x3c, !PT ;  /* 0x0000000203038212 */ /* 0x001fc800078e3cff */
[----:B------:R-:W-:-:S04]  /*293b0*/  @!P0 LOP3.LUT R2, R3, R2, RZ, 0x3c, !PT ;  /* 0x0000000203028212 */ /* 0x000fc800078e3cff */
[----:B------:R-:W-:-:S05]  /*293c0*/  @!P0 LOP3.LUT R3, R3, R2, RZ, 0x3c, !PT ;  /* 0x0000000203038212 */ /* 0x000fca00078e3cff */
[----:B------:R-:W3:Y:S04]  /*293d0*/  @!P0 LDG.E.U8 R0, desc[UR6][R2.64] ;  /* 0x0000000602008981 */ /* 0x000ee8000c1e1100 */
[----:B----4-:R0:W-:Y:S04]  /*293e0*/  STL [R1+0x10], R8 ;  /* 0x0000100801007387 */ /* 0x0101e80000100800 */
[----:B0-----:R-:W2:Y:S04]  /*293f0*/  LDL R8, [R1+0x127c] ;  /* 0x00127c0001087983 */ /* 0x001ea80000100800 */
[----:B---3--:R0:W-:Y:S04]  /*29400*/  STL [R1+0xc], R0 ;  /* 0x00000c0001007387 */ /* 0x0081e80000100800 */
[----:B0-----:R-:W3:Y:S04]  /*29410*/  LDL.LU R0, [R1+0x2420] ;  /* 0x0024200001007983 */ /* 0x001ee80000300800 */
[----:B------:R-:W4:Y:S01]  /*29420*/  LDL R3, [R1+0xb08] ;  /* 0x000b080001037983 */ /* 0x000f220000100800 */
[----:B------:R-:W-:Y:S01]  /*29430*/  PRMT R26, RZ, 0x7610, R26 ;  /* 0x00007610ff1a7816 */ /* 0x000fe2000000001a */
[----:B------:R-:W-:Y:S01]  /*29440*/  @!P0 IMAD.MOV.U32 R2, RZ, RZ, R15 ;  /* 0x000000ffff028224 */ /* 0x000fe200078e000f */
[----:B------:R-:W-:Y:S01]  /*29450*/  PRMT R22, RZ, 0x7610, R22 ;  /* 0x00007610ff167816 */ /* 0x000fe20000000016 */
[----:B------:R-:W3:Y:S04]  /*29460*/  LDL R15, [R1+0x12d0] ;  /* 0x0012d000010f7983 */ /* 0x000ee80000100800 */
[----:B----4-:R0:W4:Y:S04]  /*29470*/  @!P0 LDG.E.U8 R26, desc[UR6][R2.64] ;  /* 0x00000006021a8981 */ /* 0x010128000c1e1100 */
[----:B------:R-:W0:Y:S04]  /*29480*/  LDL R2, [R1+0xb04] ;  /* 0x000b040001027983 */ /* 0x000e280000100800 */
[----:B------:R-:W0:Y:S02]  /*29490*/  LDL R3, [R1+0x123c] ;  /* 0x00123c0001037983 */ /* 0x000e240000100800 */
[----:B0-----:R-:W-:-:S04]  /*294a0*/  @!P0 LOP3.LUT R3, R3, R2, RZ, 0x3c, !PT ;  /* 0x0000000203038212 */ /* 0x001fc800078e3cff */
[----:B------:R-:W-:-:S04]  /*294b0*/  @!P0 LOP3.LUT R2, R3, R2, RZ, 0x3c, !PT ;  /* 0x0000000203028212 */ /* 0x000fc800078e3cff */
[----:B------:R-:W-:Y:S01]  /*294c0*/  @!P0 LOP3.LUT R3, R3, R2, RZ, 0x3c, !PT ;  /* 0x0000000203038212 */ /* 0x000fe200078e3cff */
[----:B----4-:R-:W-:Y:S04]  /*294d0*/  STL [R1+0x23e8], R26 ;  /* 0x0023e81a01007387 */ /* 0x010fe80000100800 */
[----:B------:R0:W4:Y:S04]  /*294e0*/  @!P0 LDG.E.U8 R22, desc[UR6][R2.64] ;  /* 0x0000000602168981 */ /* 0x000128000c1e1100 */
[----:B------:R-:W0:Y:S04]  /*294f0*/  LDL R2, [R1+0x1238] ;  /* 0x0012380001027983 */ /* 0x000e280000100800 */
[----:B------:R-:W0:Y:S01]  /*29500*/  LDL R3, [R1+0x1274] ;  /* 0x0012740001037983 */ /* 0x000e220000100800 */
[----:B------:R-:W-:-:S02]  /*29510*/  PRMT R6, RZ, 0x7610, R6 ;  /* 0x00007610ff067816 */ /* 0x000fc40000000006 */
[----:B0-----:R-:W-:-:S04]  /*29520*/  @!P0 LOP3.LUT R3, R3, R2, RZ, 0x3c, !PT ;  /* 0x0000000203038212 */ /* 0x001fc800078e3cff */
[----:B------:R-:W-:-:S04]  /*29530*/  @!P0 LOP3.LUT R2, R3, R2, RZ, 0x3c, !PT ;  /* 0x0000000203028212 */ /* 0x000fc800078e3cff */
[----:B------:R-:W-:-:S05]  /*29540*/  @!P0 LOP3.LUT R3, R3, R2, RZ, 0x3c, !PT ;  /* 0x0000000203038212 */ /* 0x000fca00078e3cff */
[----:B------:R-:W3:Y:S01]  /*29550*/  @!P0 LDG.E.U8 R6, desc[UR6][R2.64] ;  /* 0x0000000602068981 */ /* 0x000ee2000c1e1100 */
[----:B------:R-:W-:-:S03]  /*29560*/  PRMT R5, RZ, 0x7610, R5 ;  /* 0x00007610ff057816 */ /* 0x000fc60000000005 */
[----:B----4-:R-:W-:Y:S04]  /*29570*/  STL [R1+0x23ec], R22 ;  /* 0x0023ec1601007387 */ /* 0x010fe80000100800 */
[----:B--2---:R-:W2:Y:S04]  /*29580*/  @!P0 LDG.E.U8 R5, desc[UR6][R8.64] ;  /* 0x0000000608058981 */ /* 0x004ea8000c1e1100 */
[----:B---3--:R-:W-:Y:S04]  /*29590*/  STL [R1+0x23f0], R6 ;  /* 0x0023f00601007387 */ /* 0x008fe80000100800 */
[----:B------:R-:W3:Y:S04]  /*295a0*/  LDL R8, [R1+0x1278] ;  /* 0x0012780001087983 */ /* 0x000ee80000100800 */
[----:B------:R-:W3:Y:S01]  /*295b0*/  LDL R9, [R1+0x12b4] ;  /* 0x0012b40001097983 */ /* 0x000ee20000100800 */
[----:B------:R-:W-:-:S03]  /*295c0*/  PRMT R3, RZ, 0x7610, R3 ;  /* 0x00007610ff037816 */ /* 0x000fc60000000003 */
[----:B--2---:R-:W-:Y:S01]  /*295d0*/  STL [R1+0x23f4], R5 ;  /* 0x0023f40501007387 */ /* 0x004fe20000100800 */
[----:B---3--:R-:W-:-:S04]  /*295e0*/  @!P0 LOP3.LUT R9, R9, R8, RZ, 0x3c, !PT ;  /* 0x0000000809098212 */ /* 0x008fc800078e3cff */
[----:B------:R-:W-:-:S04]  /*295f0*/  @!P0 LOP3.LUT R8, R9, R8, RZ, 0x3c, !PT ;  /* 0x0000000809088212 */ /* 0x000fc800078e3cff */
[----:B------:R-:W-:-:S05]  /*29600*/  @!P0 LOP3.LUT R9, R9, R8, RZ, 0x3c, !PT ;  /* 0x0000000809098212 */ /* 0x000fca00078e3cff */
[----:B------:R0:W2:Y:S04]  /*29610*/  @!P0 LDG.E.U8 R3, desc[UR6][R8.64] ;  /* 0x0000000608038981 */ /* 0x0000a8000c1e1100 */
[----:B------:R-:W3:Y:S01]  /*29620*/  LDL R9, [R1+0x1280] ;  /* 0x0012800001097983 */ /* 0x000ee20000100800 */
[----:B------:R-:W-:Y:S01]  /*29630*/  PRMT R4, RZ, 0x7610, R4 ;  /* 0x00007610ff047816 */ /* 0x000fe20000000004 */
[----:B0-----:R-:W-:Y:S02]  /*29640*/  @!P0 IMAD.MOV.U32 R8, RZ, RZ, R15 ;  /* 0x000000ffff088224 */ /* 0x001fe400078e000f */
[----:B--2---:R-:W-:Y:S01]  /*29650*/  STL [R1+0x23f8], R3 ;  /* 0x0023f80301007387 */ /* 0x004fe20000100800 */
[----:B------:R-:W-:-:S03]  /*29660*/  PRMT R13, RZ, 0x7610, R13 ;  /* 0x00007610ff0d7816 */ /* 0x000fc6000000000d */
[----:B------:R-:W2:Y:S04]  /*29670*/  LDL R15, [R1+0xb9c] ;  /* 0x000b9c00010f7983 */ /* 0x000ea80000100800 */
[----:B---3--:R0:W3:Y:S04]  /*29680*/  @!P0 LDG.E.U8 R4, desc[UR6][R8.64] ;  /* 0x0000000608048981 */ /* 0x0080e8000c1e1100 */
[----:B------:R-:W0:Y:S04]  /*29690*/  LDL R8, [R1+0xbc8] ;  /* 0x000bc80001087983 */ /* 0x000e280000100800 */
[----:B------:R-:W0:Y:S02]  /*296a0*/  LDL R9, [R1+0xbcc] ;  /* 0x000bcc0001097983 */ /* 0x000e240000100800 */
[----:B0-----:R-:W-:-:S04]  /*296b0*/  @!P0 LOP3.LUT R9, R9, R8, RZ, 0x3c, !PT ;  /* 0x0000000809098212 */ /* 0x001fc800078e3cff */
[----:B------:R-:W-:-:S04]  /*296c0*/  @!P0 LOP3.LUT R8, R9, R8, RZ, 0x3c, !PT ;  /* 0x0000000809088212 */ /* 0x000fc800078e3cff */
[----:B------:R-:W-:Y:S01]  /*296d0*/  @!P0 LOP3.LUT R9, R9, R8, RZ, 0x3c, !PT ;  /* 0x0000000809098212 */ /* 0x000fe200078e3cff */
[----:B---3--:R-:W-:Y:S04]  /*296e0*/  STL [R1+0x23fc], R4 ;  /* 0x0023fc0401007387 */ /* 0x008fe80000100800 */
[----:B------:R0:W3:Y:S04]  /*296f0*/  @!P0 LDG.E.U8 R13, desc[UR6][R8.64] ;  /* 0x00000006080d8981 */ /* 0x0000e8000c1e1100 */
[----:B------:R-:W0:Y:S04]  /*29700*/  LDL R8, [R1+0xbb0] ;  /* 0x000bb00001087983 */ /* 0x000e280000100800 */
[----:B------:R-:W0:Y:S01]  /*29710*/  LDL R9, [R1+0xbb4] ;  /* 0x000bb40001097983 */ /* 0x000e220000100800 */
[----:B------:R-:W-:-:S02]  /*29720*/  PRMT R14, RZ, 0x7610, R14 ;  /* 0x00007610ff0e7816 */ /* 0x000fc4000000000e */
        /* <DEDUP_REMOVED lines=8> */
[----:B------:R-:W2:Y:S04]  /*297b0*/  LDL R8, [R1+0xba8] ;  /* 0x000ba80001087983 */ /* 0x000ea80000100800 */
[----:B------:R-:W2:Y:S01]  /*297c0*/  LDL R9, [R1+0xbac] ;  /* 0x000bac0001097983 */ /* 0x000ea20000100800 */
[----:B------:R-:W-:-:S02]  /*297d0*/  PRMT R0, RZ, 0x7610, R0 ;  /* 0x00007610ff007816 */ /* 0x000fc40000000000 */
[----:B--2---:R-:W-:-:S04]  /*297e0*/  @!P0 LOP3.LUT R9, R9, R8, RZ, 0x3c, !PT ;  /* 0x0000000809098212 */ /* 0x004fc800078e3cff */
        /* <DEDUP_REMOVED lines=12> */
[----:B------:R-:W2:Y:S01]  /*298b0*/  LDL R9, [R1+0xb98] ;  /* 0x000b980001097983 */ /* 0x000ea20000100800 */
[----:B----4-:R-:W-:Y:S01]  /*298c0*/  PRMT R14, RZ, 0x7610, R14 ;  /* 0x00007610ff0e7816 */ /* 0x010fe2000000000e */
[----:B0-----:R-:W-:Y:S02]  /*298d0*/  @!P0 IMAD.MOV.U32 R8, RZ, RZ, R15 ;  /* 0x000000ffff088224 */ /* 0x001fe400078e000f */
[----:B---3--:R0:W-:Y:S01]  /*298e0*/  STL [R1+0x40], R5 ;  /* 0x0000400501007387 */ /* 0x0081e20000100800 */
[----:B------:R-:W-:-:S03]  /*298f0*/  PRMT R11, RZ, 0x7610, R11 ;  /* 0x00007610ff0b7816 */ /* 0x000fc6000000000b */
[----:B------:R-:W3:Y:S04]  /*29900*/  LDL R15, [R1+0xb60] ;  /* 0x000b6000010f7983 */ /* 0x000ee80000100800 */
[----:B--2---:R1:W2:Y:S04]  /*29910*/  @!P0 LDG.E.U8 R14, desc[UR6][R8.64] ;  /* 0x00000006080e8981 */ /* 0x0042a8000c1e1100 */
[----:B0-----:R-:W4:Y:S04]  /*29920*/  LDL R5, [R1+0xb6c] ;  /* 0x000b6c0001057983 */ /* 0x001f280000100800 */
[----:B------:R-:W3:Y:S01]  /*29930*/  LDL R9, [R1+0xb90] ;  /* 0x000b900001097983 */ /* 0x000ee20000100800 */
[----:B-1----:R-:W-:-:S03]  /*29940*/  @!P0 IMAD.MOV.U32 R8, RZ, RZ, R13 ;  /* 0x000000ffff088224 */ /* 0x002fc600078e000d */
[----:B--2---:R0:W-:Y:S01]  /*29950*/  STL [R1+0x3c], R14 ;  /* 0x00003c0e01007387 */ /* 0x0041e20000100800 */
[----:B------:R-:W-:-:S03]  /*29960*/  PRMT R16, RZ, 0x7610, R16 ;  /* 0x00007610ff107816 */ /* 0x000fc60000000010 */
[----:B------:R-:W2:Y:S04]  /*29970*/  LDL R13, [R1+0xb58] ;  /* 0x000b5800010d7983 */ /* 0x000ea80000100800 */
[----:B---3--:R1:W3:Y:S04]  /*29980*/  @!P0 LDG.E.U8 R11, desc[UR6][R8.64] ;  /* 0x00000006080b8981 */ /* 0x0082e8000c1e1100 */
[----:B0-----:R-:W2:Y:S04]  /*29990*/  LDL R14, [R1+0xb64] ;  /* 0x000b6400010e7983 */ /* 0x001ea80000100800 */
[----:B------:R-:W1:Y:S04]  /*299a0*/  LDL R8, [R1+0xb88] ;  /* 0x000b880001087983 */ /* 0x000e680000100800 */
[----:B------:R-:W1:Y:S02]  /*299b0*/  LDL R9, [R1+0xb8c] ;  /* 0x000b8c0001097983 */ /* 0x000e640000100800 */
[----:B-1----:R-:W-:-:S04]  /*299c0*/  @!P0 LOP3.LUT R9, R9, R8, RZ, 0x3c, !PT ;  /* 0x0000000809098212 */ /* 0x002fc800078e3cff */
        /* <DEDUP_REMOVED lines=13> */
[----:B------:R-:W2:Y:S01]  /*29aa0*/  @!P0 LDG.E.U8 R0, desc[UR6][R8.64] ;  /* 0x0000000608008981 */ /* 0x000ea2000c1e1100 */
[----:B------:R-:W-:-:S03]  /*29ab0*/  PRMT R3, RZ, 0x7610, R3 ;  /* 0x00007610ff037816 */ /* 0x000fc60000000003 */
[----:B--2---:R0:W-:Y:S04]  /*29ac0*/  STL [R1+0x28], R0 ;  /* 0x0000280001007387 */ /* 0x0041e80000100800 */
[----:B0-----:R-:W2:Y:S04]  /*29ad0*/  LDL.LU R0, [R1+0x2410] ;  /* 0x0024100001007983 */ /* 0x001ea80000300800 */
[----:B------:R-:W3:Y:S01]  /*29ae0*/  LDL R9, [R1+0xb68] ;  /* 0x000b680001097983 */ /* 0x000ee20000100800 */
[----:B------:R-:W-:Y:S01]  /*29af0*/  @!P0 IMAD.MOV.U32 R8, RZ, RZ, R5 ;  /* 0x000000ffff088224 */ /* 0x000fe200078e0005 */
[----:B------:R-:W-:-:S02]  /*29b00*/  PRMT R10, RZ, 0x7610, R10 ;  /* 0x00007610ff0a7816 */ /* 0x000fc4000000000a */
[----:B------:R-:W-:Y:S01]  /*29b10*/  PRMT R4, RZ, 0x7610, R4 ;  /* 0x00007610ff047816 */ /* 0x000fe20000000004 */
[----:B------:R-:W4:Y:S04]  /*29b20*/  LDL R5, [R1+0xb48] ;  /* 0x000b480001057983 */ /* 0x000f280000100800 */
[----:B---3--:R0:W3:Y:S02]  /*29b30*/  @!P0 LDG.E.U8 R3, desc[UR6][R8.64] ;  /* 0x0000000608038981 */ /* 0x0080e4000c1e1100 */
[----:B0-----:R-:W-:Y:S02]  /*29b40*/  @!P0 IMAD.MOV.U32 R8, RZ, RZ, R14 ;  /* 0x000000ffff088224 */ /* 0x001fe400078e000e */
[----:B------:R-:W-:-:S05]  /*29b50*/  @!P0 IMAD.MOV.U32 R9, RZ, RZ, R15 ;  /* 0x000000ffff098224 */ /* 0x000fca00078e000f */
[----:B------:R0:W2:Y:S02]  /*29b60*/  @!P0 LDG.E.U8 R10, desc[UR6][R8.64] ;  /* 0x00000006080a8981 */ /* 0x0000a4000c1e1100 */
[----:B0-----:R-:W-:Y:S02]  /*29b70*/  @!P0 IMAD.MOV.U32 R8, RZ, RZ, R11 ;  /* 0x000000ffff088224 */ /* 0x001fe400078e000b */
[----:B------:R-:W-:-:S05]  /*29b80*/  @!P0 IMAD.MOV.U32 R9, RZ, RZ, R13 ;  /* 0x000000ffff098224 */ /* 0x000fca00078e000d */
[----:B------:R-:W4:Y:S04]  /*29b90*/  @!P0 LDG.E.U8 R4, desc[UR6][R8.64] ;  /* 0x0000000608048981 */ /* 0x000f28000c1e1100 */
[----:B---3--:R0:W-:Y:S04]  /*29ba0*/  STL [R1+0x24], R3 ;  /* 0x0000240301007387 */ /* 0x0081e80000100800 */
[----:B------:R-:W3:Y:S04]  /*29bb0*/  LDL R15, [R1+0xb30] ;  /* 0x000b3000010f7983 */ /* 0x000ee80000100800 */
[----:B0-----:R-:W3:Y:S04]  /*29bc0*/  LDL R3, [R1+0xb4c] ;  /* 0x000b4c0001037983 */ /* 0x001ee80000100800 */
[----:B--2---:R0:W-:Y:S04]  /*29bd0*/  STL [R1+0x20], R10 ;  /* 0x0000200a01007387 */ /* 0x0041e80000100800 */
[----:B------:R-:W2:Y:S04]  /*29be0*/  LDL R8, [R1+0xb50] ;  /* 0x000b500001087983 */ /* 0x000ea80000100800 */
[----:B------:R-:W2:Y:S04]  /*29bf0*/  LDL R9, [R1+0xb54] ;  /* 0x000b540001097983 */ /* 0x000ea80000100800 */
[----:B------:R-:W3:Y:S04]  /*29c00*/  LDL R14, [R1+0xb28] ;  /* 0x000b2800010e7983 */ /* 0x000ee80000100800 */
[----:B------:R-:W3:Y:S01]  /*29c10*/  LDL R13, [R1+0xb2c] ;  /* 0x000b2c00010d7983 */ /* 0x000ee20000100800 */
[----:B------:R-:W-:-:S03]  /*29c20*/  PRMT R26, RZ, 0x7610, R26 ;  /* 0x00007610ff1a7816 */ /* 0x000fc6000000001a */
[----:B------:R-:W3:Y:S04]  /*29c30*/  LDL R11, [R1+0xb00] ;  /* 0x000b0000010b7983 */ /* 0x000ee80000100800 */
[----:B0-----:R-:W3:Y:S01]  /*29c40*/  LDL R10, [R1+0xb34] ;  /* 0x000b3400010a7983 */ /* 0x001ee20000100800 */
[----:B------:R-:W-:-:S03]  /*29c50*/  PRMT R22, RZ, 0x7610, R22 ;  /* 0x00007610ff167816 */ /* 0x000fc60000000016 */
[----:B----4-:R0:W-:Y:S01]  /*29c60*/  STL [R1+0x1c], R4 ;  /* 0x00001c0401007387 */ /* 0x0101e20000100800 */
[----:B------:R-:W-:-:S03]  /*29c70*/  PRMT R6, RZ, 0x7610, R6 ;  /* 0x00007610ff067816 */ /* 0x000fc60000000006 */
[----:B0-----:R-:W4:Y:S01]  /*29c80*/  LDL R4, [R1+0x1244] ;  /* 0x0012440001047983 */ /* 0x001f220000100800 */
[----:B--2---:R-:W-:-:S04]  /*29c90*/  @!P0 LOP3.LUT R9, R9, R8, RZ, 0x3c, !PT ;  /* 0x0000000809098212 */ /* 0x004fc800078e3cff */
[----:B------:R-:W-:-:S04]  /*29ca0*/  @!P0 LOP3.LUT R8, R9, R8, RZ, 0x3c, !PT ;  /* 0x0000000809088212 */ /* 0x000fc800078e3cff */
[----:B------:R-:W-:-:S05]  /*29cb0*/  @!P0 LOP3.LUT R9, R9, R8, RZ, 0x3c, !PT ;  /* 0x0000000809098212 */ /* 0x000fca00078e3cff */
[----:B------:R3:W2:Y:S02]  /*29cc0*/  @!P0 LDG.E.U8 R26, desc[UR6][R8.64] ;  /* 0x00000006081a8981 */ /* 0x0006a4000c1e1100 */
[----:B---3--:R-:W-:Y:S02]  /*29cd0*/  @!P0 IMAD.MOV.U32 R8, RZ, RZ, R3 ;  /* 0x000000ffff088224 */ /* 0x008fe400078e0003 */
[----:B------:R-:W-:Y:S01]  /*29ce0*/  @!P0 IMAD.MOV.U32 R9, RZ, RZ, R5 ;  /* 0x000000ffff098224 */ /* 0x000fe200078e0005 */
[----:B------:R-:W3:Y:S04]  /*29cf0*/  LDL R3, [R1+0x124c] ;  /* 0x00124c0001037983 */ /* 0x000ee80000100800 */
[----:B------:R-:W2:Y:S04]  /*29d00*/  LDL R5, [R1+0xafc] ;  /* 0x000afc0001057983 */ /* 0x000ea80000100800 */
[----:B------:R0:W2:Y:S02]  /*29d10*/  @!P0 LDG.E.U8 R22, desc[UR6][R8.64] ;  /* 0x0000000608168981 */ /* 0x0000a4000c1e1100 */
[----:B0-----:R-:W-:-:S02]  /*29d20*/  @!P0 IMAD.MOV.U32 R8, RZ, RZ, R10 ;  /* 0x000000ffff088224 */ /* 0x001fc400078e000a */
[----:B------:R-:W-:Y:S01]  /*29d30*/  @!P0 IMAD.MOV.U32 R9, RZ, RZ, R15 ;  /* 0x000000ffff098224 */ /* 0x000fe200078e000f */
[----:B------:R-:W-:Y:S02]  /*29d40*/  PRMT R12, RZ, 0x7610, R12 ;  /* 0x00007610ff0c7816 */ /* 0x000fe4000000000c */
[----:B------:R-:W-:Y:S02]  /*29d50*/  PRMT R20, RZ, 0x7610, R20 ;  /* 0x00007610ff147816 */ /* 0x000fe40000000014 */
[----:B------:R-:W-:Y:S01]  /*29d60*/  PRMT R18, RZ, 0x7610, R18 ;  /* 0x00007610ff127816 */ /* 0x000fe20000000012 */
[----:B------:R-:W2:Y:S04]  /*29d70*/  LDL R10, [R1+0x1248] ;  /* 0x00124800010a7983 */ /* 0x000ea80000100800 */
[----:B------:R0:W2:Y:S02]  /*29d80*/  @!P0 LDG.E.U8 R6, desc[UR6][R8.64] ;  /* 0x0000000608068981 */ /* 0x0000a4000c1e1100 */
[----:B0-----:R-:W-:-:S02]  /*29d90*/  @!P0 IMAD.MOV.U32 R8, RZ, RZ, R13 ;  /* 0x000000ffff088224 */ /* 0x001fc400078e000d */
[----:B------:R-:W-:-:S05]  /*29da0*/  @!P0 IMAD.MOV.U32 R9, RZ, RZ, R14 ;  /* 0x000000ffff098224 */ /* 0x000fca00078e000e */
[----:B------:R4:W2:Y:S02]  /*29db0*/  @!P0 LDG.E.U8 R12, desc[UR6][R8.64] ;  /* 0x00000006080c8981 */ /* 0x0008a4000c1e1100 */
[----:B----4-:R-:W-:Y:S02]  /*29dc0*/  @!P0 IMAD.MOV.U32 R8, RZ, RZ, R4 ;  /* 0x000000ffff088224 */ /* 0x010fe400078e0004 */
[----:B------:R-:W-:-:S05]  /*29dd0*/  @!P0 IMAD.MOV.U32 R9, RZ, RZ, R11 ;  /* 0x000000ffff098224 */ /* 0x000fca00078e000b */
[----:B------:R3:W4:Y:S02]  /*29de0*/  @!P0 LDG.E.U8 R20, desc[UR6][R8.64] ;  /* 0x0000000608148981 */ /* 0x000724000c1e1100 */
[----:B---3--:R-:W-:Y:S02]  /*29df0*/  @!P0 IMAD.MOV.U32 R8, RZ, RZ, R3 ;  /* 0x000000ffff088224 */ /* 0x008fe400078e0003 */
[----:B--2---:R-:W-:-:S05]  /*29e00*/  @!P0 IMAD.MOV.U32 R9, RZ, RZ, R5 ;  /* 0x000000ffff098224 */ /* 0x004fca00078e0005 */
[----:B------:R-:W2:Y:S04]  /*29e10*/  @!P0 LDG.E.U8 R18, desc[UR6][R8.64] ;  /* 0x0000000608128981 */ /* 0x000ea8000c1e1100 */
[----:B------:R0:W-:Y:S04]  /*29e20*/  STL [R1+0x8], R6 ;  /* 0x0000080601007387 */ /* 0x0001e80000100800 */
[----:B0-----:R-:W3:Y:S04]  /*29e30*/  LDL R6, [R1+0x1284] ;  /* 0x0012840001067983 */ /* 0x001ee80000100800 */
[----:B------:R0:W-:Y:S04]  /*29e40*/  STL [R1+0x4], R12 ;  /* 0x0000040c01007387 */ /* 0x0001e80000100800 */
[----:B------:R-:W3:Y:S04]  /*29e50*/  LDL R4, [R1+0x128c] ;  /* 0x00128c0001047983 */ /* 0x000ee80000100800 */
[----:B0-----:R-:W3:Y:S01]  /*29e60*/  LDL R12, [R1+0x1250] ;  /* 0x00125000010c7983 */ /* 0x001ee20000100800 */
[----:B------:R-:W-:-:S03]  /*29e70*/  PRMT R7, RZ, 0x7610, R7 ;  /* 0x00007610ff077816 */ /* 0x000fc60000000007 */
[----:B----4-:R-:W-:Y:S04]  /*29e80*/  STL [R1+0x23c4], R20 ;  /* 0x0023c41401007387 */ /* 0x010fe80000100800 */
[----:B------:R-:W4:Y:S04]  /*29e90*/  LDL R5, [R1+0x1288] ;  /* 0x0012880001057983 */ /* 0x000f280000100800 */
[----:B------:R-:W4:Y:S01]  /*29ea0*/  LDL R3, [R1+0x12cc] ;  /* 0x0012cc0001037983 */ /* 0x000f220000100800 */
[----:B------:R-:W-:-:S03]  /*29eb0*/  @!P0 IMAD.MOV.U32 R11, RZ, RZ, R10 ;  /* 0x000000ffff0b8224 */ /* 0x000fc600078e000a */
[----:B--2---:R-:W-:Y:S04]  /*29ec0*/  STL [R1+0x23c8], R18 ;  /* 0x0023c81201007387 */ /* 0x004fe80000100800 */
[----:B------:R-:W2:Y:S04]  /*29ed0*/  LDL R15, [R1+0x1290] ;  /* 0x00129000010f7983 */ /* 0x000ea80000100800 */
[----:B------:R-:W2:Y:S01]  /*29ee0*/  LDL R14, [R1+0x12c8] ;  /* 0x0012c800010e7983 */ /* 0x000ea20000100800 */
[----:B---3--:R-:W-:-:S05]  /*29ef0*/  @!P0 IMAD.MOV.U32 R10, RZ, RZ, R6 ;  /* 0x000000ffff0a8224 */ /* 0x008fca00078e0006 */
[----:B------:R0:W3:Y:S01]  /*29f00*/  @!P0 LDG.E.U8 R7, desc[UR6][R10.64] ;  /* 0x000000060a078981 */ /* 0x0000e2000c1e1100 */
[----:B------:R-:W-:Y:S01]  /*29f10*/  PRMT R8, RZ, 0x7610, R8 ;  /* 0x00007610ff087816 */ /* 0x000fe20000000008 */
[----:B0-----:R-:W-:Y:S02]  /*29f20*/  @!P0 IMAD.MOV.U32 R10, RZ, RZ, R4 ;  /* 0x000000ffff0a8224 */ /* 0x001fe400078e0004 */
[----:B------:R-:W-:Y:S01]  /*29f30*/  @!P0 IMAD.MOV.U32 R11, RZ, RZ, R12 ;  /* 0x000000ffff0b8224 */ /* 0x000fe200078e000c */
[----:B------:R-:W-:-:S04]  /*29f40*/  PRMT R9, RZ, 0x7610, R9 ;  /* 0x00007610ff097816 */ /* 0x000fc80000000009 */
[----:B------:R4:W3:Y:S04]  /*29f50*/  @!P0 LDG.E.U8 R8, desc[UR6][R10.64] ;  /* 0x000000060a088981 */ /* 0x0008e8000c1e1100 */
[----:B------:R-:W-:Y:S01]  /*29f60*/  STL [R1+0x18], R26 ;  /* 0x0000181a01007387 */ /* 0x000fe20000100800 */
[----:B------:R-:W-:-:S03]  /*29f70*/  PRMT R2, RZ, 0x7610, R2 ;  /* 0x00007610ff027816 */ /* 0x000fc60000000002 */
[----:B------:R-:W3:Y:S04]  /*29f80*/  LDL R13, [R1+0xb20] ;  /* 0x000b2000010d7983 */ /* 0x000ee80000100800 */
[----:B------:R-:W3:Y:S01]  /*29f90*/  LDL R6, [R1+0xb24] ;  /* 0x000b240001067983 */ /* 0x000ee20000100800 */
[----:B----4-:R-:W-:Y:S02]  /*29fa0*/  @!P0 IMAD.MOV.U32 R10, RZ, RZ, R3 ;  /* 0x000000ffff0a8224 */ /* 0x010fe400078e0003 */
[----:B------:R-:W-:-:S05]  /*29fb0*/  @!P0 IMAD.MOV.U32 R11, RZ, RZ, R5 ;  /* 0x000000ffff0b8224 */ /* 0x000fca00078e0005 */
[----:B------:R2:W4:Y:S02]  /*29fc0*/  @!P0 LDG.E.U8 R9, desc[UR6][R10.64] ;  /* 0x000000060a098981 */ /* 0x000524000c1e1100 */
[----:B--2---:R-:W-:Y:S02]  /*29fd0*/  @!P0 IMAD.MOV.U32 R11, RZ, RZ, R15 ;  /* 0x000000ffff0b8224 */ /* 0x004fe400078e000f */
[----:B------:R-:W-:-:S05]  /*29fe0*/  @!P0 IMAD.MOV.U32 R10, RZ, RZ, R14 ;  /* 0x000000ffff0a8224 */ /* 0x000fca00078e000e */
[----:B------:R0:W2:Y:S04]  /*29ff0*/  @!P0 LDG.E.U8 R2, desc[UR6][R10.64] ;  /* 0x000000060a028981 */ /* 0x0000a8000c1e1100 */
[----:B---3--:R-:W-:Y:S04]  /*2a000*/  STL [R1+0x23cc], R7 ;  /* 0x0023cc0701007387 */ /* 0x008fe80000100800 */
[----:B------:R-:W-:Y:S04]  /*2a010*/  STL [R1+0x14], R22 ;  /* 0x0000141601007387 */ /* 0x000fe80000100800 */
[----:B------:R-:W3:Y:S04]  /*2a020*/  LDL R12, [R1+0xb18] ;  /* 0x000b1800010c7983 */ /* 0x000ee80000100800 */
[----:B------:R-:W3:Y:S04]  /*2a030*/  LDL R4, [R1+0xb1c] ;  /* 0x000b1c0001047983 */ /* 0x000ee80000100800 */
[----:B------:R1:W-:Y:S04]  /*2a040*/  STL [R1+0x23d0], R8 ;  /* 0x0023d00801007387 */ /* 0x0003e80000100800 */
[----:B------:R-:W3:Y:S04]  /*2a050*/  LDL R5, [R1+0xb10] ;  /* 0x000b100001057983 */ /* 0x000ee80000100800 */
[----:B------:R-:W3:Y:S01]  /*2a060*/  LDL R3, [R1+0xb14] ;  /* 0x000b140001037983 */ /* 0x000ee20000100800 */
[----:B0-----:R-:W-:-:S02]  /*2a070*/  @!P0 IMAD.MOV.U32 R10, RZ, RZ, R6 ;  /* 0x000000ffff0a8224 */ /* 0x001fc400078e0006 */
[----:B------:R-:W-:Y:S01]  /*2a080*/  @!P0 IMAD.MOV.U32 R11, RZ, RZ, R13 ;  /* 0x000000ffff0b8224 */ /* 0x000fe200078e000d */
[----:B-1----:R-:W-:Y:S02]  /*2a090*/  PRMT R8, RZ, 0x7610, R8 ;  /* 0x00007610ff087816 */ /* 0x002fe40000000008 */
[----:B------:R-:W-:Y:S01]  /*2a0a0*/  PRMT R29, RZ, 0x7610, R29 ;  /* 0x00007610ff1d7816 */ /* 0x000fe2000000001d */
[----:B----4-:R0:W-:Y:S04]  /*2a0b0*/  STL [R1+0x23d4], R9 ;  /* 0x0023d40901007387 */ /* 0x0101e80000100800 */
[----:B------:R3:W4:Y:S04]  /*2a0c0*/  @!P0 LDG.E.U8 R8, desc[UR6][R10.64] ;  /* 0x000000060a088981 */ /* 0x000728000c1e1100 */
[----:B--2---:R1:W-:Y:S04]  /*2a0d0*/  STL [R1+0x23c0], R2 ;  /* 0x0023c00201007387 */ /* 0x0043e80000100800 */
[----:B------:R-:W2:Y:S04]  /*2a0e0*/  LDL R7, [R1+0xb0c] ;  /* 0x000b0c0001077983 */ /* 0x000ea80000100800 */
[----:B------:R-:W4:Y:S04]  /*2a0f0*/  LDL R6, [R1+0x122c] ;  /* 0x00122c0001067983 */ /* 0x000f280000100800 */
[----:B0-----:R-:W4:Y:S01]  /*2a100*/  LDL R9, [R1+0xaf8] ;  /* 0x000af80001097983 */ /* 0x001f220000100800 */
[----:B---3--:R-:W-:-:S02]  /*2a110*/  @!P0 IMAD.MOV.U32 R11, RZ, RZ, R12 ;  /* 0x000000ffff0b8224 */ /* 0x008fc400078e000c */
[----:B------:R-:W-:Y:S02]  /*2a120*/  @!P0 IMAD.MOV.U32 R10, RZ, RZ, R4 ;  /* 0x000000ffff0a8224 */ /* 0x000fe400078e0004 */
[----:B------:R-:W3:Y:S04]  /*2a130*/  LDL R4, [R1+0x1254] ;  /* 0x0012540001047983 */ /* 0x000ee80000100800 */
[----:B------:R0:W3:Y:S01]  /*2a140*/  @!P0 LDG.E.U8 R29, desc[UR6][R10.64] ;  /* 0x000000060a1d8981 */ /* 0x0000e2000c1e1100 */
[----:B------:R-:W-:Y:S01]  /*2a150*/  PRMT R28, RZ, 0x7610, R28 ;  /* 0x00007610ff1c7816 */ /* 0x000fe2000000001c */
[----:B0-----:R-:W-:Y:S02]  /*2a160*/  @!P0 IMAD.MOV.U32 R11, RZ, RZ, R5 ;  /* 0x000000ffff0b8224 */ /* 0x001fe400078e0005 */
[----:B------:R-:W-:-:S05]  /*2a170*/  @!P0 IMAD.MOV.U32 R10, RZ, RZ, R3 ;  /* 0x000000ffff0a8224 */ /* 0x000fca00078e0003 */
[----:B------:R2:W3:Y:S01]  /*2a180*/  @!P0 LDG.E.U8 R28, desc[UR6][R10.64] ;  /* 0x000000060a1c8981 */ /* 0x0004e2000c1e1100 */
[----:B------:R-:W-:Y:S02]  /*2a190*/  PRMT R27, RZ, 0x7610, R27 ;  /* 0x00007610ff1b7816 */ /* 0x000fe4000000001b */
[----:B------:R-:W-:Y:S01]  /*2a1a0*/  PRMT R16, RZ, 0x7610, R16 ;  /* 0x00007610ff107816 */ /* 0x000fe20000000010 */
[----:B--2---:R-:W-:Y:S02]  /*2a1b0*/  @!P0 IMAD.MOV.U32 R11, RZ, RZ, R7 ;  /* 0x000000ffff0b8224 */ /* 0x004fe400078e0007 */
[----:B----4-:R-:W-:Y:S02]  /*2a1c0*/  @!P0 IMAD.MOV.U32 R10, RZ, RZ, R6 ;  /* 0x000000ffff0a8224 */ /* 0x010fe400078e0006 */
[----:B------:R-:W-:-:S03]  /*2a1d0*/  @!P0 IMAD.MOV.U32 R13, RZ, RZ, R9 ;  /* 0x000000ffff0d8224 */ /* 0x000fc600078e0009 */
[----:B------:R0:W2:Y:S01]  /*2a1e0*/  @!P0 LDG.E.U8 R27, desc[UR6][R10.64] ;  /* 0x000000060a1b8981 */ /* 0x0000a2000c1e1100 */
[----:B---3--:R-:W-:-:S03]  /*2a1f0*/  @!P0 IMAD.MOV.U32 R12, RZ, RZ, R4 ;  /* 0x000000ffff0c8224 */ /* 0x008fc600078e0004 */
[----:B------:R-:W-:Y:S04]  /*2a200*/  STL [R1+0x2398], R29 ;  /* 0x0023981d01007387 */ /* 0x000fe80000100800 */
[----:B------:R3:W-:Y:S04]  /*2a210*/  STL [R1], R8 ;  /* 0x0000000801007387 */ /* 0x0007e80000100800 */
[----:B------:R-:W4:Y:S04]  /*2a220*/  LDL R5, [R1+0x125c] ;  /* 0x00125c0001057983 */ /* 0x000f280000100800 */
[----:B------:R-:W4:Y:S04]  /*2a230*/  LDL R3, [R1+0x1228] ;  /* 0x0012280001037983 */ /* 0x000f280000100800 */
[----:B------:R4:W4:Y:S04]  /*2a240*/  @!P0 LDG.E.U8 R16, desc[UR6][R12.64] ;  /* 0x000000060c108981 */ /* 0x000928000c1e1100 */
[----:B-1----:R-:W4:Y:S04]  /*2a250*/  LDL R2, [R1+0x1264] ;  /* 0x0012640001027983 */ /* 0x002f280000100800 */
[----:B---3--:R-:W3:Y:S04]  /*2a260*/  LDL R8, [R1+0xaf4] ;  /* 0x000af40001087983 */ /* 0x008ee80000100800 */
[----:B------:R-:W-:Y:S04]  /*2a270*/  STL [R1+0x236c], R28 ;  /* 0x00236c1c01007387 */ /* 0x000fe80000100800 */
[----:B------:R-:W3:Y:S04]  /*2a280*/  LDL R7, [R1+0x1230] ;  /* 0x0012300001077983 */ /* 0x000ee80000100800 */
[----:B------:R-:W3:Y:S01]  /*2a290*/  LDL R6, [R1+0x126c] ;  /* 0x00126c0001067983 */ /* 0x000ee20000100800 */
[----:B0-----:R-:W-:-:S03]  /*2a2a0*/  PRMT R10, RZ, 0x7610, R10 ;  /* 0x00007610ff0a7816 */ /* 0x001fc6000000000a */
[----:B--2---:R-:W-:Y:S04]  /*2a2b0*/  STL [R1+0x2370], R27 ;  /* 0x0023701b01007387 */ /* 0x004fe80000100800 */
[----:B------:R-:W2:Y:S01]  /*2a2c0*/  LDL R4, [R1+0x1294] ;  /* 0x0012940001047983 */ /* 0x000ea20000100800 */
[----:B----4-:R-:W-:-:S03]  /*2a2d0*/  @!P0 IMAD.MOV.U32 R12, RZ, RZ, R5 ;  /* 0x000000ffff0c8224 */ /* 0x010fc600078e0005 */
[----:B------:R-:W-:Y:S04]  /*2a2e0*/  STL [R1+0x239c], R16 ;  /* 0x00239c1001007387 */ /* 0x000fe80000100800 */
[----:B------:R-:W4:Y:S01]  /*2a2f0*/  LDL R5, [R1+0x1258] ;  /* 0x0012580001057983 */ /* 0x000f220000100800 */
[----:B---3--:R-:W-:-:S05]  /*2a300*/  @!P0 IMAD.MOV.U32 R13, RZ, RZ, R8 ;  /* 0x000000ffff0d8224 */ /* 0x008fca00078e0008 */
[----:B------:R0:W3:Y:S01]  /*2a310*/  @!P0 LDG.E.U8 R10, desc[UR6][R12.64] ;  /* 0x000000060c0a8981 */ /* 0x0000e2000c1e1100 */
[----:B------:R-:W-:Y:S01]  /*2a320*/  PRMT R11, RZ, 0x7610, R11 ;  /* 0x00007610ff0b7816 */ /* 0x000fe2000000000b */
[----:B------:R-:W-:Y:S02]  /*2a330*/  @!P0 IMAD.MOV.U32 R14, RZ, RZ, R2 ;  /* 0x000000ffff0e8224 */ /* 0x000fe400078e0002 */
[----:B------:R-:W-:-:S05]  /*2a340*/  @!P0 IMAD.MOV.U32 R15, RZ, RZ, R3 ;  /* 0x000000ffff0f8224 */ /* 0x000fca00078e0003 */
[----:B------:R1:W3:Y:S01]  /*2a350*/  @!P0 LDG.E.U8 R11, desc[UR6][R14.64] ;  /* 0x000000060e0b8981 */ /* 0x0002e2000c1e1100 */
[----:B0-----:R-:W-:Y:S01]  /*2a360*/  PRMT R12, RZ, 0x7610, R12 ;  /* 0x00007610ff0c7816 */ /* 0x001fe2000000000c */
[----:B-1----:R-:W-:Y:S02]  /*2a370*/  @!P0 IMAD.MOV.U32 R14, RZ, RZ, R6 ;  /* 0x000000ffff0e8224 */ /* 0x002fe400078e0006 */
[----:B------:R-:W-:-:S05]  /*2a380*/  @!P0 IMAD.MOV.U32 R15, RZ, RZ, R7 ;  /* 0x000000ffff0f8224 */ /* 0x000fca00078e0007 */
[----:B------:R2:W3:Y:S01]  /*2a390*/  @!P0 LDG.E.U8 R12, desc[UR6][R14.64] ;  /* 0x000000060e0c8981 */ /* 0x0004e2000c1e1100 */
[----:B------:R-:W-:Y:S01]  /*2a3a0*/  PRMT R13, RZ, 0x7610, R13 ;  /* 0x00007610ff0d7816 */ /* 0x000fe2000000000d */
[----:B--2---:R-:W-:Y:S02]  /*2a3b0*/  @!P0 IMAD.MOV.U32 R14, RZ, RZ, R4 ;  /* 0x000000ffff0e8224 */ /* 0x004fe400078e0004 */
[----:B----4-:R-:W-:-:S05]  /*2a3c0*/  @!P0 IMAD.MOV.U32 R15, RZ, RZ, R5 ;  /* 0x000000ffff0f8224 */ /* 0x010fca00078e0005 */
[----:B------:R-:W2:Y:S04]  /*2a3d0*/  @!P0 LDG.E.U8 R13, desc[UR6][R14.64] ;  /* 0x000000060e0d8981 */ /* 0x000ea8000c1e1100 */
[----:B---3--:R0:W-:Y:S04]  /*2a3e0*/  STL [R1+0x23a0], R10 ;  /* 0x0023a00a01007387 */ /* 0x0081e80000100800 */
[----:B------:R-:W3:Y:S04]  /*2a3f0*/  LDL R3, [R1+0x1260] ;  /* 0x0012600001037983 */ /* 0x000ee80000100800 */
[----:B------:R-:W4:Y:S04]  /*2a400*/  LDL R2, [R1+0x129c] ;  /* 0x00129c0001027983 */ /* 0x000f280000100800 */
[----:B------:R1:W-:Y:S04]  /*2a410*/  STL [R1+0x2374], R11 ;  /* 0x0023740b01007387 */ /* 0x0003e80000100800 */
[----:B0-----:R-:W4:Y:S04]  /*2a420*/  LDL R10, [R1+0x12a4] ;  /* 0x0012a400010a7983 */ /* 0x001f280000100800 */
[----:B------:R-:W4:Y:S04]  /*2a430*/  LDL R8, [R1+0x12ac] ;  /* 0x0012ac0001087983 */ /* 0x000f280000100800 */
[----:B-1----:R-:W4:Y:S04]  /*2a440*/  LDL R11, [R1+0x1268] ;  /* 0x00126800010b7983 */ /* 0x002f280000100800 */
[----:B------:R-:W-:Y:S04]  /*2a450*/  STL [R1+0x2378], R12 ;  /* 0x0023780c01007387 */ /* 0x000fe80000100800 */
[----:B------:R-:W4:Y:S04]  /*2a460*/  LDL R9, [R1+0x1270] ;  /* 0x0012700001097983 */ /* 0x000f280000100800 */
[----:B------:R-:W4:Y:S04]  /*2a470*/  LDL R7, [R1+0x1298] ;  /* 0x0012980001077983 */ /* 0x000f280000100800 */
[----:B------:R-:W4:Y:S04]  /*2a480*/  LDL R6, [R1+0x12c4] ;  /* 0x0012c40001067983 */ /* 0x000f280000100800 */
[----:B------:R-:W4:Y:S04]  /*2a490*/  LDL R5, [R1+0x12a0] ;  /* 0x0012a00001057983 */ /* 0x000f280000100800 */
[----:B------:R-:W4:Y:S04]  /*2a4a0*/  LDL R4, [R1+0x12c0] ;  /* 0x0012c00001047983 */ /* 0x000f280000100800 */
[----:B--2---:R-:W-:Y:S01]  /*2a4b0*/  STL [R1+0x23a4], R13 ;  /* 0x0023a40d01007387 */ /* 0x004fe20000100800 */
[----:B---3--:R-:W-:-:S02]  /*2a4c0*/  @!P0 IMAD.MOV.U32 R15, RZ, RZ, R3 ;  /* 0x000000ffff0f8224 */ /* 0x008fc400078e0003 */
[----:B----4-:R-:W-:Y:S01]  /*2a4d0*/  @!P0 IMAD.MOV.U32 R14, RZ, RZ, R2 ;  /* 0x000000ffff0e8224 */ /* 0x010fe200078e0002 */
[----:B------:R-:W2:Y:S04]  /*2a4e0*/  LDL R3, [R1+0x12a8] ;  /* 0x0012a80001037983 */ /* 0x000ea80000100800 */
[----:B------:R-:W3:Y:S01]  /*2a4f0*/  LDL R2, [R1+0x12bc] ;  /* 0x0012bc0001027983 */ /* 0x000ee20000100800 */
[----:B------:R-:W-:Y:S02]  /*2a500*/  PRMT R17, RZ, 0x7610, R17 ;  /* 0x00007610ff117816 */ /* 0x000fe40000000011 */
[----:B------:R-:W-:-:S04]  /*2a510*/  PRMT R19, RZ, 0x7610, R19 ;  /* 0x00007610ff137816 */ /* 0x000fc80000000013 */
[----:B------:R0:W4:Y:S01]  /*2a520*/  @!P0 LDG.E.U8 R17, desc[UR6][R14.64] ;  /* 0x000000060e118981 */ /* 0x000122000c1e1100 */
[----:B------:R-:W-:Y:S01]  /*2a530*/  PRMT R21, RZ, 0x7610, R21 ;  /* 0x00007610ff157816 */ /* 0x000fe20000000015 */
[----:B0-----:R-:W-:Y:S02]  /*2a540*/  @!P0 IMAD.MOV.U32 R14, RZ, RZ, R10 ;  /* 0x000000ffff0e8224 */ /* 0x001fe400078e000a */
[----:B------:R-:W-:-:S05]  /*2a550*/  @!P0 IMAD.MOV.U32 R15, RZ, RZ, R11 ;  /* 0x000000ffff0f8224 */ /* 0x000fca00078e000b */
        /* <DEDUP_REMOVED lines=11> */
[----:B------:R-:W-:Y:S01]  /*2a610*/  @!P0 IMAD.MOV.U32 R15, RZ, RZ, R5 ;  /* 0x000000ffff0f8224 */ /* 0x000fe200078e0005 */
[----:B------:R-:W-:Y:S04]  /*2a620*/  LDS.U8 R4, [R0+UR4+0x8] ;  /* 0x0000080400047984 */ /* 0x000fe80008000000 */
[----:B------:R2:W4:Y:S02]  /*2a630*/  @!P0 LDG.E.U8 R24, desc[UR6][R14.64] ;  /* 0x000000060e188981 */ /* 0x000524000c1e1100 */
[----:B--2---:R-:W-:-:S02]  /*2a640*/  @!P0 IMAD.MOV.U32 R15, RZ, RZ, R3 ;  /* 0x000000ffff0f8224 */ /* 0x004fc400078e0003 */
[----:B---3--:R-:W-:Y:S01]  /*2a650*/  @!P0 IMAD.MOV.U32 R14, RZ, RZ, R2 ;  /* 0x000000ffff0e8224 */ /* 0x008fe200078e0002 */
[----:B------:R-:W-:Y:S04]  /*2a660*/  LDS.U8 R3, [R0+UR4+0xc8] ;  /* 0x0000c80400037984 */ /* 0x000fe80008000000 */
[----:B------:R-:W-:Y:S04]  /*2a670*/  LDS.U8 R2, [R0+UR4+0x88] ;  /* 0x0000880400027984 */ /* 0x000fe80008000000 */
[----:B------:R0:W2:Y:S04]  /*2a680*/  @!P0 LDG.E.U8 R25, desc[UR6][R14.64] ;  /* 0x000000060e198981 */ /* 0x0000a8000c1e1100 */
[----:B0-----:R-:W0:Y:S04]  /*2a690*/  LDS.U8 R15, [R0+UR4] ;  /* 0x00000004000f7984 */ /* 0x001e280008000000 */
[----:B------:R-:W1:Y:S04]  /*2a6a0*/  LDS.U8 R14, [R0+UR4+0x40] ;  /* 0x00004004000e7984 */ /* 0x000e680008000000 */
[----:B----4-:R-:W-:Y:S04]  /*2a6b0*/  STL [R1+0x23a8], R17 ;  /* 0x0023a81101007387 */ /* 0x010fe80000100800 */
[----:B------:R-:W-:Y:S04]  /*2a6c0*/  STL [R1+0x237c], R19 ;  /* 0x00237c1301007387 */ /* 0x000fe80000100800 */
[----:B------:R-:W-:Y:S04]  /*2a6d0*/  STL [R1+0x2380], R21 ;  /* 0x0023801501007387 */ /* 0x000fe80000100800 */
[----:B------:R-:W-:Y:S04]  /*2a6e0*/  STL [R1+0x2394], R23 ;  /* 0x0023941701007387 */ /* 0x000fe80000100800 */
[----:B------:R-:W-:Y:S04]  /*2a6f0*/  STL [R1+0x23ac], R24 ;  /* 0x0023ac1801007387 */ /* 0x000fe80000100800 */
[----:B--2---:R-:W-:Y:S04]  /*2a700*/  STL [R1+0x2384], R25 ;  /* 0x0023841901007387 */ /* 0x004fe80000100800 */
[----:B0-----:R-:W-:Y:S04]  /*2a710*/  STL [R1+0x2388], R15 ;  /* 0x0023880f01007387 */ /* 0x001fe80000100800 */
[----:B-1----:R-:W-:Y:S04]  /*2a720*/  STL [R1+0x238c], R14 ;  /* 0x00238c0e01007387 */ /* 0x002fe80000100800 */
[----:B------:R-:W-:Y:S04]  /*2a730*/  STL [R1+0x834], R2 ;  /* 0x0008340201007387 */ /* 0x000fe80000100800 */
[----:B------:R-:W0:Y:S04]  /*2a740*/  LDS.U8 R2, [R0+UR4+0x48] ;  /* 0x0000480400027984 */ /* 0x000e280008000000 */
[----:B------:R-:W-:Y:S04]  /*2a750*/  STL [R1+0x830], R3 ;  /* 0x0008300301007387 */ /* 0x000fe80000100800 */
[----:B------:R-:W1:Y:S04]  /*2a760*/  LDS.U8 R3, [R0+UR4+0x80] ;  /* 0x0000800400037984 */ /* 0x000e680008000000 */
[----:B------:R-:W-:Y:S04]  /*2a770*/  STL [R1+0x530], R4 ;  /* 0x0005300401007387 */ /* 0x000fe80000100800 */
[----:B------:R-:W2:Y:S04]  /*2a780*/  LDS.U8 R4, [R0+UR4+0xc0] ;  /* 0x0000c00400047984 */ /* 0x000ea80008000000 */
[----:B0-----:R-:W-:Y:S04]  /*2a790*/  STL [R1+0x52c], R2 ;  /* 0x00052c0201007387 */ /* 0x001fe80000100800 */
[----:B------:R-:W0:Y:S04]  /*2a7a0*/  LDS.U8 R2, [R0+UR4+0x400] ;  /* 0x0004000400027984 */ /* 0x000e280008000000 */
[----:B-1----:R-:W-:Y:S04]  /*2a7b0*/  STL [R1+0x83c], R3 ;  /* 0x00083c0301007387 */ /* 0x002fe80000100800 */
[----:B------:R-:W1:Y:S04]  /*2a7c0*/  LDS.U8 R3, [R0+UR4+0x440] ;  /* 0x0004400400037984 */ /* 0x000e680008000000 */
[----:B--2---:R-:W-:Y:S04]  /*2a7d0*/  STL [R1+0x838], R4 ;  /* 0x0008380401007387 */ /* 0x004fe80000100800 */
        /* <DEDUP_REMOVED lines=39> */
[----:B-1----:R1:W-:Y:S04]  /*2aa50*/  STL [R1+0x1344], R3 ;  /* 0x0013440301007387 */ /* 0x0023e80000100800 */
[----:B--2---:R-:W-:Y:S04]  /*2aa60*/  STL [R1+0x8d8], R4 ;  /* 0x0008d80401007387 */ /* 0x004fe80000100800 */
[----:B------:R-:W2:Y:S04]  /*2aa70*/  LDS.U8 R4, [R0+UR4+0xc80] ;  /* 0x000c800400047984 */ /* 0x000ea80008000000 */
[----:B0-----:R-:W-:Y:S04]  /*2aa80*/  STL [R1+0x8d4], R2 ;  /* 0x0008d40201007387 */ /* 0x001fe80000100800 */
[----:B------:R-:W0:Y:S01]  /*2aa90*/  LDS.U8 R2, [R0+UR4+0xcc0] ;  /* 0x000cc00400027984 */ /* 0x000e220008000000 */
[----:B-1----:R-:W-:-:S03]  /*2aaa0*/  LOP3.LUT R3, R0, 0x10, RZ, 0x3c, !PT ;  /* 0x0000001000037812 */ /* 0x002fc600078e3cff */
[----:B------:R-:W-:Y:S04]  /*2aab0*/  STL [R1+0x13dc], R0 ;  /* 0x0013dc0001007387 */ /* 0x000fe80000100800 */
[----:B--2---:R-:W-:Y:S04]  /*2aac0*/  STL [R1+0x1350], R4 ;  /* 0x0013500401007387 */ /* 0x004fe80000100800 */
[----:B------:R-:W1:Y:S04]  /*2aad0*/  LDS.U8 R4, [R3+UR4] ;  /* 0x0000000403047984 */ /* 0x000e680008000000 */
[----:B------:R-:W-:Y:S01]  /*2aae0*/  LDS.U8 R0, [R3+UR4+0x88] ;  /* 0x0000880403007984 */ /* 0x000fe20008000000 */
[----:B------:R-:W2:Y:S03]  /*2aaf0*/  S2R R22, SR_TID.X ;  /* 0x0000000000167919 */ /* 0x000ea60000002100 */
[----:B------:R-:W-:Y:S04]  /*2ab00*/  LDS.U8 R5, [R3+UR4+0xc80] ;  /* 0x000c800403057984 */ /* 0x000fe80008000000 */
[----:B0-----:R-:W-:Y:S04]  /*2ab10*/  STL [R1+0x134c], R2 ;  /* 0x00134c0201007387 */ /* 0x001fe80000100800 */
[----:B------:R-:W0:Y:S04]  /*2ab20*/  LDS.U8 R2, [R3+UR4+0x40] ;  /* 0x0000400403027984 */ /* 0x000e280008000000 */
[----:B-1----:R-:W-:Y:S04]  /*2ab30*/  STL [R1+0x75c], R4 ;  /* 0x00075c0401007387 */ /* 0x002fe80000100800 */
[----:B------:R-:W1:Y:S04]  /*2ab40*/  LDS.U8 R4, [R3+UR4+0xc8] ;  /* 0x0000c80403047984 */ /* 0x000e680008000000 */
[----:B0-----:R-:W-:Y:S04]  /*2ab50*/  STL [R1+0x758], R2 ;  /* 0x0007580201007387 */ /* 0x001fe80000100800 */
[----:B------:R-:W0:Y:S04]  /*2ab60*/  LDS.U8 R2, [R3+UR4+0x8] ;  /* 0x0000080403027984 */ /* 0x000e280008000000 */
[----:B------:R-:W-:Y:S04]  /*2ab70*/  STL [R1+0x854], R0 ;  /* 0x0008540001007387 */ /* 0x000fe80000100800 */
[----:B------:R-:W3:Y:S04]  /*2ab80*/  LDS.U8 R0, [R3+UR4+0x48] ;  /* 0x0000480403007984 */ /* 0x000ee80008000000 */
[----:B-1----:R-:W-:Y:S04]  /*2ab90*/  STL [R1+0x850], R4 ;  /* 0x0008500401007387 */ /* 0x002fe80000100800 */
[----:B------:R-:W1:Y:S04]  /*2aba0*/  LDS.U8 R4, [R3+UR4+0x80] ;  /* 0x0000800403047984 */ /* 0x000e680008000000 */
[----:B0-----:R-:W-:Y:S04]  /*2abb0*/  STL [R1+0x76c], R2 ;  /* 0x00076c0201007387 */ /* 0x001fe80000100800 */
[----:B------:R-:W0:Y:S04]  /*2abc0*/  LDS.U8 R2, [R3+UR4+0xc0] ;  /* 0x0000c00403027984 */ /* 0x000e280008000000 */
[----:B---3--:R-:W-:Y:S04]  /*2abd0*/  STL [R1+0x764], R0 ;  /* 0x0007640001007387 */ /* 0x008fe80000100800 */
        /* <DEDUP_REMOVED lines=32> */
[----:B------:R-:W-:Y:S04]  /*2ade0*/  LDS.U8 R4, [R3+UR4+0xcc8] ;  /* 0x000cc80403047984 */ /* 0x000fe80008000000 */
[----:B0-----:R-:W-:Y:S04]  /*2adf0*/  STL [R1+0x1360], R2 ;  /* 0x0013600201007387 */ /* 0x001fe80000100800 */
[----:B------:R-:W0:Y:S04]  /*2ae00*/  LDS.U8 R2, [R3+UR4+0xc00] ;  /* 0x000c000403027984 */ /* 0x000e280008000000 */
[----:B---3--:R-:W-:Y:S04]  /*2ae10*/  STL [R1+0x135c], R0 ;  /* 0x00135c0001007387 */ /* 0x008fe80000100800 */
[----:B------:R-:W1:Y:S04]  /*2ae20*/  LDS.U8 R0, [R3+UR4+0xc40] ;  /* 0x000c400403007984 */ /* 0x000e680008000000 */
[----:B0-----:R-:W-:Y:S04]  /*2ae30*/  STL [R1+0x12e8], R2 ;  /* 0x0012e80201007387 */ /* 0x001fe80000100800 */
[----:B------:R-:W0:Y:S04]  /*2ae40*/  LDS.U8 R2, [R3+UR4+0xc88] ;  /* 0x000c880403027984 */ /* 0x000e280008000000 */
[----:B-1----:R-:W-:Y:S04]  /*2ae50*/  STL [R1+0x12e4], R0 ;  /* 0x0012e40001007387 */ /* 0x002fe80000100800 */
[----:B------:R-:W1:Y:S01]  /*2ae60*/  LDS.U8 R0, [R3+UR4+0xc08] ;  /* 0x000c080403007984 */ /* 0x000e620008000000 */
[----:B--2---:R-:W-:-:S02]  /*2ae70*/  LOP3.LUT R26, R22, 0x3, RZ, 0xc0, !PT ;  /* 0x00000003161a7812 */ /* 0x004fc400078ec0ff */
[----:B------:R-:W-:-:S03]  /*2ae80*/  SHF.R.U32.HI R22, RZ, 0x2, R22 ;  /* 0x00000002ff167819 */ /* 0x000fc60000011616 */
[----:B------:R-:W-:Y:S01]  /*2ae90*/  IMAD R26, R26, 0x110, RZ ;  /* 0x000001101a1a7824 */ /* 0x000fe200078e02ff */
[----:B------:R-:W-:Y:S01]  /*2aea0*/  SGXT.U32 R22, R22, 0x3 ;  /* 0x000000031616781a */ /* 0x000fe20000000000 */
[----:B0-----:R0:W-:Y:S04]  /*2aeb0*/  STL [R1+0x1368], R2 ;  /* 0x0013680201007387 */ /* 0x0011e80000100800 */
[----:B------:R-:W-:Y:S04]  /*2aec0*/  STL [R1+0x1364], R4 ;  /* 0x0013640401007387 */ /* 0x000fe80000100800 */
[----:B------:R-:W2:Y:S04]  /*2aed0*/  LDS.U8 R4, [R3+UR4+0xc48] ;  /* 0x000c480403047984 */ /* 0x000ea80008000000 */
[----:B-1----:R-:W-:Y:S04]  /*2aee0*/  STL [R1+0x12f0], R0 ;  /* 0x0012f00001007387 */ /* 0x002fe80000100800 */
[----:B------:R-:W1:Y:S01]  /*2aef0*/  LDS.U8 R0, [R3+UR4+0xcc0] ;  /* 0x000cc00403007984 */ /* 0x000e620008000000 */
[----:B0-----:R-:W-:-:S04]  /*2af00*/  LOP3.LUT R2, R26, R22, RZ, 0xfc, !PT ;  /* 0x000000161a027212 */ /* 0x001fc800078efcff */
[----:B------:R-:W-:-:S05]  /*2af10*/  LOP3.LUT R2, R2, 0x20, RZ, 0x3c, !PT ;  /* 0x0000002002027812 */ /* 0x000fca00078e3cff */
[----:B------:R-:W-:Y:S04]  /*2af20*/  LDS.U8 R3, [R2+UR4+0x40] ;  /* 0x0000400402037984 */ /* 0x000fe80008000000 */
[----:B--2---:R-:W-:Y:S04]  /*2af30*/  STL [R1+0x12ec], R4 ;  /* 0x0012ec0401007387 */ /* 0x004fe80000100800 */
[----:B------:R-:W0:Y:S04]  /*2af40*/  LDS.U8 R4, [R2+UR4] ;  /* 0x0000000402047984 */ /* 0x000e280008000000 */
[----:B------:R-:W-:Y:S04]  /*2af50*/  STL [R1+0x1370], R5 ;  /* 0x0013700501007387 */ /* 0x000fe80000100800 */
[----:B-1----:R-:W-:Y:S04]  /*2af60*/  STL [R1+0x136c], R0 ;  /* 0x00136c0001007387 */ /* 0x002fe80000100800 */
[----:B------:R-:W1:Y:S04]  /*2af70*/  LDS.U8 R0, [R2+UR4+0x88] ;  /* 0x0000880402007984 */ /* 0x000e680008000000 */
[----:B0-----:R-:W-:Y:S04]  /*2af80*/  STL [R1+0x7f4], R4 ;  /* 0x0007f40401007387 */ /* 0x001fe80000100800 */
[----:B------:R-:W0:Y:S04]  /*2af90*/  LDS.U8 R4, [R2+UR4+0xc8] ;  /* 0x0000c80402047984 */ /* 0x000e280008000000 */
[----:B------:R-:W-:Y:S04]  /*2afa0*/  STL [R1+0x7f0], R3 ;  /* 0x0007f00301007387 */ /* 0x000fe80000100800 */
[----:B------:R-:W2:Y:S04]  /*2afb0*/  LDS.U8 R3, [R2+UR4+0x8] ;  /* 0x0000080402037984 */ /* 0x000ea80008000000 */
[----:B-1----:R-:W-:Y:S04]  /*2afc0*/  STL [R1+0x87c], R0 ;  /* 0x00087c0001007387 */ /* 0x002fe80000100800 */
[----:B------:R-:W1:Y:S04]  /*2afd0*/  LDS.U8 R0, [R2+UR4+0x48] ;  /* 0x0000480402007984 */ /* 0x000e680008000000 */
[----:B0-----:R-:W-:Y:S04]  /*2afe0*/  STL [R1+0x878], R4 ;  /* 0x0008780401007387 */ /* 0x001fe80000100800 */
[----:B------:R-:W0:Y:S04]  /*2aff0*/  LDS.U8 R4, [R2+UR4+0x80] ;  /* 0x0000800402047984 */ /* 0x000e280008000000 */
[----:B--2---:R-:W-:Y:S04]  /*2b000*/  STL [R1+0x7fc], R3 ;  /* 0x0007fc0301007387 */ /* 0x004fe80000100800 */
        /* <DEDUP_REMOVED lines=43> */
[----:B-1----:R1:W-:Y:S04]  /*2b2c0*/  STL [R1+0x1388], R0 ;  /* 0x0013880001007387 */ /* 0x0023e80000100800 */
[----:B0-----:R-:W-:Y:S04]  /*2b2d0*/  STL [R1+0x1384], R4 ;  /* 0x0013840401007387 */ /* 0x001fe80000100800 */
[----:B------:R-:W0:Y:S01]  /*2b2e0*/  LDS.U8 R4, [R2+UR4+0xc48] ;  /* 0x000c480402047984 */ /* 0x000e220008000000 */
[----:B-1----:R-:W-:-:S03]  /*2b2f0*/  LOP3.LUT R0, R26, R22, RZ, 0xfc, !PT ;  /* 0x000000161a007212 */ /* 0x002fc600078efcff */
[----:B--2---:R-:W-:Y:S04]  /*2b300*/  STL [R1+0x1310], R3 ;  /* 0x0013100301007387 */ /* 0x004fe80000100800 */
[----:B------:R-:W1:Y:S04]  /*2b310*/  LDS.U8 R3, [R2+UR4+0xc80] ;  /* 0x000c800402037984 */ /* 0x000e680008000000 */
[----:B------:R-:W2:Y:S01]  /*2b320*/  LDS.U8 R2, [R2+UR4+0xcc0] ;  /* 0x000cc00402027984 */ /* 0x000ea20008000000 */
[----:B------:R-:W-:-:S03]  /*2b330*/  LOP3.LUT R0, R0, 0x30, RZ, 0x3c, !PT ;  /* 0x0000003000007812 */ /* 0x000fc600078e3cff */
[----:B0-----:R-:W-:Y:S04]  /*2b340*/  STL [R1+0x130c], R4 ;  /* 0x00130c0401007387 */ /* 0x001fe80000100800 */
[----:B------:R-:W0:Y:S04]  /*2b350*/  LDS.U8 R4, [R0+UR4] ;  /* 0x0000000400047984 */ /* 0x000e280008000000 */
        /* <DEDUP_REMOVED lines=59> */
[----:B------:R-:W3:Y:S04]  /*2b710*/  LDL.LU R14, [R1+0x7e8] ;  /* 0x0007e800010e7983 */ /* 0x000ee80000300800 */
[----:B-1----:R-:W-:Y:S04]  /*2b720*/  STL [R1+0x1330], R3 ;  /* 0x0013300301007387 */ /* 0x002fe80000100800 */
[----:B---3--:R-:W-:Y:S04]  /*2b730*/  STL [R1+0x240c], R14 ;  /* 0x00240c0e01007387 */ /* 0x008fe80000100800 */
[----:B------:R-:W0:Y:S04]  /*2b740*/  LDS.U8 R14, [R0+UR4+0xc80] ;  /* 0x000c8004000e7984 */ /* 0x000e280008000000 */
[----:B--2---:R1:W-:Y:S04]  /*2b750*/  STL [R1+0x132c], R2 ;  /* 0x00132c0201007387 */ /* 0x0043e80000100800 */
[----:B------:R-:W2:Y:S04]  /*2b760*/  LDL.LU R15, [R1+0x7e4] ;  /* 0x0007e400010f7983 */ /* 0x000ea80000300800 */
[----:B------:R-:W3:Y:S04]  /*2b770*/  LDL.LU R25, [R1+0x7c4] ;  /* 0x0007c40001197983 */ /* 0x000ee80000300800 */
        /* <DEDUP_REMOVED lines=13> */
[----:B-1----:R-:W4:Y:S04]  /*2b850*/  LDL.LU R2, [R1+0x6b0] ;  /* 0x0006b00001027983 */ /* 0x002f280000300800 */
        /* <DEDUP_REMOVED lines=9> */
[----:B------:R-:W4:Y:S01]  /*2b8f0*/  LDL.LU R26, [R1+0x610] ;  /* 0x00061000011a7983 */ /* 0x000f220000300800 */
[----:B------:R-:W1:Y:S03]  /*2b900*/  S2R R20, SR_TID.X ;  /* 0x0000000000147919 */ /* 0x000e660000002100 */
[----:B------:R-:W1:Y:S01]  /*2b910*/  LDS.U8 R0, [R0+UR4+0xcc0] ;  /* 0x000cc00400007984 */ /* 0x000e620008000000 */
[----:B------:R-:W-:Y:S06]  /*2b920*/  BAR.SYNC.DEFER_BLOCKING 0x0 ;  /* 0x0000000000007b1d */ /* 0x000fec0000010000 */
[----:B0-----:R0:W-:Y:S04]  /*2b930*/  STL [R1+0x13b0], R14 ;  /* 0x0013b00e01007387 */ /* 0x0011e80000100800 */
[----:B0-----:R-:W2:Y:S01]  /*2b940*/  LDL.LU R14, [R1+0x240c] ;  /* 0x00240c00010e7983 */ /* 0x001ea20000300800 */
[----:B-1----:R-:W-:-:S03]  /*2b950*/  LOP3.LUT R20, R20, 0x3f, RZ, 0xc0, !PT ;  /* 0x0000003f14147812 */ /* 0x002fc600078ec0ff */
[----:B------:R-:W-:Y:S04]  /*2b960*/  STL [R1+0x13ac], R0 ;  /* 0x0013ac0001007387 */ /* 0x000fe80000100800 */
[----:B--2---:R-:W-:Y:S04]  /*2b970*/  STS.U8 [R20+UR4], R14 ;  /* 0x0000000e14007988 */ /* 0x004fe80008000004 */
[----:B------:R-:W-:Y:S04]  /*2b980*/  STS.U8 [R20+UR4+0x40], R15 ;  /* 0x0000400f14007988 */ /* 0x000fe80008000004 */
[----:B---3--:R-:W-:Y:S04]  /*2b990*/  STS.U8 [R20+UR4+0x200], R25 ;  /* 0x0002001914007988 */ /* 0x008fe80008000004 */
[----:B----4-:R-:W-:Y:S04]  /*2b9a0*/  STS.U8 [R20+UR4+0x240], R24 ;  /* 0x0002401814007988 */ /* 0x010fe80008000004 */
[----:B------:R-:W-:Y:S04]  /*2b9b0*/  STS.U8 [R20+UR4+0x400], R23 ;  /* 0x0004001714007988 */ /* 0x000fe80008000004 */
        /* <DEDUP_REMOVED lines=16> */
[----:B------:R0:W-:Y:S04]  /*2bac0*/  STS.U8 [R20+UR4+0x1440], R4 ;  /* 0x0014400414007988 */ /* 0x0001e80008000004 */
[----:B0-----:R-:W2:Y:S04]  /*2bad0*/  LDL.LU R4, [R1+0x5d0] ;  /* 0x0005d00001047983 */ /* 0x001ea80000300800 */
[----:B--2---:R0:W-:Y:S04]  /*2bae0*/  STL [R1+0x2400], R4 ;  /* 0x0024000401007387 */ /* 0x0041e80000100800 */
[----:B0-----:R-:W2:Y:S04]  /*2baf0*/  LDL.LU R4, [R1+0x5ec] ;  /* 0x0005ec0001047983 */ /* 0x001ea80000300800 */
[----:B--2---:R0:W-:Y:S04]  /*2bb00*/  STL [R1+0x2404], R4 ;  /* 0x0024040401007387 */ /* 0x0041e80000100800 */
[----:B0-----:R-:W2:Y:S04]  /*2bb10*/  LDL.LU R4, [R1+0x5f0] ;  /* 0x0005f00001047983 */ /* 0x001ea80000300800 */
[----:B------:R-:W-:Y:S04]  /*2bb20*/  STS.U8 [R20+UR4+0x1600], R3 ;  /* 0x0016000314007988 */ /* 0x000fe80008000004 */
[----:B------:R-:W-:Y:S04]  /*2bb30*/  STS.U8 [R20+UR4+0x1640], R5 ;  /* 0x0016400514007988 */ /* 0x000fe80008000004 */
[----:B------:R-:W-:Y:S04]  /*2bb40*/  STS.U8 [R20+UR4+0x1800], R6 ;  /* 0x0018000614007988 */ /* 0x000fe80008000004 */
[----:B------:R-:W-:Y:S04]  /*2bb50*/  STS.U8 [R20+UR4+0x1840], R22 ;  /* 0x0018401614007988 */ /* 0x000fe80008000004 */
[----:B------:R-:W-:Y:S04]  /*2bb60*/  STS.U8 [R20+UR4+0x1a00], R26 ;  /* 0x001a001a14007988 */ /* 0x000fe80008000004 */
[----:B--2---:R0:W-:Y:S04]  /*2bb70*/  STL [R1+0x2408], R4 ;  /* 0x0024080401007387 */ /* 0x0041e80000100800 */
[----:B0-----:R-:W2:Y:S04]  /*2bb80*/  LDL.LU R4, [R1+0x60c] ;  /* 0x00060c0001047983 */ /* 0x001ea80000300800 */
        /* <DEDUP_REMOVED lines=27> */
[----:B--2---:R0:W-:Y:S04]  /*2bd40*/  STS.U8 [R20+UR4+0x1a40], R4 ;  /* 0x001a400414007988 */ /* 0x0041e80008000004 */
[----:B0-----:R-:W2:Y:S04]  /*2bd50*/  LDL.LU R4, [R1+0x2408] ;  /* 0x0024080001047983 */ /* 0x001ea80000300800 */
[----:B--2---:R0:W-:Y:S04]  /*2bd60*/  STS.U8 [R20+UR4+0x1c00], R4 ;  /* 0x001c000414007988 */ /* 0x0041e80008000004 */
[----:B0-----:R-:W2:Y:S04]  /*2bd70*/  LDL.LU R4, [R1+0x2404] ;  /* 0x0024040001047983 */ /* 0x001ea80000300800 */
[----:B--2---:R0:W-:Y:S04]  /*2bd80*/  STS.U8 [R20+UR4+0x1c40], R4 ;  /* 0x001c400414007988 */ /* 0x0041e80008000004 */
[----:B0-----:R-:W2:Y:S04]  /*2bd90*/  LDL.LU R4, [R1+0x2400] ;  /* 0x0024000001047983 */ /* 0x001ea80000300800 */
[----:B--2---:R0:W-:Y:S04]  /*2bda0*/  STS.U8 [R20+UR4+0x1e00], R4 ;  /* 0x001e000414007988 */ /* 0x0041e80008000004 */
[----:B---3--:R1:W-:Y:S04]  /*2bdb0*/  STS.U8 [R20+UR4+0x1e40], R3 ;  /* 0x001e400314007988 */ /* 0x0083e80008000004 */
[----:B----4-:R2:W-:Y:S04]  /*2bdc0*/  STS.U8 [R20+UR4+0x2000], R5 ;  /* 0x0020000514007988 */ /* 0x0105e80008000004 */
[----:B------:R3:W-:Y:S04]  /*2bdd0*/  STS.U8 [R20+UR4+0x2040], R6 ;  /* 0x0020400614007988 */ /* 0x0007e80008000004 */
[----:B------:R4:W-:Y:S04]  /*2bde0*/  STS.U8 [R20+UR4+0x2200], R22 ;  /* 0x0022001614007988 */ /* 0x0009e80008000004 */
[----:B------:R4:W-:Y:S04]  /*2bdf0*/  STS.U8 [R20+UR4+0x2240], R26 ;  /* 0x0022401a14007988 */ /* 0x0009e80008000004 */
[----:B0-----:R-:W4:Y:S04]  /*2be00*/  LDL.LU R4, [R1+0x23fc] ;  /* 0x0023fc0001047983 */ /* 0x001f280000300800 */
[----:B-1----:R-:W4:Y:S04]  /*2be10*/  LDL.LU R3, [R1+0x23f8] ;  /* 0x0023f80001037983 */ /* 0x002f280000300800 */
[----:B--2---:R-:W2:Y:S04]  /*2be20*/  LDL.LU R5, [R1+0x23f4] ;  /* 0x0023f40001057983 */ /* 0x004ea80000300800 */
[----:B---3--:R-:W3:Y:S04]  /*2be30*/  LDL.LU R6, [R1+0x23f0] ;  /* 0x0023f00001067983 */ /* 0x008ee80000300800 */
[----:B----4-:R-:W4:Y:S04]  /*2be40*/  LDL.LU R22, [R1+0x23ec] ;  /* 0x0023ec0001167983 */ /* 0x010f280000300800 */
[----:B------:R-:W2:Y:S04]  /*2be50*/  LDL.LU R26, [R1+0x23e8] ;  /* 0x0023e800011a7983 */ /* 0x000ea80000300800 */
        /* <DEDUP_REMOVED lines=18> */
[----:B------:R-:W-:Y:S04]  /*2bf80*/  STS.U8 [R20+UR4+0x3600], R9 ;  /* 0x0036000914007988 */ /* 0x000fe80008000004 */
[----:B------:R-:W-:Y:S04]  /*2bf90*/  STS.U8 [R20+UR4+0x3640], R8 ;  /* 0x0036400814007988 */ /* 0x000fe80008000004 */
[----:B------:R-:W-:Y:S04]  /*2bfa0*/  STS.U8 [R20+UR4+0x3800], R7 ;  /* 0x0038000714007988 */ /* 0x000fe80008000004 */
[----:B------:R-:W-:Y:S01]  /*2bfb0*/  STS.U8 [R20+UR4+0x3840], R18 ;  /* 0x0038401214007988 */ /* 0x000fe20008000004 */
[----:B0-----:R-:W-:-:S03]  /*2bfc0*/  LOP3.LUT R2, R20, 0x10, RZ, 0x3c, !PT ;  /* 0x0000001014027812 */ /* 0x001fc600078e3cff */
[----:B--2---:R-:W-:Y:S04]  /*2bfd0*/  STS.U8 [R20+UR4+0x3a00], R26 ;  /* 0x003a001a14007988 */ /* 0x004fe80008000004 */
[----:B----4-:R-:W-:Y:S04]  /*2bfe0*/  STS.U8 [R20+UR4+0x3a40], R22 ;  /* 0x003a401614007988 */ /* 0x010fe80008000004 */
[----:B---3--:R0:W-:Y:S04]  /*2bff0*/  STS.U8 [R20+UR4+0x3c00], R6 ;  /* 0x003c000614007988 */ /* 0x0081e80008000004 */
[----:B------:R1:W-:Y:S04]  /*2c000*/  STS.U8 [R20+UR4+0x3c40], R5 ;  /* 0x003c400514007988 */ /* 0x0003e80008000004 */
[----:B0-----:R-:W2:Y:S01]  /*2c010*/  LDL.LU R6, [R1+0x7bc] ;  /* 0x0007bc0001067983 */ /* 0x001ea20000300800 */
[----:B-1----:R-:W0:Y:S03]  /*2c020*/  S2R R5, SR_TID.X ;  /* 0x0000000000057919 */ /* 0x002e260000002100 */
        /* <DEDUP_REMOVED lines=24> */
[----:B0-----:R-:W-:-:S05]  /*2c1b0*/  LOP3.LUT R5, R5, 0x3f, RZ, 0xc0, !PT ;  /* 0x0000003f05057812 */ /* 0x001fca00078ec0ff */
[----:B------:R0:W-:Y:S04]  /*2c1c0*/  STS.U8 [R5+UR4+0x3e00], R3 ;  /* 0x003e000305007988 */ /* 0x0001e80008000004 */
[----:B------:R1:W-:Y:S04]  /*2c1d0*/  STS.U8 [R5+UR4+0x3e40], R4 ;  /* 0x003e400405007988 */ /* 0x0003e80008000004 */
[----:B0-----:R-:W2:Y:S04]  /*2c1e0*/  LDL.LU R3, [R1+0x7d8] ;  /* 0x0007d80001037983 */ /* 0x001ea80000300800 */
[----:B-1----:R-:W3:Y:S04]  /*2c1f0*/  LDL.LU R4, [R1+0x7dc] ;  /* 0x0007dc0001047983 */ /* 0x002ee80000300800 */
[----:B------:R0:W-:Y:S04]  /*2c200*/  STL [R1+0x23d8], R5 ;  /* 0x0023d80501007387 */ /* 0x0001e80000100800 */
[----:B0-----:R-:W4:Y:S04]  /*2c210*/  LDL.LU R5, [R1+0x5c8] ;  /* 0x0005c80001057983 */ /* 0x001f280000300800 */
[----:B----4-:R0:W-:Y:S04]  /*2c220*/  STL [R1+0x23dc], R5 ;  /* 0x0023dc0501007387 */ /* 0x0101e80000100800 */
[----:B0-----:R-:W4:Y:S04]  /*2c230*/  LDL.LU R5, [R1+0x5e4] ;  /* 0x0005e40001057983 */ /* 0x001f280000300800 */
[----:B----4-:R0:W-:Y:S04]  /*2c240*/  STL [R1+0x23e0], R5 ;  /* 0x0023e00501007387 */ /* 0x0101e80000100800 */
[----:B0-----:R-:W4:Y:S04]  /*2c250*/  LDL.LU R5, [R1+0x5e8] ;  /* 0x0005e80001057983 */ /* 0x001f280000300800 */
[----:B---3--:R-:W-:Y:S04]  /*2c260*/  STS.U8 [R2+UR4+0x80], R4 ;  /* 0x0000800402007988 */ /* 0x008fe80008000004 */
[----:B--2---:R-:W-:Y:S04]  /*2c270*/  STS.U8 [R2+UR4+0xc0], R3 ;  /* 0x0000c00302007988 */ /* 0x004fe80008000004 */
        /* <DEDUP_REMOVED lines=22> */
[----:B----4-:R0:W-:Y:S04]  /*2c3e0*/  STL [R1+0x23e4], R5 ;  /* 0x0023e40501007387 */ /* 0x0101e80000100800 */
[----:B0-----:R-:W2:Y:S04]  /*2c3f0*/  LDL.LU R5, [R1+0x604] ;  /* 0x0006040001057983 */ /* 0x001ea80000300800 */
[----:B------:R-:W3:Y:S04]  /*2c400*/  LDL.LU R9, [R1+0x5c4] ;  /* 0x0005c40001097983 */ /* 0x000ee80000300800 */
[----:B------:R0:W-:Y:S04]  /*2c410*/  STS.U8 [R2+UR4+0x1880], R7 ;  /* 0x0018800702007988 */ /* 0x0001e80008000004 */
[----:B------:R-:W4:Y:S04]  /*2c420*/  LDL.LU R8, [R1+0x5a8] ;  /* 0x0005a80001087983 */ /* 0x000f280000300800 */
[----:B------:R1:W-:Y:S04]  /*2c430*/  STS.U8 [R2+UR4+0x18c0], R18 ;  /* 0x0018c01202007988 */ /* 0x0003e80008000004 */
[----:B------:R1:W-:Y:S04]  /*2c440*/  STS.U8 [R2+UR4+0x1a80], R20 ;  /* 0x001a801402007988 */ /* 0x0003e80008000004 */
[----:B0-----:R-:W4:Y:S04]  /*2c450*/  LDL.LU R7, [R1+0x5a4] ;  /* 0x0005a40001077983 */ /* 0x001f280000300800 */
        /* <DEDUP_REMOVED lines=42> */
[----:B------:R0:W-:Y:S04]  /*2c700*/  STS.U8 [R2+UR4+0x2480], R4 ;  /* 0x0024800402007988 */ /* 0x0001e80008000004 */
[----:B------:R1:W-:Y:S04]  /*2c710*/  STS.U8 [R2+UR4+0x24c0], R3 ;  /* 0x0024c00302007988 */ /* 0x0003e80008000004 */
[----:B------:R1:W-:Y:S04]  /*2c720*/  STS.U8 [R2+UR4+0x2680], R6 ;  /* 0x0026800602007988 */ /* 0x0003e80008000004 */
[----:B------:R1:W-:Y:S04]  /*2c730*/  STS.U8 [R2+UR4+0x26c0], R22 ;  /* 0x0026c01602007988 */ /* 0x0003e80008000004 */
[----:B------:R1:W-:Y:S04]  /*2c740*/  STS.U8 [R2+UR4+0x2880], R26 ;  /* 0x0028801a02007988 */ /* 0x0003e80008000004 */
[----:B------:R1:W-:Y:S04]  /*2c750*/  STS.U8 [R2+UR4+0x28c0], R0 ;  /* 0x0028c00002007988 */ /* 0x0003e80008000004 */
[----:B------:R1:W-:Y:S04]  /*2c760*/  STS.U8 [R2+UR4+0x2a80], R14 ;  /* 0x002a800e02007988 */ /* 0x0003e80008000004 */
[----:B0-----:R-:W3:Y:S04]  /*2c770*/  LDL.LU R4, [R1+0x780] ;  /* 0x0007800001047983 */ /* 0x001ee80000300800 */
[----:B-1----:R-:W3:Y:S04]  /*2c780*/  LDL.LU R3, [R1+0x740] ;  /* 0x0007400001037983 */ /* 0x002ee80000300800 */
[----:B------:R-:W3:Y:S04]  /*2c790*/  LDL.LU R6, [R1+0x73c] ;  /* 0x00073c0001067983 */ /* 0x000ee80000300800 */
[----:B------:R-:W3:Y:S04]  /*2c7a0*/  LDL.LU R22, [R1+0x720] ;  /* 0x0007200001167983 */ /* 0x000ee80000300800 */
[----:B------:R-:W3:Y:S04]  /*2c7b0*/  LDL.LU R26, [R1+0x71c] ;  /* 0x00071c00011a7983 */ /* 0x000ee80000300800 */
[----:B------:R0:W-:Y:S04]  /*2c7c0*/  STS.U8 [R2+UR4+0x2ac0], R15 ;  /* 0x002ac00f02007988 */ /* 0x0001e80008000004 */
[----:B------:R-:W3:Y:S04]  /*2c7d0*/  LDL.LU R0, [R1+0x700] ;  /* 0x0007000001007983 */ /* 0x000ee80000300800 */
[----:B------:R1:W-:Y:S04]  /*2c7e0*/  STS.U8 [R2+UR4+0x2c80], R25 ;  /* 0x002c801902007988 */ /* 0x0003e80008000004 */
[----:B------:R-:W3:Y:S04]  /*2c7f0*/  LDL.LU R14, [R1+0x6fc] ;  /* 0x0006fc00010e7983 */ /* 0x000ee80000300800 */
[----:B------:R1:W-:Y:S04]  /*2c800*/  STS.U8 [R2+UR4+0x2cc0], R24 ;  /* 0x002cc01802007988 */ /* 0x0003e80008000004 */
[----:B------:R-:W-:Y:S04]  /*2c810*/  STS.U8 [R2+UR4+0x2e80], R23 ;  /* 0x002e801702007988 */ /* 0x000fe80008000004 */
[----:B------:R1:W-:Y:S04]  /*2c820*/  STS.U8 [R2+UR4+0x2ec0], R21 ;  /* 0x002ec01502007988 */ /* 0x0003e80008000004 */
[----:B------:R1:W-:Y:S04]  /*2c830*/  STS.U8 [R2+UR4+0x3080], R19 ;  /* 0x0030801302007988 */ /* 0x0003e80008000004 */
[----:B0-----:R-:W3:Y:S04]  /*2c840*/  LDL.LU R15, [R1+0x6e0] ;  /* 0x0006e000010f7983 */ /* 0x001ee80000300800 */
[----:B-1----:R-:W3:Y:S04]  /*2c850*/  LDL.LU R25, [R1+0x6dc] ;  /* 0x0006dc0001197983 */ /* 0x002ee80000300800 */
[----:B------:R0:W-:Y:S04]  /*2c860*/  STS.U8 [R2+UR4+0x30c0], R17 ;  /* 0x0030c01102007988 */ /* 0x0001e80008000004 */
[----:B------:R-:W3:Y:S04]  /*2c870*/  LDL.LU R24, [R1+0x6c0] ;  /* 0x0006c00001187983 */ /* 0x000ee80000300800 */
[----:B------:R-:W3:Y:S04]  /*2c880*/  LDL.LU R21, [R1+0x6bc] ;  /* 0x0006bc0001157983 */ /* 0x000ee80000300800 */
[----:B------:R1:W-:Y:S04]  /*2c890*/  STS.U8 [R2+UR4+0x3280], R13 ;  /* 0x0032800d02007988 */ /* 0x0003e80008000004 */
[----:B------:R-:W3:Y:S04]  /*2c8a0*/  LDL.LU R19, [R1+0x6a0] ;  /* 0x0006a00001137983 */ /* 0x000ee80000300800 */
[----:B------:R1:W-:Y:S04]  /*2c8b0*/  STS.U8 [R2+UR4+0x32c0], R12 ;  /* 0x0032c00c02007988 */ /* 0x0003e80008000004 */
[----:B------:R1:W-:Y:S04]  /*2c8c0*/  STS.U8 [R2+UR4+0x3480], R11 ;  /* 0x0034800b02007988 */ /* 0x0003e80008000004 */
[----:B0-----:R-:W3:Y:S04]  /*2c8d0*/  LDL.LU R17, [R1+0x69c] ;  /* 0x00069c0001117983 */ /* 0x001ee80000300800 */
[----:B-1----:R-:W3:Y:S04]  /*2c8e0*/  LDL.LU R13, [R1+0x680] ;  /* 0x00068000010d7983 */ /* 0x002ee80000300800 */
[----:B------:R0:W-:Y:S04]  /*2c8f0*/  STS.U8 [R2+UR4+0x34c0], R10 ;  /* 0x0034c00a02007988 */ /* 0x0001e80008000004 */
[----:B------:R1:W-:Y:S04]  /*2c900*/  STS.U8 [R2+UR4+0x3680], R16 ;  /* 0x0036801002007988 */ /* 0x0003e80008000004 */
[----:B------:R-:W3:Y:S04]  /*2c910*/  LDL.LU R12, [R1+0x67c] ;  /* 0x00067c00010c7983 */ /* 0x000ee80000300800 */
[----:B------:R-:W3:Y:S04]  /*2c920*/  LDL.LU R11, [R1+0x660] ;  /* 0x00066000010b7983 */ /* 0x000ee80000300800 */
[----:B------:R1:W-:Y:S04]  /*2c930*/  STS.U8 [R2+UR4+0x36c0], R27 ;  /* 0x0036c01b02007988 */ /* 0x0003e80008000004 */
[----:B------:R1:W-:Y:S04]  /*2c940*/  STS.U8 [R2+UR4+0x3880], R28 ;  /* 0x0038801c02007988 */ /* 0x0003e80008000004 */
[----:B0-----:R-:W3:Y:S04]  /*2c950*/  LDL.LU R10, [R1+0x65c] ;  /* 0x00065c00010a7983 */ /* 0x001ee80000300800 */
[----:B-1----:R-:W3:Y:S04]  /*2c960*/  LDL.LU R16, [R1+0x640] ;  /* 0x0006400001107983 */ /* 0x002ee80000300800 */
[----:B------:R0:W-:Y:S04]  /*2c970*/  STS.U8 [R2+UR4+0x38c0], R29 ;  /* 0x0038c01d02007988 */ /* 0x0001e80008000004 */
[----:B------:R-:W3:Y:S04]  /*2c980*/  LDL.LU R27, [R1+0x63c] ;  /* 0x00063c00011b7983 */ /* 0x000ee80000300800 */
[----:B------:R-:W3:Y:S04]  /*2c990*/  LDL.LU R28, [R1+0x620] ;  /* 0x00062000011c7983 */ /* 0x000ee80000300800 */
[----:B0-----:R-:W3:Y:S01]  /*2c9a0*/  LDL.LU R29, [R1+0x61c] ;  /* 0x00061c00011d7983 */ /* 0x001ee20000300800 */
[----:B------:R-:W-:-:S03]  /*2c9b0*/  LOP3.LUT R23, R5, 0x20, RZ, 0x3c, !PT ;  /* 0x0000002005177812 */ /* 0x000fc600078e3cff */
[----:B--2---:R0:W-:Y:S04]  /*2c9c0*/  STS.U8 [R2+UR4+0x3a80], R20 ;  /* 0x003a801402007988 */ /* 0x0041e80008000004 */
[----:B----4-:R1:W-:Y:S04]  /*2c9d0*/  STS.U8 [R2+UR4+0x3ac0], R18 ;  /* 0x003ac01202007988 */ /* 0x0103e80008000004 */
[----:B---3--:R2:W-:Y:S04]  /*2c9e0*/  STS.U8 [R2+UR4+0x3c80], R7 ;  /* 0x003c800702007988 */ /* 0x0085e80008000004 */
[----:B------:R-:W-:Y:S04]  /*2c9f0*/  STS.U8 [R2+UR4+0x3cc0], R8 ;  /* 0x003cc00802007988 */ /* 0x000fe80008000004 */
[----:B------:R-:W-:Y:S04]  /*2ca00*/  STS.U8 [R2+UR4+0x3e80], R9 ;  /* 0x003e800902007988 */ /* 0x000fe80008000004 */
[----:B0-----:R-:W3:Y:S04]  /*2ca10*/  LDL.LU R20, [R1+0x784] ;  /* 0x0007840001147983 */ /* 0x001ee80000300800 */
[----:B-1----:R-:W4:Y:S04]  /*2ca20*/  LDL.LU R18, [R1+0x7b0] ;  /* 0x0007b00001127983 */ /* 0x002f280000300800 */
[----:B--2---:R-:W2:Y:S04]  /*2ca30*/  LDL.LU R7, [R1+0x7b4] ;  /* 0x0007b40001077983 */ /* 0x004ea80000300800 */
[----:B------:R0:W-:Y:S04]  /*2ca40*/  STL [R1+0x23b0], R5 ;  /* 0x0023b00501007387 */ /* 0x0001e80000100800 */
[----:B0-----:R-:W3:Y:S04]  /*2ca50*/  LDL.LU R5, [R1+0x7d0] ;  /* 0x0007d00001057983 */ /* 0x001ee80000300800 */
[----:B------:R-:W4:Y:S04]  /*2ca60*/  LDL.LU R8, [R1+0x7d4] ;  /* 0x0007d40001087983 */ /* 0x000f280000300800 */
[----:B------:R-:W2:Y:S01]  /*2ca70*/  LDL.LU R2, [R1+0x23c0] ;  /* 0x0023c00001027983 */ /* 0x000ea20000300800 */
[----:B------:R-:W0:Y:S02]  /*2ca80*/  S2R R9, SR_TID.X ;  /* 0x0000000000097919 */ /* 0x000e240000002100 */
[----:B0-----:R-:W-:-:S04]  /*2ca90*/  LOP3.LUT R9, R9, 0x3f, RZ, 0xc0, !PT ;  /* 0x0000003f09097812 */ /* 0x001fc800078ec0ff */
[----:B------:R-:W-:-:S05]  /*2caa0*/  LOP3.LUT R9, R9, 0x10, RZ, 0x3c, !PT ;  /* 0x0000001009097812 */ /* 0x000fca00078e3cff */
[----:B--2---:R-:W-:Y:S04]  /*2cab0*/  STS.U8 [R9+UR4+0x3ec0], R2 ;  /* 0x003ec00209007988 */ /* 0x004fe80008000004 */
[----:B----4-:R-:W-:Y:S04]  /*2cac0*/  STS.U8 [R23+UR4+0x100], R8 ;  /* 0x0001000817007988 */ /* 0x010fe80008000004 */
[----:B---3--:R0:W-:Y:S04]  /*2cad0*/  STS.U8 [R23+UR4+0x140], R5 ;  /* 0x0001400517007988 */ /* 0x0081e80008000004 */
        /* <DEDUP_REMOVED lines=32> */
[----:B------:R-:W-:Y:S04]  /*2cce0*/  STS.U8 [R23+UR4+0x1900], R28 ;  /* 0x0019001c17007988 */ /* 0x000fe80008000004 */
[----:B------:R-:W4:Y:S04]  /*2ccf0*/  LDL.LU R10, [R1+0x59c] ;  /* 0x00059c00010a7983 */ /* 0x000f280000300800 */
[----:B------:R0:W-:Y:S04]  /*2cd00*/  STS.U8 [R23+UR4+0x1940], R29 ;  /* 0x0019401d17007988 */ /* 0x0001e80008000004 */
        /* <DEDUP_REMOVED lines=22> */
[----:B------:R-:W4:Y:S04]  /*2ce70*/  LDL.LU R28, [R1] ;  /* 0x00000000011c7983 */ /* 0x000f280000300800 */
        /* <DEDUP_REMOVED lines=19> */
[----:B0-----:R-:W3:Y:S04]  /*2cfb0*/  LDL.LU R29, [R1+0x2398] ;  /* 0x00239800011d7983 */ /* 0x001ee80000300800 */
[----:B------:R0:W-:Y:S04]  /*2cfc0*/  STS.U8 [R23+UR4+0x2500], R2 ;  /* 0x0025000217007988 */ /* 0x0001e80008000004 */
[----:B------:R1:W-:Y:S04]  /*2cfd0*/  STS.U8 [R23+UR4+0x2540], R9 ;  /* 0x0025400917007988 */ /* 0x0003e80008000004 */
[----:B------:R1:W-:Y:S04]  /*2cfe0*/  STS.U8 [R23+UR4+0x2700], R8 ;  /* 0x0027000817007988 */ /* 0x0003e80008000004 */
[----:B------:R1:W-:Y:S04]  /*2cff0*/  STS.U8 [R23+UR4+0x2740], R7 ;  /* 0x0027400717007988 */ /* 0x0003e80008000004 */
[----:B------:R1:W-:Y:S04]  /*2d000*/  STS.U8 [R23+UR4+0x2900], R18 ;  /* 0x0029001217007988 */ /* 0x0003e80008000004 */
[----:B------:R1:W-:Y:S04]  /*2d010*/  STS.U8 [R23+UR4+0x2940], R20 ;  /* 0x0029401417007988 */ /* 0x0003e80008000004 */
[----:B------:R-:W-:Y:S04]  /*2d020*/  STS.U8 [R23+UR4+0x2b00], R4 ;  /* 0x002b000417007988 */ /* 0x000fe80008000004 */
[----:B------:R-:W-:Y:S04]  /*2d030*/  STS.U8 [R23+UR4+0x2b40], R3 ;  /* 0x002b400317007988 */ /* 0x000fe80008000004 */
[----:B0-----:R-:W4:Y:S04]  /*2d040*/  LDL.LU R2, [R1+0x77c] ;  /* 0x00077c0001027983 */ /* 0x001f280000300800 */
[----:B-1----:R-:W4:Y:S04]  /*2d050*/  LDL.LU R9, [R1+0x770] ;  /* 0x0007700001097983 */ /* 0x002f280000300800 */
[----:B------:R-:W-:Y:S04]  /*2d060*/  STS.U8 [R23+UR4+0x2d00], R6 ;  /* 0x002d000617007988 */ /* 0x000fe80008000004 */
[----:B------:R-:W4:Y:S04]  /*2d070*/  LDL.LU R8, [R1+0x738] ;  /* 0x0007380001087983 */ /* 0x000f280000300800 */
[----:B------:R-:W4:Y:S04]  /*2d080*/  LDL.LU R7, [R1+0x734] ;  /* 0x0007340001077983 */ /* 0x000f280000300800 */
[----:B------:R-:W4:Y:S04]  /*2d090*/  LDL.LU R18, [R1+0x718] ;  /* 0x0007180001127983 */ /* 0x000f280000300800 */
[----:B------:R0:W-:Y:S04]  /*2d0a0*/  STS.U8 [R23+UR4+0x2d40], R22 ;  /* 0x002d401617007988 */ /* 0x0001e80008000004 */
[----:B------:R-:W4:Y:S04]  /*2d0b0*/  LDL.LU R20, [R1+0x714] ;  /* 0x0007140001147983 */ /* 0x000f280000300800 */
[----:B------:R1:W-:Y:S04]  /*2d0c0*/  STS.U8 [R23+UR4+0x2f00], R26 ;  /* 0x002f001a17007988 */ /* 0x0003e80008000004 */
[----:B------:R1:W-:Y:S04]  /*2d0d0*/  STS.U8 [R23+UR4+0x2f40], R0 ;  /* 0x002f400017007988 */ /* 0x0003e80008000004 */
[----:B------:R1:W-:Y:S04]  /*2d0e0*/  STS.U8 [R23+UR4+0x3100], R14 ;  /* 0x0031000e17007988 */ /* 0x0003e80008000004 */
[----:B0-----:R-:W4:Y:S04]  /*2d0f0*/  LDL.LU R22, [R1+0x6f8] ;  /* 0x0006f80001167983 */ /* 0x001f280000300800 */
[----:B------:R-:W4:Y:S04]  /*2d100*/  LDL.LU R4, [R1+0x6f4] ;  /* 0x0006f40001047983 */ /* 0x000f280000300800 */
[----:B------:R-:W4:Y:S04]  /*2d110*/  LDL.LU R3, [R1+0x6d8] ;  /* 0x0006d80001037983 */ /* 0x000f280000300800 */
[----:B------:R-:W4:Y:S04]  /*2d120*/  LDL.LU R6, [R1+0x6d4] ;  /* 0x0006d40001067983 */ /* 0x000f280000300800 */
[----:B-1----:R-:W4:Y:S04]  /*2d130*/  LDL.LU R26, [R1+0x6b8] ;  /* 0x0006b800011a7983 */ /* 0x002f280000300800 */
[----:B------:R-:W4:Y:S04]  /*2d140*/  LDL.LU R0, [R1+0x6b4] ;  /* 0x0006b40001007983 */ /* 0x000f280000300800 */
[----:B------:R0:W-:Y:S04]  /*2d150*/  STS.U8 [R23+UR4+0x3140], R15 ;  /* 0x0031400f17007988 */ /* 0x0001e80008000004 */
[----:B------:R-:W4:Y:S04]  /*2d160*/  LDL.LU R14, [R1+0x698] ;  /* 0x00069800010e7983 */ /* 0x000f280000300800 */
[----:B------:R1:W-:Y:S04]  /*2d170*/  STS.U8 [R23+UR4+0x3300], R25 ;  /* 0x0033001917007988 */ /* 0x0003e80008000004 */
[----:B------:R1:W-:Y:S04]  /*2d180*/  STS.U8 [R23+UR4+0x3340], R21 ;  /* 0x0033401517007988 */ /* 0x0003e80008000004 */
[----:B------:R1:W-:Y:S04]  /*2d190*/  STS.U8 [R23+UR4+0x3500], R19 ;  /* 0x0035001317007988 */ /* 0x0003e80008000004 */
[----:B------:R1:W-:Y:S04]  /*2d1a0*/  STS.U8 [R23+UR4+0x3540], R12 ;  /* 0x0035400c17007988 */ /* 0x0003e80008000004 */
[----:B------:R1:W-:Y:S04]  /*2d1b0*/  STS.U8 [R23+UR4+0x3700], R11 ;  /* 0x0037000b17007988 */ /* 0x0003e80008000004 */
[----:B0-----:R-:W4:Y:S04]  /*2d1c0*/  LDL.LU R15, [R1+0x694] ;  /* 0x00069400010f7983 */ /* 0x001f280000300800 */
[----:B-1----:R-:W4:Y:S04]  /*2d1d0*/  LDL.LU R25, [R1+0x678] ;  /* 0x0006780001197983 */ /* 0x002f280000300800 */
[----:B------:R-:W4:Y:S04]  /*2d1e0*/  LDL.LU R21, [R1+0x674] ;  /* 0x0006740001157983 */ /* 0x000f280000300800 */
[----:B------:R-:W4:Y:S04]  /*2d1f0*/  LDL.LU R19, [R1+0x658] ;  /* 0x0006580001137983 */ /* 0x000f280000300800 */
[----:B------:R-:W4:Y:S04]  /*2d200*/  LDL.LU R12, [R1+0x654] ;  /* 0x00065400010c7983 */ /* 0x000f280000300800 */
[----:B------:R0:W-:Y:S04]  /*2d210*/  STS.U8 [R23+UR4+0x3740], R27 ;  /* 0x0037401b17007988 */ /* 0x0001e80008000004 */
[----:B------:R-:W4:Y:S04]  /*2d220*/  LDL.LU R11, [R1+0x638] ;  /* 0x00063800010b7983 */ /* 0x000f280000300800 */
[----:B------:R1:W-:Y:S04]  /*2d230*/  STS.U8 [R23+UR4+0x3900], R28 ;  /* 0x0039001c17007988 */ /* 0x0003e80008000004 */
[----:B0-----:R-:W4:Y:S04]  /*2d240*/  LDL.LU R27, [R1+0x634] ;  /* 0x00063400011b7983 */ /* 0x001f280000300800 */
[----:B-1----:R-:W4:Y:S04]  /*2d250*/  LDL.LU R28, [R1+0x618] ;  /* 0x00061800011c7983 */ /* 0x002f280000300800 */
[----:B---3--:R0:W-:Y:S04]  /*2d260*/  STS.U8 [R23+UR4+0x3940], R29 ;  /* 0x0039401d17007988 */ /* 0x0081e80008000004 */
[----:B--2---:R1:W-:Y:S04]  /*2d270*/  STS.U8 [R23+UR4+0x3b00], R16 ;  /* 0x003b001017007988 */ /* 0x0043e80008000004 */
[----:B----4-:R2:W-:Y:S04]  /*2d280*/  STS.U8 [R23+UR4+0x3b40], R10 ;  /* 0x003b400a17007988 */ /* 0x0105e80008000004 */
[----:B------:R3:W-:Y:S04]  /*2d290*/  STS.U8 [R23+UR4+0x3d00], R13 ;  /* 0x003d000d17007988 */ /* 0x0007e80008000004 */
[----:B------:R4:W-:Y:S04]  /*2d2a0*/  STS.U8 [R23+UR4+0x3d40], R17 ;  /* 0x003d401117007988 */ /* 0x0009e80008000004 */
[----:B0-----:R-:W4:Y:S04]  /*2d2b0*/  LDL.LU R29, [R1+0x7a0] ;  /* 0x0007a000011d7983 */ /* 0x001f280000300800 */
[----:B-1----:R-:W4:Y:S04]  /*2d2c0*/  LDL.LU R16, [R1+0x7a8] ;  /* 0x0007a80001107983 */ /* 0x002f280000300800 */
[----:B--2---:R-:W2:Y:S04]  /*2d2d0*/  LDL.LU R10, [R1+0x7c8] ;  /* 0x0007c800010a7983 */ /* 0x004ea80000300800 */
[----:B---3--:R-:W3:Y:S04]  /*2d2e0*/  LDL.LU R13, [R1+0x7cc] ;  /* 0x0007cc00010d7983 */ /* 0x008ee80000300800 */
[----:B----4-:R-:W4:Y:S01]  /*2d2f0*/  LDL.LU R23, [R1+0x2394] ;  /* 0x0023940001177983 */ /* 0x010f220000300800 */
[----:B------:R-:W0:Y:S01]  /*2d300*/  S2R R17, SR_TID.X ;  /* 0x0000000000117919 */ /* 0x000e220000002100 */
[----:B------:R-:W-:-:S02]  /*2d310*/  LOP3.LUT R5, R5, 0x30, RZ, 0x3c, !PT ;  /* 0x0000003005057812 */ /* 0x000fc400078e3cff */
[----:B0-----:R-:W-:-:S04]  /*2d320*/  LOP3.LUT R17, R17, 0x3f, RZ, 0xc0, !PT ;  /* 0x0000003f11117812 */ /* 0x001fc800078ec0ff */
[----:B------:R-:W-:-:S05]  /*2d330*/  LOP3.LUT R17, R17, 0x20, RZ, 0x3c, !PT ;  /* 0x0000002011117812 */ /* 0x000fca00078e3cff */
[----:B----4-:R-:W-:Y:S04]  /*2d340*/  STS.U8 [R17+UR4+0x3f00], R23 ;  /* 0x003f001711007988 */ /* 0x010fe80008000004 */
[----:B------:R-:W-:Y:S04]  /*2d350*/  STS.U8 [R17+UR4+0x3f40], R24 ;  /* 0x003f401811007988 */ /* 0x000fe80008000004 */
        /* <DEDUP_REMOVED lines=14> */
[----:B------:R1:W-:Y:S04]  /*2d440*/  STS.U8 [R5+UR4+0xf80], R26 ;  /* 0x000f801a05007988 */ /* 0x0003e80008000004 */
[----:B------:R-:W-:Y:S04]  /*2d450*/  STS.U8 [R5+UR4+0xfc0], R0 ;  /* 0x000fc00005007988 */ /* 0x000fe80008000004 */
[----:B------:R2:W-:Y:S04]  /*2d460*/  STS.U8 [R5+UR4+0x1180], R14 ;  /* 0x0011800e05007988 */ /* 0x0005e80008000004 */
[----:B0-----:R-:W3:Y:S04]  /*2d470*/  LDL.LU R22, [R1+0x614] ;  /* 0x0006140001167983 */ /* 0x001ee80000300800 */
[----:B-1----:R-:W4:Y:S04]  /*2d480*/  LDL.LU R26, [R1+0x5f8] ;  /* 0x0005f800011a7983 */ /* 0x002f280000300800 */
[----:B--2---:R-:W2:Y:S04]  /*2d490*/  LDL.LU R14, [R1+0x5d8] ;  /* 0x0005d800010e7983 */ /* 0x004ea80000300800 */
        /* <DEDUP_REMOVED lines=10> */
[----:B------:R-:W2:Y:S04]  /*2d540*/  LDL.LU R15, [R1+0x5d4] ;  /* 0x0005d400010f7983 */ /* 0x000ea80000300800 */
        /* <DEDUP_REMOVED lines=23> */
[----:B---3--:R0:W-:Y:S04]  /*2d6c0*/  STS.U8 [R5+UR4+0x19c0], R22 ;  /* 0x0019c01605007988 */ /* 0x0081e80008000004 */
[----:B------:R-:W3:Y:S04]  /*2d6d0*/  LDL.LU R3, [R1+0x34] ;  /* 0x0000340001037983 */ /* 0x000ee80000300800 */
[----:B----4-:R1:W-:Y:S04]  /*2d6e0*/  STS.U8 [R5+UR4+0x1b80], R26 ;  /* 0x001b801a05007988 */ /* 0x0103e80008000004 */
[----:B0-----:R-:W4:Y:S04]  /*2d6f0*/  LDL.LU R22, [R1+0x18] ;  /* 0x0000180001167983 */ /* 0x001f280000300800 */
[----:B-1----:R-:W4:Y:S04]  /*2d700*/  LDL.LU R26, [R1+0x14] ;  /* 0x00001400011a7983 */ /* 0x002f280000300800 */
[----:B--2---:R0:W-:Y:S04]  /*2d710*/  STS.U8 [R5+UR4+0x1bc0], R14 ;  /* 0x001bc00e05007988 */ /* 0x0041e80008000004 */
[----:B0-----:R-:W2:Y:S04]  /*2d720*/  LDL.LU R14, [R1+0x2390] ;  /* 0x00239000010e7983 */ /* 0x001ea80000300800 */
[----:B--2---:R0:W-:Y:S04]  /*2d730*/  STS.U8 [R5+UR4+0x1d80], R14 ;  /* 0x001d800e05007988 */ /* 0x0041e80008000004 */
[----:B------:R1:W-:Y:S04]  /*2d740*/  STS.U8 [R5+UR4+0x1dc0], R15 ;  /* 0x001dc00f05007988 */ /* 0x0003e80008000004 */
[----:B------:R2:W-:Y:S04]  /*2d750*/  STS.U8 [R5+UR4+0x1f80], R25 ;  /* 0x001f801905007988 */ /* 0x0005e80008000004 */
        /* <DEDUP_REMOVED lines=12> */
[----:B------:R-:W-:Y:S04]  /*2d820*/  STS.U8 [R5+UR4+0x25c0], R24 ;  /* 0x0025c01805007988 */ /* 0x000fe80008000004 */
[----:B------:R-:W-:Y:S04]  /*2d830*/  STS.U8 [R5+UR4+0x2780], R23 ;  /* 0x0027801705007988 */ /* 0x000fe80008000004 */
[----:B0-----:R-:W3:Y:S04]  /*2d840*/  LDL.LU R11, [R1+0x2374] ;  /* 0x00237400010b7983 */ /* 0x001ee80000300800 */
[----:B-1----:R-:W4:Y:S04]  /*2d850*/  LDL.LU R27, [R1+0x2370] ;  /* 0x00237000011b7983 */ /* 0x002f280000300800 */
[----:B------:R-:W2:Y:S04]  /*2d860*/  LDL.LU R28, [R1+0x236c] ;  /* 0x00236c00011c7983 */ /* 0x000ea80000300800 */
[----:B------:R-:W-:Y:S04]  /*2d870*/  STS.U8 [R5+UR4+0x27c0], R17 ;  /* 0x0027c01105007988 */ /* 0x000fe80008000004 */
[----:B------:R0:W-:Y:S04]  /*2d880*/  STS.U8 [R5+UR4+0x2980], R0 ;  /* 0x0029800005007988 */ /* 0x0001e80008000004 */
[----:B------:R-:W-:Y:S04]  /*2d890*/  STS.U8 [R5+UR4+0x29c0], R13 ;  /* 0x0029c00d05007988 */ /* 0x000fe80008000004 */
[----:B------:R-:W-:Y:S04]  /*2d8a0*/  STS.U8 [R5+UR4+0x2b80], R10 ;  /* 0x002b800a05007988 */ /* 0x000fe80008000004 */
[----:B0-----:R-:W3:Y:S04]  /*2d8b0*/  LDL.LU R0, [R1+0x7e0] ;  /* 0x0007e00001007983 */ /* 0x001ee80000300800 */
        /* <DEDUP_REMOVED lines=10> */
[----:B------:R-:W-:Y:S04]  /*2d960*/  STS.U8 [R5+UR4+0x35c0], R3 ;  /* 0x0035c00305007988 */ /* 0x000fe80008000004 */
[----:B------:R-:W-:Y:S04]  /*2d970*/  STS.U8 [R5+UR4+0x3780], R22 ;  /* 0x0037801605007988 */ /* 0x000fe80008000004 */
[----:B------:R1:W-:Y:S04]  /*2d980*/  STS.U8 [R5+UR4+0x37c0], R26 ;  /* 0x0037c01a05007988 */ /* 0x0003e80008000004 */
[----:B0-----:R-:W3:Y:S04]  /*2d990*/  LDL R6, [R1+0x444] ;  /* 0x0004440001067983 */ /* 0x001ee80000100800 */
[----:B------:R-:W3:Y:S04]  /*2d9a0*/  LDL.LU R8, [R1+0x530] ;  /* 0x0005300001087983 */ /* 0x000ee80000300800 */
[----:B-1----:R-:W3:Y:S04]  /*2d9b0*/  LDL.LU R26, [R1+0x52c] ;  /* 0x00052c00011a7983 */ /* 0x002ee80000300800 */
[----:B------:R-:W3:Y:S04]  /*2d9c0*/  LDL.LU R7, [R1+0x580] ;  /* 0x0005800001077983 */ /* 0x000ee80000300800 */
[----:B------:R-:W3:Y:S04]  /*2d9d0*/  LDL.LU R18, [R1+0x548] ;  /* 0x0005480001127983 */ /* 0x000ee80000300800 */
[----:B------:R-:W3:Y:S04]  /*2d9e0*/  LDL.LU R3, [R1+0x58c] ;  /* 0x00058c0001037983 */ /* 0x000ee80000300800 */
[----:B------:R-:W3:Y:S04]  /*2d9f0*/  LDL.LU R22, [R1+0x588] ;  /* 0x0005880001167983 */ /* 0x000ee80000300800 */
[----:B--2---:R-:W-:Y:S04]  /*2da00*/  STS.U8 [R5+UR4+0x3980], R28 ;  /* 0x0039801c05007988 */ /* 0x004fe80008000004 */
[----:B----4-:R-:W-:Y:S04]  /*2da10*/  STS.U8 [R5+UR4+0x39c0], R27 ;  /* 0x0039c01b05007988 */ /* 0x010fe80008000004 */
[----:B---3--:R-:W-:Y:S04]  /*2da20*/  STS.U8 [R5+UR4+0x3b80], R11 ;  /* 0x003b800b05007988 */ /* 0x008fe80008000004 */
[----:B------:R-:W-:Y:S04]  /*2da30*/  STS.U8 [R5+UR4+0x3bc0], R12 ;  /* 0x003bc00c05007988 */ /* 0x000fe80008000004 */
[----:B------:R-:W-:Y:S04]  /*2da40*/  STS.U8 [R5+UR4+0x3d80], R19 ;  /* 0x003d801305007988 */ /* 0x000fe80008000004 */
[----:B------:R-:W-:Y:S04]  /*2da50*/  STS.U8 [R5+UR4+0x3dc0], R21 ;  /* 0x003dc01505007988 */ /* 0x000fe80008000004 */
[----:B------:R-:W-:Y:S04]  /*2da60*/  STS.U8 [R5+UR4+0x3f80], R25 ;  /* 0x003f801905007988 */ /* 0x000fe80008000004 */
[----:B------:R-:W-:Y:S01]  /*2da70*/  STS.U8 [R5+UR4+0x3fc0], R0 ;  /* 0x003fc00005007988 */ /* 0x000fe20008000004 */
[----:B------:R-:W-:Y:S06]  /*2da80*/  BAR.SYNC.DEFER_BLOCKING 0x0 ;  /* 0x0000000000007b1d */ /* 0x000fec0000010000 */
[----:B------:R-:W-:Y:S04]  /*2da90*/  STL [R1+0x2368], R18 ;  /* 0x0023681201007387 */ /* 0x000fe80000100800 */
[----:B------:R-:W0:Y:S04]  /*2daa0*/  LDSM.16.M88.4 R16, [R6] ;  /* 0x000000000610783b */ /* 0x000e280000000200 */
[----:B0-----:R-:W-:Y:S01]  /*2dab0*/  STL.64 [R1+0x450], R16 ;  /* 0x0004501001007387 */ /* 0x001fe20000100a00 */
[----:B------:R-:W-:-:S03]  /*2dac0*/  IMAD.MOV.U32 R2, RZ, RZ, R16 ;  /* 0x000000ffff027224 */ /* 0x000fc600078e0010 */
[----:B------:R-:W-:Y:S01]  /*2dad0*/  STL [R1+0x458], R18 ;  /* 0x0004581201007387 */ /* 0x000fe20000100800 */
[----:B------:R-:W-:-:S03]  /*2dae0*/  IMAD.MOV.U32 R0, RZ, RZ, R19 ;  /* 0x000000ffff007224 */ /* 0x000fc600078e0013 */
[----:B------:R-:W0:Y:S04]  /*2daf0*/  LDSM.16.M88.4 R16, [R6+0x400] ;  /* 0x000400000610783b */ /* 0x000e280000000200 */
[----:B------:R1:W-:Y:S04]  /*2db00*/  STL [R1+0x1c70], R0 ;  /* 0x001c700001007387 */ /* 0x0003e80000100800 */
[----:B-1----:R-:W2:Y:S04]  /*2db10*/  LDL.LU R0, [R1+0x454] ;  /* 0x0004540001007983 */ /* 0x002ea80000300800 */
[----:B0-----:R-:W-:Y:S01]  /*2db20*/  STL.64 [R1+0x460], R16 ;  /* 0x0004601001007387 */ /* 0x001fe20000100a00 */
[----:B------:R-:W-:-:S03]  /*2db30*/  IMAD.MOV.U32 R10, RZ, RZ, R16 ;  /* 0x000000ffff0a7224 */ /* 0x000fc600078e0010 */
[----:B------:R-:W-:Y:S01]  /*2db40*/  STL.64 [R1+0x468], R18 ;  /* 0x0004681201007387 */ /* 0x000fe20000100a00 */
[----:B------:R-:W-:-:S03]  /*2db50*/  IMAD.MOV.U32 R11, RZ, RZ, R17 ;  /* 0x000000ffff0b7224 */ /* 0x000fc600078e0011 */
[----:B------:R-:W0:Y:S04]  /*2db60*/  LDSM.16.M88.4 R16, [R6+0x800] ;  /* 0x000800000610783b */ /* 0x000e280000000200 */
        /* <DEDUP_REMOVED lines=15> */
[----:B0-----:R-:W-:Y:S04]  /*2dc60*/  STL.64 [R1+0x4a0], R16 ;  /* 0x0004a01001007387 */ /* 0x001fe80000100a00 */
[----:B------:R0:W-:Y:S04]  /*2dc70*/  STL.64 [R1+0x4a8], R18 ;  /* 0x0004a81201007387 */ /* 0x0001e80000100a00 */
[----:B0-----:R-:W3:Y:S01]  /*2dc80*/  LDL.LU R18, [R1+0x2368] ;  /* 0x0023680001127983 */ /* 0x001ee20000300800 */
[----:B------:R-:W-:-:S02]  /*2dc90*/  IMAD.MOV.U32 R28, RZ, RZ, R16 ;  /* 0x000000ffff1c7224 */ /* 0x000fc400078e0010 */
[----:B------:R-:W-:Y:S01]  /*2dca0*/  IMAD R16, R14, 0x100, R15 ;  /* 0x000001000e107824 */ /* 0x000fe200078e020f */
[----:B------:R-:W-:Y:S04]  /*2dcb0*/  STL.64 [R1+0x2360], R12 ;  /* 0x0023600c01007387 */ /* 0x000fe80000100a00 */
[----:B------:R-:W0:Y:S01]  /*2dcc0*/  LDSM.16.M88.4 R12, [R6+0x1800] ;  /* 0x00180000060c783b */ /* 0x000e220000000200 */
[----:B------:R-:W-:Y:S02]  /*2dcd0*/  IMAD.MOV.U32 R27, RZ, RZ, R17 ;  /* 0x000000ffff1b7224 */ /* 0x000fe400078e0011 */
[----:B------:R-:W-:Y:S01]  /*2dce0*/  IMAD R17, R26, 0x100, R8 ;  /* 0x000001001a117824 */ /* 0x000fe200078e0208 */
[----:B0-----:R-:W-:Y:S01]  /*2dcf0*/  STL.64 [R1+0x4b0], R12 ;  /* 0x0004b00c01007387 */ /* 0x001fe20000100a00 */
[----:B------:R-:W-:-:S03]  /*2dd00*/  IMAD.MOV.U32 R26, RZ, RZ, R12 ;  /* 0x000000ffff1a7224 */ /* 0x000fc600078e000c */
[----:B------:R-:W-:Y:S01]  /*2dd10*/  STL.64 [R1+0x4b8], R14 ;  /* 0x0004b80e01007387 */ /* 0x000fe20000100a00 */
[----:B------:R-:W-:-:S03]  /*2dd20*/  IMAD.MOV.U32 R25, RZ, RZ, R13 ;  /* 0x000000ffff197224 */ /* 0x000fc600078e000d */
[----:B------:R-:W0:Y:S04]  /*2dd30*/  LDSM.16.M88.4 R12, [R6+0x1c00] ;  /* 0x001c0000060c783b */ /* 0x000e280000000200 */
[----:B0-----:R0:W-:Y:S01]  /*2dd40*/  STL.64 [R1+0x4c0], R12 ;  /* 0x0004c00c01007387 */ /* 0x0011e20000100a00 */
[----:B------:R-:W-:-:S03]  /*2dd50*/  IMAD.MOV.U32 R24, RZ, RZ, R12 ;  /* 0x000000ffff187224 */ /* 0x000fc600078e000c */
[----:B------:R1:W-:Y:S01]  /*2dd60*/  STL.64 [R1+0x4c8], R14 ;  /* 0x0004c80e01007387 */ /* 0x0003e20000100a00 */
[----:B---3--:R-:W-:Y:S02]  /*2dd70*/  IMAD R18, R18, 0x100, R7 ;  /* 0x0000010012127824 */ /* 0x008fe400078e0207 */
[----:B------:R-:W-:Y:S02]  /*2dd80*/  IMAD.MOV.U32 R7, RZ, RZ, R13 ;  /* 0x000000ffff077224 */ /* 0x000fe400078e000d */
[----:B0-----:R-:W3:Y:S04]  /*2dd90*/  LDL.LU.64 R12, [R1+0x80] ;  /* 0x00008000010c7983 */ /* 0x001ee80000300a00 */
[----:B-1----:R-:W3:Y:S04]  /*2dda0*/  LDL.LU.64 R14, [R1+0x88] ;  /* 0x00008800010e7983 */ /* 0x002ee80000300a00 */
[----:B------:R-:W-:Y:S04]  /*2ddb0*/  STL.64 [R1+0x2348], R26 ;  /* 0x0023481a01007387 */ /* 0x000fe80000100a00 */
[----:B------:R-:W-:Y:S04]  /*2ddc0*/  STL.64 [R1+0x2340], R24 ;  /* 0x0023401801007387 */ /* 0x000fe80000100a00 */
[----:B------:R-:W0:Y:S01]  /*2ddd0*/  LDSM.16.M88.4 R24, [R6+0x2000] ;  /* 0x002000000618783b */ /* 0x000e220000000200 */
[----:B------:R-:W-:Y:S01]  /*2dde0*/  IMAD R19, R22, 0x100, R3 ;  /* 0x0000010016137824 */ /* 0x000fe200078e0203 */
[----:B------:R-:W-:-:S02]  /*2ddf0*/  F2FP.F16.E4M3.UNPACK_B R16, R16 ;  /* 0x00000010ff10723e */ /* 0x000fc400020006ff */
[----:B------:R-:W-:Y:S02]  /*2de00*/  F2FP.F16.E4M3.UNPACK_B R17, R17 ;  /* 0x00000011ff11723e */ /* 0x000fe400020006ff */
[----:B------:R-:W-:Y:S02]  /*2de10*/  F2FP.F16.E4M3.UNPACK_B R18, R18 ;  /* 0x00000012ff12723e */ /* 0x000fe400020006ff */
[----:B------:R-:W-:Y:S02]  /*2de20*/  F2FP.F16.E4M3.UNPACK_B R8, R2 ;  /* 0x00000002ff08723e */ /* 0x000fe400020006ff */
[----:B------:R-:W-:Y:S02]  /*2de30*/  F2FP.F16.E4M3.UNPACK_B R19, R19 ;  /* 0x00000013ff13723e */ /* 0x000fe400020006ff */
[----:B--2---:R-:W-:Y:S01]  /*2de40*/  F2FP.F16.E4M3.UNPACK_B R9, R0 ;  /* 0x00000000ff09723e */ /* 0x004fe200020006ff */
[----:B0-----:R-:W-:Y:S02]  /*2de50*/  IMAD.MOV.U32 R22, RZ, RZ, R24 ;  /* 0x000000ffff167224 */ /* 0x001fe400078e0018 */
[----:B------:R-:W-:Y:S01]  /*2de60*/  IMAD.MOV.U32 R23, RZ, RZ, R25 ;  /* 0x000000ffff177224 */ /* 0x000fe200078e0019 */
[----:B------:R-:W-:Y:S04]  /*2de70*/  STL.64 [R1+0x4d0], R24 ;  /* 0x0004d01801007387 */ /* 0x000fe80000100a00 */
[----:B------:R-:W-:Y:S04]  /*2de80*/  STL.64 [R1+0x4d8], R26 ;  /* 0x0004d81a01007387 */ /* 0x000fe80000100a00 */
[----:B------:R-:W0:Y:S04]  /*2de90*/  LDSM.16.M88.4 R24, [R6+0x2400] ;  /* 0x002400000618783b */ /* 0x000e280000000200 */
[----:B------:R-:W-:Y:S04]  /*2dea0*/  STL.64 [R1+0x2358], R22 ;  /* 0x0023581601007387 */ /* 0x000fe80000100a00 */
[----:B------:R1:W-:Y:S04]  /*2deb0*/  STL.64 [R1+0x2350], R20 ;  /* 0x0023501401007387 */ /* 0x0003e80000100a00 */
[----:B-1----:R-:W2:Y:S04]  /*2dec0*/  LDL.LU.64 R20, [R1+0x90] ;  /* 0x0000900001147983 */ /* 0x002ea80000300a00 */
[----:B------:R-:W2:Y:S04]  /*2ded0*/  LDL.LU.64 R22, [R1+0x98] ;  /* 0x0000980001167983 */ /* 0x000ea80000300a00 */
[----:B------:R-:W-:Y:S04]  /*2dee0*/  STL [R1+0x20], R8 ;  /* 0x0000200801007387 */ /* 0x000fe80000100800 */
[----:B------:R-:W-:Y:S01]  /*2def0*/  STL [R1+0x2038], R0 ;  /* 0x0020380001007387 */ /* 0x000fe20000100800 */
[----:B------:R-:W-:-:S03]  /*2df00*/  F2FP.F16.E4M3.UNPACK_B R10, R10 ;  /* 0x0000000aff0a723e */ /* 0x000fc600020006ff */
[----:B0-----:R0:W-:Y:S04]  /*2df10*/  STL.64 [R1+0x4e0], R24 ;  /* 0x0004e01801007387 */ /* 0x0011e80000100a00 */
[----:B------:R1:W-:Y:S01]  /*2df20*/  STL.64 [R1+0x4e8], R26 ;  /* 0x0004e81a01007387 */ /* 0x0003e20000100a00 */
[----:B------:R-:W-:Y:S02]  /*2df30*/  IMAD.MOV.U32 R2, RZ, RZ, R24 ;  /* 0x000000ffff027224 */ /* 0x000fe400078e0018 */
[----:B------:R-:W-:Y:S01]  /*2df40*/  IMAD.MOV.U32 R3, RZ, RZ, R25 ;  /* 0x000000ffff037224 */ /* 0x000fe200078e0019 */
[----:B------:R-:W-:Y:S04]  /*2df50*/  STL [R1+0x24], R9 ;  /* 0x0000240901007387 */ /* 0x000fe80000100800 */
[----:B0-----:R-:W4:Y:S04]  /*2df60*/  LDL.LU.64 R24, [R1+0xb0] ;  /* 0x0000b00001187983 */ /* 0x001f280000300a00 */
[----:B------:R-:W-:Y:S01]  /*2df70*/  STL [R1+0x18], R10 ;  /* 0x0000180a01007387 */ /* 0x000fe20000100800 */
[----:B------:R-:W-:Y:S01]  /*2df80*/  F2FP.F16.E4M3.UNPACK_B R11, R11 ;  /* 0x0000000bff0b723e */ /* 0x000fe200020006ff */
[----:B---3--:R-:W-:-:S15]  /*2df90*/  HMMA.16816.F32 R12, R16, R8, R12 ;  /* 0x00000008100c723c */ /* 0x008fde000000180c */
[----:B------:R-:W-:-:S08]  /*2dfa0*/  NOP ;  /* 0x0000000000007918 */ /* 0x000fd00000000000 */
[----:B------:R-:W-:Y:S04]  /*2dfb0*/  STL.64 [R1+0x60], R12 ;  /* 0x0000600c01007387 */ /* 0x000fe80000100a00 */
[----:B------:R-:W-:Y:S04]  /*2dfc0*/  STL.64 [R1+0x68], R14 ;  /* 0x0000680e01007387 */ /* 0x000fe80000100a00 */
[----:B------:R-:W0:Y:S04]  /*2dfd0*/  LDSM.16.M88.4 R12, [R6+0x2800] ;  /* 0x00280000060c783b */ /* 0x000e280000000200 */
[----:B-1----:R-:W4:Y:S04]  /*2dfe0*/  LDL.LU.64 R26, [R1+0xb8] ;  /* 0x0000b800011a7983 */ /* 0x002f280000300a00 */
[----:B------:R-:W-:Y:S04]  /*2dff0*/  STL [R1+0x1c], R11 ;  /* 0x00001c0b01007387 */ /* 0x000fe80000100800 */
[----:B0-----:R0:W-:Y:S01]  /*2e000*/  STL.64 [R1+0x4f0], R12 ;  /* 0x0004f00c01007387 */ /* 0x0011e20000100a00 */
[----:B------:R-:W-:-:S03]  /*2e010*/  IMAD.MOV.U32 R8, RZ, RZ, R12 ;  /* 0x000000ffff087224 */ /* 0x000fc600078e000c */
[----:B------:R-:W-:Y:S01]  /*2e020*/  STL.64 [R1+0x4f8], R14 ;  /* 0x0004f80e01007387 */ /* 0x000fe20000100a00 */
[----:B------:R-:W-:-:S03]  /*2e030*/  IMAD.MOV.U32 R9, RZ, RZ, R13 ;  /* 0x000000ffff097224 */ /* 0x000fc600078e000d */
[----:B0-----:R-:W3:Y:S01]  /*2e040*/  LDL.LU.64 R12, [R1+0x2360] ;  /* 0x00236000010c7983 */ /* 0x001ee20000300a00 */
[----:B--2---:R-:W-:-:S15]  /*2e050*/  HMMA.16816.F32 R20, R16, R10, R20 ;  /* 0x0000000a1014723c */ /* 0x004fde0000001814 */
[----:B------:R-:W-:-:S08]  /*2e060*/  NOP ;  /* 0x0000000000007918 */ /* 0x000fd00000000000 */
[----:B------:R-:W-:Y:S04]  /*2e070*/  STL.64 [R1+0x90], R20 ;  /* 0x0000901401007387 */ /* 0x000fe80000100a00 */
[----:B------:R-:W-:Y:S04]  /*2e080*/  STL.64 [R1+0x98], R22 ;  /* 0x0000981601007387 */ /* 0x000fe80000100a00 */
[----:B------:R-:W0:Y:S04]  /*2e090*/  LDSM.16.M88.4 R20, [R6+0x2c00] ;  /* 0x002c00000614783b */ /* 0x000e280000000200 */
[----:B0-----:R-:W-:Y:S04]  /*2e0a0*/  STL.64 [R1+0x500], R20 ;  /* 0x0005001401007387 */ /* 0x001fe80000100a00 */
[----:B------:R0:W-:Y:S01]  /*2e0b0*/  STL.64 [R1+0x508], R22 ;  /* 0x0005081601007387 */ /* 0x0001e20000100a00 */
[----:B------:R-:W-:-:S02]  /*2e0c0*/  IMAD.MOV.U32 R10, RZ, RZ, R20 ;  /* 0x000000ffff0a7224 */ /* 0x000fc400078e0014 */
[----:B------:R-:W-:Y:S01]  /*2e0d0*/  IMAD.MOV.U32 R11, RZ, RZ, R21 ;  /* 0x000000ffff0b7224 */ /* 0x000fe200078e0015 */
[----:B0-----:R-:W2:Y:S04]  /*2e0e0*/  LDL.LU.64 R22, [R1+0x2358] ;  /* 0x0023580001167983 */ /* 0x001ea80000300a00 */
[----:B------:R-:W2:Y:S01]  /*2e0f0*/  LDL.LU.64 R20, [R1+0x2350] ;  /* 0x0023500001147983 */ /* 0x000ea20000300a00 */
[----:B---3--:R-:W-:Y:S02]  /*2e100*/  F2FP.F16.E4M3.UNPACK_B R12, R12 ;  /* 0x0000000cff0c723e */ /* 0x008fe400020006ff */
[----:B------:R-:W-:-:S05]  /*2e110*/  F2FP.F16.E4M3.UNPACK_B R13, R13 ;  /* 0x0000000dff0d723e */ /* 0x000fca00020006ff */
[----:B------:R-:W-:Y:S04]  /*2e120*/  STL.64 [R1+0x10], R12 ;  /* 0x0000100c01007387 */ /* 0x000fe80000100a00 */
[----:B------:R-:W-:Y:S04]  /*2e130*/  STL.64 [R1+0x2318], R10 ;  /* 0x0023180a01007387 */ /* 0x000fe80000100a00 */
[----:B------:R0:W-:Y:S04]  /*2e140*/  STL.64 [R1+0x2310], R8 ;  /* 0x0023100801007387 */ /* 0x0001e80000100a00 */
[----:B0-----:R-:W3:Y:S04]  /*2e150*/  LDL.LU.64 R8, [R1+0xd0] ;  /* 0x0000d00001087983 */ /* 0x001ee80000300a00 */
[----:B------:R-:W3:Y:S01]  /*2e160*/  LDL.LU.64 R10, [R1+0xd8] ;  /* 0x0000d800010a7983 */ /* 0x000ee20000300a00 */
[----:B----4-:R-:W-:Y:S06]  /*2e170*/  HMMA.16816.F32 R24, R16, R12, R24 ;  /* 0x0000000c1018723c */ /* 0x010fec0000001818 */
[----:B------:R-:W-:Y:S01]  /*2e180*/  IMAD.MOV.U32 R0, RZ, RZ, R13 ;  /* 0x000000ffff007224 */ /* 0x000fe200078e000d */
[----:B--2---:R-:W-:-:S05]  /*2e190*/  F2FP.F16.E4M3.UNPACK_B R14, R21 ;  /* 0x00000015ff0e723e */ /* 0x004fca00020006ff */
[----:B------:R-:W-:Y:S11]  /*2e1a0*/  STL [R1+0x8], R14 ;  /* 0x0000080e01007387 */ /* 0x000ff60000100800 */
[----:B------:R-:W-:Y:S04]  /*2e1b0*/  STL.64 [R1+0xb0], R24 ;  /* 0x0000b01801007387 */ /* 0x000fe80000100a00 */
[----:B------:R-:W-:Y:S04]  /*2e1c0*/  STL.64 [R1+0xb8], R26 ;  /* 0x0000b81a01007387 */ /* 0x000fe80000100a00 */
[----:B------:R-:W0:Y:S01]  /*2e1d0*/  LDSM.16.M88.4 R24, [R6+0x3000] ;  /* 0x003000000618783b */ /* 0x000e220000000200 */
[----:B------:R-:W-:-:S03]  /*2e1e0*/  F2FP.F16.E4M3.UNPACK_B R15, R20 ;  /* 0x00000014ff0f723e */ /* 0x000fc600020006ff */
[----:B------:R-:W-:Y:S04]  /*2e1f0*/  STL [R1+0x22d0], R0 ;  /* 0x0022d00001007387 */ /* 0x000fe80000100800 */
[----:B------:R-:W-:Y:S01]  /*2e200*/  STL [R1+0xc], R15 ;  /* 0x00000c0f01007387 */ /* 0x000fe20000100800 */
[----:B0-----:R-:W-:-:S03]  /*2e210*/  IMAD.MOV.U32 R12, RZ, RZ, R24 ;  /* 0x000000ffff0c7224 */ /* 0x001fc600078e0018 */
[----:B------:R-:W-:Y:S04]  /*2e220*/  STL.64 [R1+0x510], R24 ;  /* 0x0005101801007387 */ /* 0x000fe80000100a00 */
[----:B------:R0:W-:Y:S01]  /*2e230*/  STL.64 [R1+0x518], R26 ;  /* 0x0005181a01007387 */ /* 0x0001e20000100a00 */
[----:B------:R-:W-:-:S03]  /*2e240*/  IMAD.MOV.U32 R13, RZ, RZ, R25 ;  /* 0x000000ffff0d7224 */ /* 0x000fc600078e0019 */
[----:B0-----:R-:W2:Y:S04]  /*2e250*/  LDL.LU.64 R26, [R1+0x2348] ;  /* 0x00234800011a7983 */ /* 0x001ea80000300a00 */
[----:B------:R-:W4:Y:S04]  /*2e260*/  LDL.LU.64 R24, [R1+0x2340] ;  /* 0x0023400001187983 */ /* 0x000f280000300a00 */
[----:B------:R-:W-:Y:S01]  /*2e270*/  STL [R1+0x22e8], R12 ;  /* 0x0022e80c01007387 */ /* 0x000fe20000100800 */
[----:B------:R-:W-:Y:S02]  /*2e280*/  F2FP.F16.E4M3.UNPACK_B R4, R4 ;  /* 0x00000004ff04723e */ /* 0x000fe400020006ff */
[----:B------:R-:W-:Y:S01]  /*2e290*/  F2FP.F16.E4M3.UNPACK_B R5, R5 ;  /* 0x00000005ff05723e */ /* 0x000fe200020006ff */
[----:B---3--:R-:W-:-:S15]  /*2e2a0*/  HMMA.16816.F32 R8, R16, R14, R8 ;  /* 0x0000000e1008723c */ /* 0x008fde0000001808 */
[----:B------:R-:W-:-:S08]  /*2e2b0*/  NOP ;  /* 0x0000000000007918 */ /* 0x000fd00000000000 */
[----:B------:R-:W-:Y:S04]  /*2e2c0*/  STL.64 [R1+0xd0], R8 ;  /* 0x0000d00801007387 */ /* 0x000fe80000100a00 */
[----:B------:R-:W-:Y:S04]  /*2e2d0*/  STL.64 [R1+0xd8], R10 ;  /* 0x0000d80a01007387 */ /* 0x000fe80000100a00 */
[----:B------:R-:W0:Y:S02]  /*2e2e0*/  LDSM.16.M88.4 R8, [R6+0x3400] ;  /* 0x003400000608783b */ /* 0x000e240000000200 */
[----:B0-----:R-:W-:-:S02]  /*2e2f0*/  IMAD.MOV.U32 R14, RZ, RZ, R8 ;  /* 0x000000ffff0e7224 */ /* 0x001fc400078e0008 */
[----:B------:R-:W-:Y:S01]  /*2e300*/  IMAD.MOV.U32 R15, RZ, RZ, R9 ;  /* 0x000000ffff0f7224 */ /* 0x000fe200078e0009 */
[----:B------:R-:W-:Y:S04]  /*2e310*/  STL.64 [R1+0x520], R8 ;  /* 0x0005200801007387 */ /* 0x000fe80000100a00 */
[----:B------:R-:W-:Y:S04]  /*2e320*/  STL.64 [R1+0x528], R10 ;  /* 0x0005280a01007387 */ /* 0x000fe80000100a00 */
[----:B------:R-:W-:Y:S04]  /*2e330*/  STL.64 [R1], R4 ;  /* 0x0000000401007387 */ /* 0x000fe80000100a00 */
[----:B------:R-:W0:Y:S04]  /*2e340*/  LDSM.16.M88.4 R8, [R6+0x3800] ;  /* 0x003800000608783b */ /* 0x000e280000000200 */
[----:B------:R-:W-:Y:S04]  /*2e350*/  STL.64 [R1+0x2328], R14 ;  /* 0x0023280e01007387 */ /* 0x000fe80000100a00 */
[----:B------:R1:W-:Y:S04]  /*2e360*/  STL [R1+0x2320], R13 ;  /* 0x0023200d01007387 */ /* 0x0003e80000100800 */
[----:B-1----:R-:W3:Y:S04]  /*2e370*/  LDL.LU.64 R12, [R1+0x110] ;  /* 0x00011000010c7983 */ /* 0x002ee80000300a00 */
[----:B------:R-:W2:Y:S04]  /*2e380*/  LDL.LU.64 R14, [R1+0x118] ;  /* 0x00011800010e7983 */ /* 0x000ea80000300a00 */
[----:B--2---:R-:W-:Y:S04]  /*2e390*/  STL.64 [R1+0x2338], R14 ;  /* 0x0023380e01007387 */ /* 0x004fe80000100a00 */
[----:B---3--:R1:W-:Y:S04]  /*2e3a0*/  STL.64 [R1+0x2330], R12 ;  /* 0x0023300c01007387 */ /* 0x0083e80000100a00 */
[----:B-1----:R-:W2:Y:S04]  /*2e3b0*/  LDL.LU.64 R12, [R1+0xf0] ;  /* 0x0000f000010c7983 */ /* 0x002ea80000300a00 */
[----:B------:R-:W2:Y:S04]  /*2e3c0*/  LDL.LU.64 R14, [R1+0xf8] ;  /* 0x0000f800010e7983 */ /* 0x000ea80000300a00 */
[----:B0-----:R0:W-:Y:S01]  /*2e3d0*/  STL.64 [R1+0x530], R8 ;  /* 0x0005300801007387 */ /* 0x0011e20000100a00 */
[----:B------:R-:W-:-:S03]  /*2e3e0*/  IMAD.MOV.U32 R20, RZ, RZ, R8 ;  /* 0x000000ffff147224 */ /* 0x000fc600078e0008 */
[----:B------:R1:W-:Y:S01]  /*2e3f0*/  STL.64 [R1+0x538], R10 ;  /* 0x0005380a01007387 */ /* 0x0003e20000100a00 */
[----:B------:R-:W-:-:S03]  /*2e400*/  IMAD.MOV.U32 R21, RZ, RZ, R9 ;  /* 0x000000ffff157224 */ /* 0x000fc600078e0009 */
[----:B0-----:R-:W3:Y:S04]  /*2e410*/  LDL.LU.64 R8, [R1+0x130] ;  /* 0x0001300001087983 */ /* 0x001ee80000300a00 */
[----:B-1----:R-:W3:Y:S01]  /*2e420*/  LDL.LU.64 R10, [R1+0x138] ;  /* 0x00013800010a7983 */ /* 0x002ee20000300a00 */
[----:B--2---:R-:W-:Y:S03]  /*2e430*/  HMMA.16816.F32 R12, R16, R4, R12 ;  /* 0x00000004100c723c */ /* 0x004fe6000000180c */
[----:B------:R-:W2:Y:S04]  /*2e440*/  LDL.LU R4, [R1+0x758] ;  /* 0x0007580001047983 */ /* 0x000ea80000300800 */
[----:B------:R-:W2:-:S15]  /*2e450*/  LDL.LU R5, [R1+0x764] ;  /* 0x0007640001057983 */ /* 0x000e9e0000300800 */
[----:B------:R-:W-:-:S01]  /*2e460*/  NOP ;  /* 0x0000000000007918 */ /* 0x000fc20000000000 */
[----:B------:R-:W-:Y:S04]  /*2e470*/  STL.64 [R1+0xf0], R12 ;  /* 0x0000f00c01007387 */ /* 0x000fe80000100a00 */
[----:B------:R-:W-:Y:S04]  /*2e480*/  STL.64 [R1+0xf8], R14 ;  /* 0x0000f80e01007387 */ /* 0x000fe80000100a00 */
[----:B------:R-:W0:Y:S04]  /*2e490*/  LDSM.16.M88.4 R12, [R6+0x3c00] ;  /* 0x003c0000060c783b */ /* 0x000e280000000200 */
[----:B0-----:R-:W-:Y:S04]  /*2e4a0*/  STL.64 [R1+0x540], R12 ;  /* 0x0005400c01007387 */ /* 0x001fe80000100a00 */
[----:B------:R0:W-:Y:S01]  /*2e4b0*/  STL.64 [R1+0x548], R14 ;  /* 0x0005480e01007387 */ /* 0x0001e20000100a00 */
[----:B------:R-:W-:-:S03]  /*2e4c0*/  IMAD.MOV.U32 R0, RZ, RZ, R13 ;  /* 0x000000ffff007224 */ /* 0x000fc600078e000d */
[----:B0-----:R-:W4:Y:S04]  /*2e4d0*/  LDL.LU.64 R14, [R1+0x2338] ;  /* 0x00233800010e7983 */ /* 0x001f280000300a00 */
[----:B------:R-:W4:Y:S01]  /*2e4e0*/  LDL.LU.64 R12, [R1+0x2330] ;  /* 0x00233000010c7983 */ /* 0x000f220000300a00 */
[----:B------:R-:W-:Y:S02]  /*2e4f0*/  F2FP.F16.E4M3.UNPACK_B R28, R28 ;  /* 0x0000001cff1c723e */ /* 0x000fe400020006ff */
[----:B------:R-:W-:-:S07]  /*2e500*/  F2FP.F16.E4M3.UNPACK_B R29, R27 ;  /* 0x0000001bff1d723e */ /* 0x000fce00020006ff */
[----:B----4-:R-:W-:-:S15]  /*2e510*/  HMMA.16816.F32 R12, R16, R28, R12 ;  /* 0x0000001c100c723c */ /* 0x010fde000000180c */
[----:B------:R-:W-:-:S08]  /*2e520*/  NOP ;  /* 0x0000000000007918 */ /* 0x000fd00000000000 */
[----:B------:R-:W-:Y:S04]  /*2e530*/  STL.64 [R1+0x110], R12 ;  /* 0x0001100c01007387 */ /* 0x000fe80000100a00 */
[----:B------:R0:W-:Y:S04]  /*2e540*/  STL.64 [R1+0x118], R14 ;  /* 0x0001180e01007387 */ /* 0x0001e80000100a00 */
[----:B0-----:R-:W4:Y:S04]  /*2e550*/  LDL.LU.64 R14, [R1+0x2328] ;  /* 0x00232800010e7983 */ /* 0x001f280000300a00 */
[----:B------:R-:W2:Y:S04]  /*2e560*/  LDL.LU R13, [R1+0x2320] ;  /* 0x00232000010d7983 */ /* 0x000ea80000300800 */
[----:B------:R-:W2:Y:S01]  /*2e570*/  LDL.LU R12, [R1+0x778] ;  /* 0x00077800010c7983 */ /* 0x000ea20000300800 */
[----:B------:R-:W-:-:S02]  /*2e580*/  F2FP.F16.E4M3.UNPACK_B R26, R26 ;  /* 0x0000001aff1a723e */ /* 0x000fc400020006ff */
[----:B------:R-:W-:-:S07]  /*2e590*/  F2FP.F16.E4M3.UNPACK_B R27, R25 ;  /* 0x00000019ff1b723e */ /* 0x000fce00020006ff */
[----:B---3--:R-:W-:Y:S01]  /*2e5a0*/  HMMA.16816.F32 R8, R16, R26, R8 ;  /* 0x0000001a1008723c */ /* 0x008fe20000001808 */
[----:B------:R-:W-:Y:S01]  /*2e5b0*/  F2FP.F16.E4M3.UNPACK_B R25, R7 ;  /* 0x00000007ff19723e */ /* 0x000fe200020006ff */
[----:B----4-:R-:W-:Y:S04]  /*2e5c0*/  STL.64 [R1+0x22f8], R14 ;  /* 0x0022f80e01007387 */ /* 0x010fe80000100a00 */
[----:B--2---:R0:W-:Y:S04]  /*2e5d0*/  STL.64 [R1+0x22f0], R12 ;  /* 0x0022f00c01007387 */ /* 0x0041e80000100a00 */
[----:B0-----:R-:W2:Y:S04]  /*2e5e0*/  LDL.LU.64 R12, [R1+0x150] ;  /* 0x00015000010c7983 */ /* 0x001ea80000300a00 */
[----:B------:R-:W2:Y:S04]  /*2e5f0*/  LDL.LU.64 R14, [R1+0x158] ;  /* 0x00015800010e7983 */ /* 0x000ea80000300a00 */
[----:B------:R-:W3:Y:S05]  /*2e600*/  LDL.LU R6, [R1+0x774] ;  /* 0x0007740001067983 */ /* 0x000eea0000300800 */
[----:B------:R0:W-:Y:S04]  /*2e610*/  STL.64 [R1+0x130], R8 ;  /* 0x0001300801007387 */ /* 0x0001e80000100a00 */
[----:B------:R1:W-:Y:S04]  /*2e620*/  STL.64 [R1+0x138], R10 ;  /* 0x0001380a01007387 */ /* 0x0003e80000100a00 */
[----:B0-----:R-:W4:Y:S04]  /*2e630*/  LDL.LU.64 R8, [R1+0x170] ;  /* 0x0001700001087983 */ /* 0x001f280000300a00 */
[----:B-1----:R-:W4:Y:S04]  /*2e640*/  LDL.LU.64 R10, [R1+0x178] ;  /* 0x00017800010a7983 */ /* 0x002f280000300a00 */
[----:B------:R-:W3:Y:S01]  /*2e650*/  LDL.LU R7, [R1+0x7a4] ;  /* 0x0007a40001077983 */ /* 0x000ee20000300800 */
[----:B------:R-:W-:-:S02]  /*2e660*/  F2FP.F16.E4M3.UNPACK_B R24, R24 ;  /* 0x00000018ff18723e */ /* 0x000fc400020006ff */
[----:B------:R-:W-:Y:S02]  /*2e670*/  F2FP.F16.E4M3.UNPACK_B R22, R22 ;  /* 0x00000016ff16723e */ /* 0x000fe400020006ff */
[----:B------:R-:W-:Y:S02]  /*2e680*/  F2FP.F16.E4M3.UNPACK_B R23, R23 ;  /* 0x00000017ff17723e */ /* 0x000fe400020006ff */
[----:B------:R-:W-:Y:S01]  /*2e690*/  F2FP.F16.E4M3.UNPACK_B R2, R2 ;  /* 0x00000002ff02723e */ /* 0x000fe200020006ff */
[----:B---3--:R-:W-:Y:S04]  /*2e6a0*/  STL.64 [R1+0x2308], R6 ;  /* 0x0023080601007387 */ /* 0x008fe80000100a00 */
[----:B------:R0:W-:Y:S04]  /*2e6b0*/  STL.64 [R1+0x2300], R4 ;  /* 0x0023000401007387 */ /* 0x0001e80000100a00 */
[----:B0-----:R-:W3:Y:S04]  /*2e6c0*/  LDL.LU.64 R4, [R1+0x190] ;  /* 0x0001900001047983 */ /* 0x001ee80000300a00 */
[----:B------:R-:W3:Y:S01]  /*2e6d0*/  LDL.LU.64 R6, [R1+0x198] ;  /* 0x0001980001067983 */ /* 0x000ee20000300a00 */
[C---:B--2---:R-:W-:Y:S06]  /*2e6e0*/  HMMA.16816.F32 R12, R16.reuse, R24, R12 ;  /* 0x00000018100c723c */ /* 0x044fec000000180c */
[----:B----4-:R-:W-:Y:S01]  /*2e6f0*/  HMMA.16816.F32 R8, R16, R22, R8 ;  /* 0x000000161008723c */ /* 0x010fe20000001808 */
[----:B------:R-:W-:-:S15]  /*2e700*/  F2FP.F16.E4M3.UNPACK_B R3, R3 ;  /* 0x00000003ff03723e */ /* 0x000fde00020006ff */
[----:B------:R-:W-:-:S01]  /*2e710*/  NOP ;  /* 0x0000000000007918 */ /* 0x000fc20000000000 */
[----:B------:R0:W-:Y:S04]  /*2e720*/  STL.64 [R1+0x150], R12 ;  /* 0x0001500c01007387 */ /* 0x0001e80000100a00 */
[----:B------:R1:W-:Y:S04]  /*2e730*/  STL.64 [R1+0x158], R14 ;  /* 0x0001580e01007387 */ /* 0x0003e80000100a00 */
[----:B0-----:R-:W2:Y:S04]  /*2e740*/  LDL.LU.64 R12, [R1+0x1b0] ;  /* 0x0001b000010c7983 */ /* 0x001ea80000300a00 */
[----:B-1----:R-:W2:Y:S04]  /*2e750*/  LDL.LU.64 R14, [R1+0x1b8] ;  /* 0x0001b800010e7983 */ /* 0x002ea80000300a00 */
[----:B------:R0:W-:Y:S04]  /*2e760*/  STL.64 [R1+0x2260], R26 ;  /* 0x0022601a01007387 */ /* 0x0001e80000100a00 */
[----:B0-----:R-:W4:Y:S04]  /*2e770*/  LDL.LU R27, [R1+0x75c] ;  /* 0x00075c00011b7983 */ /* 0x001f280000300800 */
[----:B------:R0:W-:Y:S04]  /*2e780*/  STL.64 [R1+0x2258], R24 ;  /* 0x0022581801007387 */ /* 0x0001e80000100a00 */
[----:B0-----:R-:W4:Y:S04]  /*2e790*/  LDL.LU R25, [R1+0x76c] ;  /* 0x00076c0001197983 */ /* 0x001f280000300800 */
[----:B------:R-:W-:Y:S04]  /*2e7a0*/  STL.64 [R1+0x170], R8 ;  /* 0x0001700801007387 */ /* 0x000fe80000100a00 */
[----:B------:R0:W-:Y:S04]  /*2e7b0*/  STL.64 [R1+0x178], R10 ;  /* 0x0001780a01007387 */ /* 0x0001e80000100a00 */
[----:B0-----:R-:W4:Y:S04]  /*2e7c0*/  LDL.LU.64 R10, [R1+0x2318] ;  /* 0x00231800010a7983 */ /* 0x001f280000300a00 */
[----:B------:R-:W2:Y:S04]  /*2e7d0*/  LDL.LU.64 R8, [R1+0x2310] ;  /* 0x0023100001087983 */ /* 0x000ea80000300a00 */
[----:B------:R-:W-:Y:S04]  /*2e7e0*/  STL.64 [R1+0x22e0], R22 ;  /* 0x0022e01601007387 */ /* 0x000fe80000100a00 */
[----:B------:R0:W-:Y:S04]  /*2e7f0*/  STL.64 [R1+0x22d8], R20 ;  /* 0x0022d81401007387 */ /* 0x0001e80000100a00 */
[----:B0-----:R-:W4:Y:S04]  /*2e800*/  LDL.LU.64 R20, [R1+0x1d0] ;  /* 0x0001d00001147983 */ /* 0x001f280000300a00 */
[----:B------:R-:W4:Y:S01]  /*2e810*/  LDL.LU.64 R22, [R1+0x1d8] ;  /* 0x0001d80001167983 */ /* 0x000f220000300a00 */
[----:B---3--:R-:W-:-:S15]  /*2e820*/  HMMA.16816.F32 R4, R16, R2, R4 ;  /* 0x000000021004723c */ /* 0x008fde0000001804 */
[----:B------:R-:W-:-:S08]  /*2e830*/  NOP ;  /* 0x0000000000007918 */ /* 0x000fd00000000000 */
[----:B------:R-:W-:Y:S04]  /*2e840*/  STL.64 [R1+0x190], R4 ;  /* 0x0001900401007387 */ /* 0x000fe80000100a00 */
[----:B------:R0:W-:Y:S04]  /*2e850*/  STL.64 [R1+0x198], R6 ;  /* 0x0001980601007387 */ /* 0x0001e80000100a00 */
[----:B0-----:R-:W3:Y:S04]  /*2e860*/  LDL.LU.64 R6, [R1+0x2308] ;  /* 0x0023080001067983 */ /* 0x001ee80000300a00 */
[----:B------:R-:W4:Y:S01]  /*2e870*/  LDL.LU.64 R4, [R1+0x2300] ;  /* 0x0023000001047983 */ /* 0x000f220000300a00 */
[----:B--2---:R-:W-:-:S02]  /*2e880*/  F2FP.F16.E4M3.UNPACK_B R8, R8 ;  /* 0x00000008ff08723e */ /* 0x004fc400020006ff */
[----:B------:R-:W-:-:S07]  /*2e890*/  F2FP.F16.E4M3.UNPACK_B R9, R9 ;  /* 0x00000009ff09723e */ /* 0x000fce00020006ff */
[----:B------:R-:W-:-:S15]  /*2e8a0*/  HMMA.16816.F32 R12, R16, R8, R12 ;  /* 0x00000008100c723c */ /* 0x000fde000000180c */
[----:B------:R-:W-:-:S08]  /*2e8b0*/  NOP ;  /* 0x0000000000007918 */ /* 0x000fd00000000000 */
[----:B------:R-:W-:Y:S04]  /*2e8c0*/  STL.64 [R1+0x1b0], R12 ;  /* 0x0001b00c01007387 */ /* 0x000fe80000100a00 */
[----:B------:R0:W-:Y:S04]  /*2e8d0*/  STL.64 [R1+0x1b8], R14 ;  /* 0x0001b80e01007387 */ /* 0x0001e80000100a00 */
[----:B0-----:R-:W2:Y:S04]  /*2e8e0*/  LDL.LU.64 R14, [R1+0x22f8] ;  /* 0x0022f800010e7983 */ /* 0x001ea80000300a00 */
[----:B------:R-:W3:Y:S04]  /*2e8f0*/  LDL.LU.64 R12, [R1+0x22f0] ;  /* 0x0022f000010c7983 */ /* 0x000ee80000300a00 */
[----:B------:R-:W2:Y:S01]  /*2e900*/  LDL R24, [R1+0x20] ;  /* 0x0000200001187983 */ /* 0x000ea20000100800 */
[----:B----4-:R-:W-:-:S02]  /*2e910*/  IMAD R4, R4, 0x100, R27 ;  /* 0x0000010004047824 */ /* 0x010fc400078e021b */
[----:B------:R-:W-:Y:S01]  /*2e920*/  IMAD R5, R5, 0x100, R25 ;  /* 0x0000010005057824 */ /* 0x000fe200078e0219 */
[----:B------:R-:W4:Y:S04]  /*2e930*/  LDL.64 R26, [R1+0x18] ;  /* 0x00001800011a7983 */ /* 0x000f280000100a00 */
[----:B------:R-:W2:Y:S01]  /*2e940*/  LDL R25, [R1+0x24] ;  /* 0x0000240001197983 */ /* 0x000ea20000100800 */
[----:B------:R-:W-:Y:S02]  /*2e950*/  F2FP.F16.E4M3.UNPACK_B R10, R10 ;  /* 0x0000000aff0a723e */ /* 0x000fe400020006ff */
[----:B------:R-:W-:-:S07]  /*2e960*/  F2FP.F16.E4M3.UNPACK_B R11, R11 ;  /* 0x0000000bff0b723e */ /* 0x000fce00020006ff */
[----:B------:R-:W-:Y:S01]  /*2e970*/  HMMA.16816.F32 R20, R16, R10, R20 ;  /* 0x0000000a1014723c */ /* 0x000fe20000001814 */
[----:B---3--:R-:W-:Y:S01]  /*2e980*/  IMAD R6, R6, 0x100, R12 ;  /* 0x0000010006067824 */ /* 0x008fe200078e020c */
[----:B----4-:R-:W-:Y:S04]  /*2e990*/  STL.64 [R1+0x22a8], R26 ;  /* 0x0022a81a01007387 */ /* 0x010fe80000100a00 */
[----:B--2---:R0:W-:Y:S04]  /*2e9a0*/  STL.64 [R1+0x22a0], R24 ;  /* 0x0022a01801007387 */ /* 0x0041e80000100a00 */
[----:B0-----:R-:W2:Y:S04]  /*2e9b0*/  LDL.LU.64 R24, [R1+0x200] ;  /* 0x0002000001187983 */ /* 0x001ea80000300a00 */
[----:B------:R-:W2:Y:S04]  /*2e9c0*/  LDL.LU.64 R26, [R1+0x208] ;  /* 0x00020800011a7983 */ /* 0x000ea80000300a00 */
[----:B------:R-:W3:Y:S05]  /*2e9d0*/  LDL.LU R12, [R1+0x22e8] ;  /* 0x0022e800010c7983 */ /* 0x000eea0000300800 */
[----:B------:R-:W-:Y:S04]  /*2e9e0*/  STL.64 [R1+0x1d0], R20 ;  /* 0x0001d01401007387 */ /* 0x000fe80000100a00 */
[----:B------:R0:W-:Y:S04]  /*2e9f0*/  STL.64 [R1+0x1d8], R22 ;  /* 0x0001d81601007387 */ /* 0x0001e80000100a00 */
[----:B0-----:R-:W4:Y:S04]  /*2ea00*/  LDL.LU.64 R22, [R1+0x22e0] ;  /* 0x0022e00001167983 */ /* 0x001f280000300a00 */
[----:B------:R-:W4:Y:S04]  /*2ea10*/  LDL.LU.64 R20, [R1+0x22d8] ;  /* 0x0022d80001147983 */ /* 0x000f280000300a00 */
[----:B------:R0:W-:Y:S04]  /*2ea20*/  STL.64 [R1+0x2220], R10 ;  /* 0x0022200a01007387 */ /* 0x0001e80000100a00 */
[----:B0-----:R-:W4:Y:S01]  /*2ea30*/  LDL.LU R10, [R1+0x7ac] ;  /* 0x0007ac00010a7983 */ /* 0x001f220000300800 */
[----:B------:R-:W-:-:S02]  /*2ea40*/  F2FP.F16.E4M3.UNPACK_B R13, R13 ;  /* 0x0000000dff0d723e */ /* 0x000fc400020006ff */
[----:B------:R-:W-:Y:S01]  /*2ea50*/  F2FP.F16.E4M3.UNPACK_B R6, R6 ;  /* 0x00000006ff06723e */ /* 0x000fe200020006ff */
[----:B------:R-:W4:Y:S01]  /*2ea60*/  LDL R11, [R1+0x540] ;  /* 0x00054000010b7983 */ /* 0x000f220000100800 */
[----:B------:R-:W-:Y:S02]  /*2ea70*/  F2FP.F16.E4M3.UNPACK_B R4, R4 ;  /* 0x00000004ff04723e */ /* 0x000fe400020006ff */
[----:B------:R-:W-:Y:S01]  /*2ea80*/  F2FP.F16.E4M3.UNPACK_B R5, R5 ;  /* 0x00000005ff05723e */ /* 0x000fe200020006ff */
[----:B------:R-:W-:Y:S01]  /*2ea90*/  STL.64 [R1+0x2218], R8 ;  /* 0x0022180801007387 */ /* 0x000fe20000100a00 */
[----:B---3--:R-:W-:-:S07]  /*2eaa0*/  F2FP.F16.E4M3.UNPACK_B R12, R12 ;  /* 0x0000000cff0c723e */ /* 0x008fce00020006ff */
[----:B--2---:R-:W-:Y:S01]  /*2eab0*/  HMMA.16816.F32 R24, R16, R12, R24 ;  /* 0x0000000c1018723c */ /* 0x004fe20000001818 */
[----:B----4-:R-:W-:-:S05]  /*2eac0*/  IMAD R7, R7, 0x100, R10 ;  /* 0x0000010007077824 */ /* 0x010fca00078e020a */
[----:B------:R-:W-:-:S15]  /*2ead0*/  STL.64 [R1+0x22c8], R6 ;  /* 0x0022c80601007387 */ /* 0x000fde0000100a00 */
[----:B------:R-:W-:-:S02]  /*2eae0*/  NOP ;  /* 0x0000000000007918 */ /* 0x000fc40000000000 */
[----:B------:R-:W-:Y:S04]  /*2eaf0*/  STL.64 [R1+0x200], R24 ;  /* 0x0002001801007387 */ /* 0x000fe80000100a00 */
[----:B------:R-:W-:Y:S04]  /*2eb00*/  STL.64 [R1+0x208], R26 ;  /* 0x0002081a01007387 */ /* 0x000fe80000100a00 */
[----:B------:R0:W-:Y:S04]  /*2eb10*/  STL.64 [R1+0x22c0], R4 ;  /* 0x0022c00401007387 */ /* 0x0001e80000100a00 */
[----:B0-----:R-:W2:Y:S04]  /*2eb20*/  LDL.LU.64 R4, [R1+0x430] ;  /* 0x0004300001047983 */ /* 0x001ea80000300a00 */
[----:B------:R-:W2:Y:S04]  /*2eb30*/  LDL.LU.64 R6, [R1+0x438] ;  /* 0x0004380001067983 */ /* 0x000ea80000300a00 */
[----:B------:R-:W3:Y:S04]  /*2eb40*/  LDL.LU.64 R24, [R1+0x3d0] ;  /* 0x0003d00001187983 */ /* 0x000ee80000300a00 */
[----:B------:R-:W4:Y:S01]  /*2eb50*/  LDL.LU.64 R26, [R1+0x3d8] ;  /* 0x0003d800011a7983 */ /* 0x000f220000300a00 */
[----:B------:R-:W-:-:S02]  /*2eb60*/  F2FP.F16.E4M3.UNPACK_B R14, R14 ;  /* 0x0000000eff0e723e */ /* 0x000fc400020006ff */
[----:B------:R-:W-:Y:S02]  /*2eb70*/  F2FP.F16.E4M3.UNPACK_B R15, R15 ;  /* 0x0000000fff0f723e */ /* 0x000fe400020006ff */
[----:B------:R-:W-:Y:S02]  /*2eb80*/  F2FP.F16.E4M3.UNPACK_B R20, R20 ;  /* 0x00000014ff14723e */ /* 0x000fe400020006ff */
[----:B------:R-:W-:Y:S01]  /*2eb90*/  F2FP.F16.E4M3.UNPACK_B R21, R21 ;  /* 0x00000015ff15723e */ /* 0x000fe200020006ff */
[----:B----4-:R-:W-:Y:S04]  /*2eba0*/  STL.64 [R1+0x22b8], R26 ;  /* 0x0022b81a01007387 */ /* 0x010fe80000100a00 */
[----:B---3--:R0:W-:Y:S04]  /*2ebb0*/  STL.64 [R1+0x22b0], R24 ;  /* 0x0022b01801007387 */ /* 0x0081e80000100a00 */
[----:B0-----:R-:W3:Y:S04]  /*2ebc0*/  LDL.LU.64 R24, [R1+0x420] ;  /* 0x0004200001187983 */ /* 0x001ee80000300a00 */
[----:B------:R-:W3:Y:S01]  /*2ebd0*/  LDL.LU.64 R26, [R1+0x428] ;  /* 0x00042800011a7983 */ /* 0x000ee20000300a00 */
[----:B--2---:R-:W-:Y:S01]  /*2ebe0*/  HMMA.16816.F32 R4, R16, R14, R4 ;  /* 0x0000000e1004723c */ /* 0x004fe20000001804 */
[----:B------:R-:W-:-:S02]  /*2ebf0*/  F2FP.F16.E4M3.UNPACK_B R9, R0 ;  /* 0x00000000ff09723e */ /* 0x000fc400020006ff */
[----:B------:R-:W-:Y:S01]  /*2ec00*/  F2FP.F16.E4M3.UNPACK_B R8, R11 ;  /* 0x0000000bff08723e */ /* 0x000fe200020006ff */
[----:B------:R-:W2:-:S15]  /*2ec10*/  LDL.LU R0, [R1+0x22d0] ;  /* 0x0022d00001007983 */ /* 0x000e9e0000300800 */
[----:B------:R-:W-:-:S04]  /*2ec20*/  NOP ;  /* 0x0000000000007918 */ /* 0x000fc80000000000 */
[----:B------:R-:W-:Y:S04]  /*2ec30*/  STL.64 [R1+0x430], R4 ;  /* 0x0004300401007387 */ /* 0x000fe80000100a00 */
[----:B------:R0:W-:Y:S04]  /*2ec40*/  STL.64 [R1+0x438], R6 ;  /* 0x0004380601007387 */ /* 0x0001e80000100a00 */
[----:B0-----:R-:W4:Y:S04]  /*2ec50*/  LDL.LU.64 R6, [R1+0x22c8] ;  /* 0x0022c80001067983 */ /* 0x001f280000300a00 */
[----:B------:R-:W2:Y:S04]  /*2ec60*/  LDL.LU.64 R4, [R1+0x22c0] ;  /* 0x0022c00001047983 */ /* 0x000ea80000300a00 */
[----:B------:R-:W-:Y:S04]  /*2ec70*/  STL.64 [R1+0x2210], R14 ;  /* 0x0022100e01007387 */ /* 0x000fe80000100a00 */
[----:B------:R-:W-:Y:S04]  /*2ec80*/  STL [R1+0x28], R8 ;  /* 0x0000280801007387 */ /* 0x000fe80000100800 */
[----:B------:R0:W-:Y:S04]  /*2ec90*/  STL.64 [R1+0x2208], R12 ;  /* 0x0022080c01007387 */ /* 0x0001e80000100a00 */
[----:B------:R-:W-:Y:S04]  /*2eca0*/  STL [R1+0x2c], R9 ;  /* 0x00002c0901007387 */ /* 0x000fe80000100800 */
[----:B0-----:R-:W2:Y:S04]  /*2ecb0*/  LDL.LU.64 R12, [R1+0x3b0] ;  /* 0x0003b000010c7983 */ /* 0x001ea80000300a00 */
[----:B------:R-:W2:Y:S01]  /*2ecc0*/  LDL.LU.64 R14, [R1+0x3b8] ;  /* 0x0003b800010e7983 */ /* 0x000ea20000300a00 */
[----:B---3--:R-:W-:-:S15]  /*2ecd0*/  HMMA.16816.F32 R24, R16, R20, R24 ;  /* 0x000000141018723c */ /* 0x008fde0000001818 */
[----:B------:R-:W-:-:S08]  /*2ece0*/  NOP ;  /* 0x0000000000007918 */ /* 0x000fd00000000000 */
[----:B------:R-:W-:Y:S04]  /*2ecf0*/  STL.64 [R1+0x420], R24 ;  /* 0x0004201801007387 */ /* 0x000fe80000100a00 */
[----:B------:R0:W-:Y:S04]  /*2ed00*/  STL.64 [R1+0x428], R26 ;  /* 0x0004281a01007387 */ /* 0x0001e80000100a00 */
[----:B0-----:R-:W3:Y:S04]  /*2ed10*/  LDL.LU.64 R26, [R1+0x22b8] ;  /* 0x0022b800011a7983 */ /* 0x001ee80000300a00 */
[----:B------:R-:W3:Y:S04]  /*2ed20*/  LDL.LU.64 R24, [R1+0x22b0] ;  /* 0x0022b00001187983 */ /* 0x000ee80000300a00 */
[----:B------:R-:W2:Y:S04]  /*2ed30*/  LDL R10, [R1+0x10] ;  /* 0x00001000010a7983 */ /* 0x000ea80000100800 */
[----:B------:R-:W-:Y:S04]  /*2ed40*/  STL.64 [R1+0x2240], R22 ;  /* 0x0022401601007387 */ /* 0x000fe80000100a00 */
[----:B------:R0:W-:Y:S04]  /*2ed50*/  STL.64 [R1+0x2238], R20 ;  /* 0x0022381401007387 */ /* 0x0001e80000100a00 */
[----:B0-----:R-:W2:Y:S04]  /*2ed60*/  LDL.LU.64 R20, [R1+0x3c0] ;  /* 0x0003c00001147983 */ /* 0x001ea80000300a00 */
[----:B------:R-:W2:Y:S01]  /*2ed70*/  LDL.LU.64 R22, [R1+0x3c8] ;  /* 0x0003c80001167983 */ /* 0x000ea20000300a00 */
[----:B---3--:R-:W-:Y:S03]  /*2ed80*/  HMMA.16816.F32 R16, R16, R8, R24 ;  /* 0x000000081010723c */ /* 0x008fe60000001818 */
[----:B------:R-:W3:Y:S04]  /*2ed90*/  LDL.LU.64 R26, [R1+0x22a8] ;  /* 0x0022a800011a7983 */ /* 0x000ee80000300a00 */
[----:B------:R-:W3:Y:S01]  /*2eda0*/  LDL.LU.64 R24, [R1+0x22a0] ;  /* 0x0022a00001187983 */ /* 0x000ee20000300a00 */
[----:B----4-:R-:W-:-:S15]  /*2edb0*/  F2FP.F16.E4M3.UNPACK_B R7, R7 ;  /* 0x00000007ff07723e */ /* 0x010fde00020006ff */
[----:B------:R0:W-:Y:S04]  /*2edc0*/  STL.64 [R1+0x3d0], R16 ;  /* 0x0003d01001007387 */ /* 0x0001e80000100a00 */
[----:B------:R-:W-:Y:S04]  /*2edd0*/  STL.64 [R1+0x3d8], R18 ;  /* 0x0003d81201007387 */ /* 0x000fe80000100a00 */
[----:B0-----:R-:W4:Y:S01]  /*2ede0*/  LDL.LU R16, [R1+0x7f0] ;  /* 0x0007f00001107983 */ /* 0x001f220000300800 */
[----:B--2---:R-:W-:Y:S01]  /*2edf0*/  IMAD.MOV.U32 R11, RZ, RZ, R0 ;  /* 0x000000ffff0b7224 */ /* 0x004fe200078e0000 */
[----:B---3--:R-:W-:-:S15]  /*2ee00*/  HMMA.16816.F32 R20, R4, R24, R20 ;  /* 0x000000180414723c */ /* 0x008fde0000001814 */
[----:B------:R-:W-:-:S08]  /*2ee10*/  NOP ;  /* 0x0000000000007918 */ /* 0x000fd00000000000 */
[----:B------:R-:W-:Y:S04]  /*2ee20*/  STL.64 [R1+0x3c0], R20 ;  /* 0x0003c01401007387 */ /* 0x000fe80000100a00 */
[----:B------:R0:W-:Y:S02]  /*2ee30*/  STL.64 [R1+0x3c8], R22 ;  /* 0x0003c81601007387 */ /* 0x0001e40000100a00 */
[----:B0-----:R-:W-:Y:S02]  /*2ee40*/  HMMA.16816.F32 R20, R4, R26, R12 ;  /* 0x0000001a0414723c */ /* 0x001fe4000000180c */
[----:B------:R-:W2:Y:S04]  /*2ee50*/  LDL.LU.64 R12, [R1+0x3a0] ;  /* 0x0003a000010c7983 */ /* 0x000ea80000300a00 */
[----:B------:R-:W-:-:S15]  /*2ee60*/  IMAD.MOV.U32 R0, RZ, RZ, R27 ;  /* 0x000000ffff007224 */ /* 0x000fde00078e001b */
[----:B------:R-:W-:-:S02]  /*2ee70*/  NOP ;  /* 0x0000000000007918 */ /* 0x000fc40000000000 */
[----:B------:R-:W-:Y:S04]  /*2ee80*/  STL.64 [R1+0x3b0], R20 ;  /* 0x0003b01401007387 */ /* 0x000fe80000100a00 */
[----:B------:R-:W-:Y:S04]  /*2ee90*/  STL.64 [R1+0x3b8], R22 ;  /* 0x0003b81601007387 */ /* 0x000fe80000100a00 */
[----:B------:R-:W2:Y:S04]  /*2eea0*/  LDL.LU.64 R14, [R1+0x3a8] ;  /* 0x0003a800010e7983 */ /* 0x000ea80000300a00 */
[----:B------:R-:W3:Y:S04]  /*2eeb0*/  LDL.LU.64 R24, [R1+0x370] ;  /* 0x0003700001187983 */ /* 0x000ee80000300a00 */
[----:B------:R-:W4:Y:S04]  /*2eec0*/  LDL.LU.64 R26, [R1+0x378] ;  /* 0x00037800011a7983 */ /* 0x000f280000300a00 */
[----:B----4-:R0:W-:Y:S04]  /*2eed0*/  STL.64 [R1+0x2270], R26 ;  /* 0x0022701a01007387 */ /* 0x0101e80000100a00 */
[----:B0-----:R-:W4:Y:S04]  /*2eee0*/  LDL R26, [R1] ;  /* 0x00000000011a7983 */ /* 0x001f280000100800 */
[----:B------:R-:W4:Y:S04]  /*2eef0*/  LDL R27, [R1+0x4] ;  /* 0x00000400011b7983 */ /* 0x000f280000100800 */
[----:B---3--:R0:W-:Y:S04]  /*2ef00*/  STL.64 [R1+0x2268], R24 ;  /* 0x0022681801007387 */ /* 0x0081e80000100a00 */
[----:B0-----:R-:W3:Y:S04]  /*2ef10*/  LDL R24, [R1+0x8] ;  /* 0x0000080001187983 */ /* 0x001ee80000100800 */
[----:B------:R-:W3:Y:S04]  /*2ef20*/  LDL R25, [R1+0xc] ;  /* 0x00000c0001197983 */ /* 0x000ee80000100800 */
[----:B----4-:R-:W-:Y:S04]  /*2ef30*/  STL.64 [R1+0x2288], R26 ;  /* 0x0022881a01007387 */ /* 0x010fe80000100a00 */
[----:B------:R-:W4:Y:S04]  /*2ef40*/  LDL.LU.64 R20, [R1+0x350] ;  /* 0x0003500001147983 */ /* 0x000f280000300a00 */
[----:B------:R-:W2:Y:S04]  /*2ef50*/  LDL.LU.64 R22, [R1+0x358] ;  /* 0x0003580001167983 */ /* 0x000ea80000300a00 */
[----:B--2---:R-:W-:Y:S04]  /*2ef60*/  STL.64 [R1+0x2250], R22 ;  /* 0x0022501601007387 */ /* 0x004fe80000100a00 */
[----:B----4-:R0:W-:Y:S04]  /*2ef70*/  STL.64 [R1+0x2248], R20 ;  /* 0x0022481401007387 */ /* 0x0101e80000100a00 */
[----:B0-----:R-:W2:Y:S04]  /*2ef80*/  LDL.LU.64 R20, [R1+0x360] ;  /* 0x0003600001147983 */ /* 0x001ea80000300a00 */
[----:B------:R-:W4:Y:S04]  /*2ef90*/  LDL.LU.64 R22, [R1+0x368] ;  /* 0x0003680001167983 */ /* 0x000f280000300a00 */
[----:B----4-:R-:W-:Y:S04]  /*2efa0*/  STL.64 [R1+0x2280], R22 ;  /* 0x0022801601007387 */ /* 0x010fe80000100a00 */
[----:B--2---:R0:W-:Y:S04]  /*2efb0*/  STL.64 [R1+0x2278], R20 ;  /* 0x0022781401007387 */ /* 0x0041e80000100a00 */
[----:B0-----:R-:W2:Y:S04]  /*2efc0*/  LDL.LU.64 R20, [R1+0x380] ;  /* 0x0003800001147983 */ /* 0x001ea80000300a00 */
[----:B------:R-:W4:Y:S01]  /*2efd0*/  LDL.LU.64 R22, [R1+0x388] ;  /* 0x0003880001167983 */ /* 0x000f220000300a00 */
[C---:B------:R-:W-:Y:S03]  /*2efe0*/  HMMA.16816.F32 R12, R4.reuse, R10, R12 ;  /* 0x0000000a040c723c */ /* 0x040fe6000000180c */
[----:B----4-:R-:W-:Y:S04]  /*2eff0*/  STL.64 [R1+0x2298], R22 ;  /* 0x0022981601007387 */ /* 0x010fe80000100a00 */
[----:B--2---:R0:W-:Y:S04]  /*2f000*/  STL.64 [R1+0x2290], R20 ;  /* 0x0022901401007387 */ /* 0x0041e80000100a00 */
[----:B0-----:R-:W3:Y:S04]  /*2f010*/  LDL.LU.64 R20, [R1+0x390] ;  /* 0x0003900001147983 */ /* 0x001ee80000300a00 */
[----:B------:R-:W3:Y:S04]  /*2f020*/  LDL.LU.64 R22, [R1+0x398] ;  /* 0x0003980001167983 */ /* 0x000ee80000300a00 */
[----:B------:R-:W2:Y:S04]  /*2f030*/  LDL.LU R18, [R1+0x800] ;  /* 0x0008000001127983 */ /* 0x000ea80000300800 */
[----:B------:R-:W4:Y:S04]  /*2f040*/  LDL.LU R19, [R1+0x808] ;  /* 0x0008080001137983 */ /* 0x000f280000300800 */
[----:B------:R-:W2:Y:S04]  /*2f050*/  LDL.LU.64 R8, [R1+0x330] ;  /* 0x0003300001087983 */ /* 0x000ea80000300a00 */
[----:B------:R-:W4:Y:S04]  /*2f060*/  LDL.LU.64 R10, [R1+0x338] ;  /* 0x00033800010a7983 */ /* 0x000f280000300a00 */
[----:B------:R-:W-:Y:S04]  /*2f070*/  STL.64 [R1+0x3a0], R12 ;  /* 0x0003a00c01007387 */ /* 0x000fe80000100a00 */
[----:B------:R-:W-:Y:S01]  /*2f080*/  STL.64 [R1+0x3a8], R14 ;  /* 0x0003a80e01007387 */ /* 0x000fe20000100a00 */
[C---:B---3--:R-:W-:Y:S03]  /*2f090*/  HMMA.16816.F32 R24, R4.reuse, R24, R20 ;  /* 0x000000180418723c */ /* 0x048fe60000001814 */
[----:B----4-:R-:W-:Y:S04]  /*2f0a0*/  STL.64 [R1+0x2230], R10 ;  /* 0x0022300a01007387 */ /* 0x010fe80000100a00 */
[----:B--2---:R0:W-:Y:S04]  /*2f0b0*/  STL.64 [R1+0x2228], R8 ;  /* 0x0022280801007387 */ /* 0x0041e80000100a00 */
[----:B0-----:R-:W2:Y:S04]  /*2f0c0*/  LDL.LU.64 R8, [R1+0x340] ;  /* 0x0003400001087983 */ /* 0x001ea80000300a00 */
[----:B------:R-:W2:Y:S04]  /*2f0d0*/  LDL.LU.64 R10, [R1+0x348] ;  /* 0x00034800010a7983 */ /* 0x000ea80000300a00 */
[----:B------:R-:W3:Y:S04]  /*2f0e0*/  LDL.LU.64 R12, [R1+0x320] ;  /* 0x00032000010c7983 */ /* 0x000ee80000300a00 */
[----:B------:R-:W3:Y:S04]  /*2f0f0*/  LDL.LU.64 R14, [R1+0x328] ;  /* 0x00032800010e7983 */ /* 0x000ee80000300a00 */
[----:B------:R-:W4:Y:S04]  /*2f100*/  LDL.LU.64 R22, [R1+0x2298] ;  /* 0x0022980001167983 */ /* 0x000f280000300a00 */
[----:B------:R-:W4:Y:S04]  /*2f110*/  LDL.LU.64 R20, [R1+0x2290] ;  /* 0x0022900001147983 */ /* 0x000f280000300a00 */
[----:B------:R-:W-:Y:S04]  /*2f120*/  STL.64 [R1+0x390], R24 ;  /* 0x0003901801007387 */ /* 0x000fe80000100a00 */
[----:B------:R0:W-:Y:S04]  /*2f130*/  STL.64 [R1+0x398], R26 ;  /* 0x0003981a01007387 */ /* 0x0001e80000100a00 */
[----:B0-----:R-:W4:Y:S02]  /*2f140*/  LDL.LU.64 R26, [R1+0x2288] ;  /* 0x00228800011a7983 */ /* 0x001f240000300a00 */
[----:B----4-:R-:W-:Y:S02]  /*2f150*/  HMMA.16816.F32 R24, R4, R26, R20 ;  /* 0x0000001a0418723c */ /* 0x010fe40000001814 */
[----:B------:R-:W4:Y:S04]  /*2f160*/  LDL.LU.64 R22, [R1+0x2280] ;  /* 0x0022800001167983 */ /* 0x000f280000300a00 */
[----:B------:R-:W4:-:S15]  /*2f170*/  LDL.LU.64 R20, [R1+0x2278] ;  /* 0x0022780001147983 */ /* 0x000f1e0000300a00 */
[----:B------:R-:W-:-:S02]  /*2f180*/  NOP ;  /* 0x0000000000007918 */ /* 0x000fc40000000000 */
[----:B------:R-:W-:Y:S04]  /*2f190*/  STL.64 [R1+0x380], R24 ;  /* 0x0003801801007387 */ /* 0x000fe80000100a00 */
[----:B------:R0:W-:Y:S04]  /*2f1a0*/  STL.64 [R1+0x388], R26 ;  /* 0x0003881a01007387 */ /* 0x0001e80000100a00 */
[----:B0-----:R-:W2:Y:S04]  /*2f1b0*/  LDL.LU.64 R26, [R1+0x2270] ;  /* 0x00227000011a7983 */ /* 0x001ea80000300a00 */
[----:B------:R-:W2:Y:S04]  /*2f1c0*/  LDL.LU.64 R24, [R1+0x2268] ;  /* 0x0022680001187983 */ /* 0x000ea80000300a00 */
[----:B------:R-:W3:Y:S01]  /*2f1d0*/  LDL.LU R17, [R1+0x7f8] ;  /* 0x0007f80001117983 */ /* 0x000ee20000300800 */
[----:B--2---:R-:W-:-:S15]  /*2f1e0*/  HMMA.16816.F32 R24, R4, R28, R24 ;  /* 0x0000001c0418723c */ /* 0x004fde0000001818 */
[----:B------:R-:W-:-:S08]  /*2f1f0*/  NOP ;  /* 0x0000000000007918 */ /* 0x000fd00000000000 */
[----:B------:R-:W-:Y:S04]  /*2f200*/  STL.64 [R1+0x370], R24 ;  /* 0x0003701801007387 */ /* 0x000fe80000100a00 */
[----:B------:R0:W-:Y:S04]  /*2f210*/  STL.64 [R1+0x378], R26 ;  /* 0x0003781a01007387 */ /* 0x0001e80000100a00 */
[----:B0-----:R-:W4:Y:S04]  /*2f220*/  LDL.LU.64 R26, [R1+0x2260] ;  /* 0x00226000011a7983 */ /* 0x001f280000300a00 */
[----:B------:R-:W2:Y:S04]  /*2f230*/  LDL.LU.64 R24, [R1+0x2258] ;  /* 0x0022580001187983 */ /* 0x000ea80000300a00 */
[----:B------:R-:W-:Y:S01]  /*2f240*/  STL.64 [R1+0x21a8], R28 ;  /* 0x0021a81c01007387 */ /* 0x000fe20000100a00 */
[----:B----4-:R-:W-:-:S15]  /*2f250*/  HMMA.16816.F32 R20, R4, R26, R20 ;  /* 0x0000001a0414723c */ /* 0x010fde0000001814 */
[----:B------:R-:W-:-:S08]  /*2f260*/  NOP ;  /* 0x0000000000007918 */ /* 0x000fd00000000000 */
[----:B------:R-:W-:Y:S04]  /*2f270*/  STL.64 [R1+0x360], R20 ;  /* 0x0003601401007387 */ /* 0x000fe80000100a00 */
[----:B------:R0:W-:Y:S04]  /*2f280*/  STL.64 [R1+0x368], R22 ;  /* 0x0003681601007387 */ /* 0x0001e80000100a00 */
[----:B0-----:R-:W2:Y:S04]  /*2f290*/  LDL.LU.64 R22, [R1+0x2250] ;  /* 0x0022500001167983 */ /* 0x001ea80000300a00 */
[----:B------:R-:W2:Y:S02]  /*2f2a0*/  LDL.LU.64 R20, [R1+0x2248] ;  /* 0x0022480001147983 */ /* 0x000ea40000300a00 */
[----:B--2---:R-:W-:-:S15]  /*2f2b0*/  HMMA.16816.F32 R20, R4, R24, R20 ;  /* 0x000000180414723c */ /* 0x004fde0000001814 */
[----:B------:R-:W-:-:S08]  /*2f2c0*/  NOP ;  /* 0x0000000000007918 */ /* 0x000fd00000000000 */
[----:B------:R-:W-:Y:S04]  /*2f2d0*/  STL.64 [R1+0x350], R20 ;  /* 0x0003501401007387 */ /* 0x000fe80000100a00 */
[----:B------:R0:W-:Y:S04]  /*2f2e0*/  STL.64 [R1+0x358], R22 ;  /* 0x0003581601007387 */ /* 0x0001e80000100a00 */
[----:B0-----:R-:W2:Y:S04]  /*2f2f0*/  LDL.LU.64 R22, [R1+0x2240] ;  /* 0x0022400001167983 */ /* 0x001ea80000300a00 */
[----:B------:R-:W4:Y:S04]  /*2f300*/  LDL.LU.64 R20, [R1+0x2238] ;  /* 0x0022380001147983 */ /* 0x000f280000300a00 */
[----:B------:R0:W-:Y:S04]  /*2f310*/  STL.64 [R1+0x21a0], R26 ;  /* 0x0021a01a01007387 */ /* 0x0001e80000100a00 */
[----:B0-----:R-:W3:Y:S04]  /*2f320*/  LDL.LU R27, [R1+0x7f4] ;  /* 0x0007f400011b7983 */ /* 0x001ee80000300800 */
[----:B------:R-:W-:Y:S01]  /*2f330*/  STL.64 [R1+0x2198], R24 ;  /* 0x0021981801007387 */ /* 0x000fe20000100a00 */
[----:B--2---:R-:W-:-:S15]  /*2f340*/  HMMA.16816.F32 R8, R4, R22, R8 ;  /* 0x000000160408723c */ /* 0x004fde0000001808 */
[----:B------:R-:W-:-:S08]  /*2f350*/  NOP ;  /* 0x0000000000007918 */ /* 0x000fd00000000000 */
[----:B------:R-:W-:Y:S04]  /*2f360*/  STL.64 [R1+0x340], R8 ;  /* 0x0003400801007387 */ /* 0x000fe80000100a00 */
[----:B------:R0:W-:Y:S04]  /*2f370*/  STL.64 [R1+0x348], R10 ;  /* 0x0003480a01007387 */ /* 0x0001e80000100a00 */
[----:B0-----:R-:W2:Y:S04]  /*2f380*/  LDL.LU.64 R10, [R1+0x2230] ;  /* 0x00223000010a7983 */ /* 0x001ea80000300a00 */
[----:B------:R-:W2:Y:S04]  /*2f390*/  LDL.LU.64 R8, [R1+0x2228] ;  /* 0x0022280001087983 */ /* 0x000ea80000300a00 */
[----:B------:R-:W-:Y:S04]  /*2f3a0*/  STL.64 [R1+0x21f0], R22 ;  /* 0x0021f01601007387 */ /* 0x000fe80000100a00 */
[----:B----4-:R0:W-:Y:S04]  /*2f3b0*/  STL.64 [R1+0x21e8], R20 ;  /* 0x0021e81401007387 */ /* 0x0101e80000100a00 */
[----:B0-----:R-:W4:Y:S04]  /*2f3c0*/  LDL.LU.64 R20, [R1+0x310] ;  /* 0x0003100001147983 */ /* 0x001f280000300a00 */
[----:B------:R-:W4:Y:S01]  /*2f3d0*/  LDL.LU.64 R22, [R1+0x318] ;  /* 0x0003180001167983 */ /* 0x000f220000300a00 */
[----:B--2---:R-:W-:-:S15]  /*2f3e0*/  HMMA.16816.F32 R8, R4, R2, R8 ;  /* 0x000000020408723c */ /* 0x004fde0000001808 */
[----:B------:R-:W-:-:S08]  /*2f3f0*/  NOP ;  /* 0x0000000000007918 */ /* 0x000fd00000000000 */
[----:B------:R-:W-:Y:S04]  /*2f400*/  STL.64 [R1+0x330], R8 ;  /* 0x0003300801007387 */ /* 0x000fe80000100a00 */
[----:B------:R0:W-:Y:S04]  /*2f410*/  STL.64 [R1+0x338], R10 ;  /* 0x0003380a01007387 */ /* 0x0001e80000100a00 */
[----:B0-----:R-:W4:Y:S04]  /*2f420*/  LDL.LU.64 R10, [R1+0x2220] ;  /* 0x00222000010a7983 */ /* 0x001f280000300a00 */
[----:B------:R-:W3:Y:S02]  /*2f430*/  LDL.LU.64 R8, [R1+0x2218] ;  /* 0x0022180001087983 */ /* 0x000ee40000300a00 */
[C---:B---3--:R-:W-:Y:S06]  /*2f440*/  HMMA.16816.F32 R12, R4.reuse, R8, R12 ;  /* 0x00000008040c723c */ /* 0x048fec000000180c */
[----:B----4-:R-:W-:-:S15]  /*2f450*/  HMMA.16816.F32 R20, R4, R10, R20 ;  /* 0x0000000a0414723c */ /* 0x010fde0000001814 */
[----:B------:R-:W-:-:S02]  /*2f460*/  NOP ;  /* 0x0000000000007918 */ /* 0x000fc40000000000 */
[----:B------:R-:W-:Y:S04]  /*2f470*/  STL.64 [R1+0x320], R12 ;  /* 0x0003200c01007387 */ /* 0x000fe80000100a00 */
[----:B------:R0:W-:Y:S04]  /*2f480*/  STL.64 [R1+0x328], R14 ;  /* 0x0003280e01007387 */ /* 0x0001e80000100a00 */
[----:B0-----:R-:W2:Y:S04]  /*2f490*/  LDL.LU.64 R14, [R1+0x2210] ;  /* 0x00221000010e7983 */ /* 0x001ea80000300a00 */
[----:B------:R-:W3:Y:S04]  /*2f4a0*/  LDL.LU.64 R12, [R1+0x2208] ;  /* 0x00220800010c7983 */ /* 0x000ee80000300a00 */
[----:B------:R-:W4:Y:S04]  /*2f4b0*/  LDL.64 R28, [R1+0x28] ;  /* 0x00002800011c7983 */ /* 0x000f280000100a00 */
[----:B------:R-:W-:Y:S04]  /*2f4c0*/  STL.64 [R1+0x2160], R10 ;  /* 0x0021600a01007387 */ /* 0x000fe80000100a00 */
[----:B------:R0:W-:Y:S04]  /*2f4d0*/  STL.64 [R1+0x310], R20 ;  /* 0x0003101401007387 */ /* 0x0001e80000100a00 */
[----:B------:R1:W-:Y:S04]  /*2f4e0*/  STL.64 [R1+0x318], R22 ;  /* 0x0003181601007387 */ /* 0x0003e80000100a00 */
[----:B------:R-:W-:Y:S04]  /*2f4f0*/  STL.64 [R1+0x2158], R8 ;  /* 0x0021580801007387 */ /* 0x000fe80000100a00 */
[----:B0-----:R-:W2:Y:S04]  /*2f500*/  LDL.LU.64 R20, [R1+0x410] ;  /* 0x0004100001147983 */ /* 0x001ea80000300a00 */
[----:B-1----:R-:W3:Y:S01]  /*2f510*/  LDL.LU.64 R22, [R1+0x418] ;  /* 0x0004180001167983 */ /* 0x002ee20000300a00 */
[----:B------:R-:W-:-:S03]  /*2f520*/  IMAD R16, R16, 0x100, R27 ;  /* 0x0000010010107824 */ /* 0x000fc600078e021b */
[----:B---3--:R-:W-:Y:S04]  /*2f530*/  STL.64 [R1+0x2200], R22 ;  /* 0x0022001601007387 */ /* 0x008fe80000100a00 */
[----:B--2---:R0:W-:Y:S04]  /*2f540*/  STL.64 [R1+0x21f8], R20 ;  /* 0x0021f81401007387 */ /* 0x0041e80000100a00 */
[----:B0-----:R-:W2:Y:S04]  /*2f550*/  LDL.LU.64 R20, [R1+0x300] ;  /* 0x0003000001147983 */ /* 0x001ea80000300a00 */
[----:B------:R-:W2:Y:S04]  /*2f560*/  LDL.LU.64 R22, [R1+0x308] ;  /* 0x0003080001167983 */ /* 0x000ea80000300a00 */
[----:B------:R-:W3:Y:S04]  /*2f570*/  LDL.LU.64 R8, [R1+0x400] ;  /* 0x0004000001087983 */ /* 0x000ee80000300a00 */
[----:B------:R-:W3:Y:S04]  /*2f580*/  LDL.LU.64 R10, [R1+0x408] ;  /* 0x00040800010a7983 */ /* 0x000ee80000300a00 */
[----:B------:R-:W4:Y:S04]  /*2f590*/  LDL.64 R26, [R1+0x8] ;  /* 0x00000800011a7983 */ /* 0x000f280000100a00 */
[----:B------:R-:W3:Y:S04]  /*2f5a0*/  LDL.64 R24, [R1+0x10] ;  /* 0x0000100001187983 */ /* 0x000ee80000100a00 */
[----:B----4-:R0:W-:Y:S04]  /*2f5b0*/  STL.64 [R1+0x21c8], R26 ;  /* 0x0021c81a01007387 */ /* 0x0101e80000100a00 */
[----:B0-----:R-:W4:Y:S04]  /*2f5c0*/  LDL.LU R26, [R1+0x804] ;  /* 0x00080400011a7983 */ /* 0x001f280000300800 */
[----:B------:R-:W4:Y:S01]  /*2f5d0*/  LDL.LU R27, [R1+0x80c] ;  /* 0x00080c00011b7983 */ /* 0x000f220000300800 */
[----:B--2---:R-:W-:Y:S03]  /*2f5e0*/  HMMA.16816.F32 R20, R4, R12, R20 ;  /* 0x0000000c0414723c */ /* 0x004fe60000001814 */
[----:B---3--:R0:W-:Y:S04]  /*2f5f0*/  STL.64 [R1+0x21c0], R24 ;  /* 0x0021c01801007387 */ /* 0x0081e80000100a00 */
[----:B0-----:R-:W2:-:S15]  /*2f600*/  LDL.LU R25, [R1+0x7fc] ;  /* 0x0007fc0001197983 */ /* 0x001e9e0000300800 */
[----:B------:R-:W-:-:S01]  /*2f610*/  NOP ;  /* 0x0000000000007918 */ /* 0x000fc20000000000 */
[----:B------:R-:W-:Y:S04]  /*2f620*/  STL.64 [R1+0x300], R20 ;  /* 0x0003001401007387 */ /* 0x000fe80000100a00 */
[----:B------:R0:W-:Y:S04]  /*2f630*/  STL.64 [R1+0x308], R22 ;  /* 0x0003081601007387 */ /* 0x0001e80000100a00 */
[----:B0-----:R-:W3:Y:S04]  /*2f640*/  LDL.LU.64 R22, [R1+0x2200] ;  /* 0x0022000001167983 */ /* 0x001ee80000300a00 */
[----:B------:R-:W3:Y:S01]  /*2f650*/  LDL.LU.64 R20, [R1+0x21f8] ;  /* 0x0021f80001147983 */ /* 0x000ee20000300a00 */
[----:B----4-:R-:W-:-:S02]  /*2f660*/  IMAD R18, R18, 0x100, R26 ;  /* 0x0000010012127824 */ /* 0x010fc400078e021a */
[----:B------:R-:W-:Y:S01]  /*2f670*/  IMAD R19, R19, 0x100, R27 ;  /* 0x0000010013137824 */ /* 0x000fe200078e021b */
[----:B------:R-:W4:Y:S04]  /*2f680*/  LDL R26, [R1+0x20] ;  /* 0x00002000011a7983 */ /* 0x000f280000100800 */
[----:B------:R-:W4:Y:S01]  /*2f690*/  LDL R27, [R1+0x24] ;  /* 0x00002400011b7983 */ /* 0x000f220000100800 */
[----:B--2---:R-:W-:Y:S01]  /*2f6a0*/  IMAD R17, R17, 0x100, R25 ;  /* 0x0000010011117824 */ /* 0x004fe200078e0219 */
[----:B---3--:R-:W-:Y:S02]  /*2f6b0*/  HMMA.16816.F32 R20, R4, R14, R20 ;  /* 0x0000000e0414723c */ /* 0x008fe40000001814 */
[----:B----4-:R0:W-:Y:S04]  /*2f6c0*/  STL.64 [R1+0x21e0], R26 ;  /* 0x0021e01a01007387 */ /* 0x0101e80000100a00 */
[----:B------:R-:W2:Y:S04]  /*2f6d0*/  LDL.LU.64 R24, [R1+0x2f0] ;  /* 0x0002f00001187983 */ /* 0x000ea80000300a00 */
[----:B0-----:R-:W2:-:S13]  /*2f6e0*/  LDL.LU.64 R26, [R1+0x2f8] ;  /* 0x0002f800011a7983 */ /* 0x001e9a0000300a00 */
[----:B------:R-:W-:Y:S04]  /*2f6f0*/  STL.64 [R1+0x410], R20 ;  /* 0x0004101401007387 */ /* 0x000fe80000100a00 */
[----:B------:R0:W-:Y:S04]  /*2f700*/  STL.64 [R1+0x418], R22 ;  /* 0x0004181601007387 */ /* 0x0001e80000100a00 */
[----:B0-----:R-:W3:Y:S04]  /*2f710*/  LDL.LU.64 R22, [R1+0x21f0] ;  /* 0x0021f00001167983 */ /* 0x001ee80000300a00 */
[----:B------:R-:W4:Y:S04]  /*2f720*/  LDL.LU.64 R20, [R1+0x21e8] ;  /* 0x0021e80001147983 */ /* 0x000f280000300a00 */
[----:B------:R-:W-:Y:S04]  /*2f730*/  STL [R1+0x2134], R14 ;  /* 0x0021340e01007387 */ /* 0x000fe80000100800 */
[----:B------:R-:W-:Y:S01]  /*2f740*/  STL [R1+0x2130], R15 ;  /* 0x0021300f01007387 */ /* 0x000fe20000100800 */
[----:B----4-:R-:W-:-:S15]  /*2f750*/  HMMA.16816.F32 R8, R4, R20, R8 ;  /* 0x000000140408723c */ /* 0x010fde0000001808 */
[----:B------:R-:W-:-:S08]  /*2f760*/  NOP ;  /* 0x0000000000007918 */ /* 0x000fd00000000000 */
[----:B------:R0:W-:Y:S04]  /*2f770*/  STL.64 [R1+0x400], R8 ;  /* 0x0004000801007387 */ /* 0x0001e80000100a00 */
[----:B------:R1:W-:Y:S04]  /*2f780*/  STL.64 [R1+0x408], R10 ;  /* 0x0004080a01007387 */ /* 0x0003e80000100a00 */
[----:B0-----:R-:W4:Y:S04]  /*2f790*/  LDL.LU.64 R8, [R1+0x2b0] ;  /* 0x0002b00001087983 */ /* 0x001f280000300a00 */
[----:B-1----:R-:W3:Y:S01]  /*2f7a0*/  LDL.LU.64 R10, [R1+0x2b8] ;  /* 0x0002b800010a7983 */ /* 0x002ee20000300a00 */
[----:B--2---:R-:W-:Y:S06]  /*2f7b0*/  HMMA.16816.F32 R4, R4, R28, R24 ;  /* 0x0000001c0404723c */ /* 0x004fec0000001818 */
[----:B------:R-:W-:-:S02]  /*2f7c0*/  IMAD.MOV.U32 R14, RZ, RZ, R28 ;  /* 0x000000ffff0e7224 */ /* 0x000fc400078e001c */
[----:B------:R-:W-:Y:S01]  /*2f7d0*/  IMAD.MOV.U32 R15, RZ, RZ, R29 ;  /* 0x000000ffff0f7224 */ /* 0x000fe200078e001d */
[----:B---3--:R-:W-:Y:S04]  /*2f7e0*/  STL.64 [R1+0x21d8], R10 ;  /* 0x0021d80a01007387 */ /* 0x008fe80000100a00 */
[----:B----4-:R-:W-:Y:S04]  /*2f7f0*/  STL.64 [R1+0x21d0], R8 ;  /* 0x0021d00801007387 */ /* 0x010fe80000100a00 */
[----:B------:R0:W-:Y:S04]  /*2f800*/  STL [R1+0x2124], R20 ;  /* 0x0021241401007387 */ /* 0x0001e80000100800 */
[----:B------:R-:W-:Y:S04]  /*2f810*/  STL [R1+0x2120], R21 ;  /* 0x0021201501007387 */ /* 0x000fe80000100800 */
[----:B0-----:R-:W2:Y:S04]  /*2f820*/  LDL R20, [R1+0x18] ;  /* 0x0000180001147983 */ /* 0x001ea80000100800 */
[----:B------:R-:W3:Y:S04]  /*2f830*/  LDL.LU.64 R8, [R1+0x2e0] ;  /* 0x0002e00001087983 */ /* 0x000ee80000300a00 */
[----:B------:R-:W3:Y:S04]  /*2f840*/  LDL.LU.64 R10, [R1+0x2e8] ;  /* 0x0002e800010a7983 */ /* 0x000ee80000300a00 */
[----:B------:R-:W3:Y:S04]  /*2f850*/  LDL.LU.64 R26, [R1+0x21e0] ;  /* 0x0021e000011a7983 */ /* 0x000ee80000300a00 */
[----:B------:R-:W-:Y:S04]  /*2f860*/  STL.64 [R1+0x2f0], R4 ;  /* 0x0002f00401007387 */ /* 0x000fe80000100a00 */
[----:B------:R-:W-:Y:S04]  /*2f870*/  STL.64 [R1+0x2f8], R6 ;  /* 0x0002f80601007387 */ /* 0x000fe80000100a00 */
[----:B------:R-:W4:Y:S04]  /*2f880*/  LDL.64 R28, [R1] ;  /* 0x00000000011c7983 */ /* 0x000f280000100a00 */
[----:B------:R-:W-:Y:S04]  /*2f890*/  STL.64 [R1+0x2140], R14 ;  /* 0x0021400e01007387 */ /* 0x000fe80000100a00 */
[----:B------:R0:W-:Y:S04]  /*2f8a0*/  STL.64 [R1+0x2138], R12 ;  /* 0x0021380c01007387 */ /* 0x0001e80000100a00 */
[----:B0-----:R-:W4:Y:S04]  /*2f8b0*/  LDL.LU.64 R12, [R1+0x2c0] ;  /* 0x0002c000010c7983 */ /* 0x001f280000300a00 */
[----:B------:R-:W4:Y:S04]  /*2f8c0*/  LDL.LU.64 R14, [R1+0x2c8] ;  /* 0x0002c800010e7983 */ /* 0x000f280000300a00 */
[----:B------:R-:W2:Y:S04]  /*2f8d0*/  LDL.LU R4, [R1+0x810] ;  /* 0x0008100001047983 */ /* 0x000ea80000300800 */
[----:B------:R-:W2:Y:S04]  /*2f8e0*/  LDL.LU R5, [R1+0x818] ;  /* 0x0008180001057983 */ /* 0x000ea80000300800 */
[----:B------:R-:W4:Y:S04]  /*2f8f0*/  LDL.LU R6, [R1+0x820] ;  /* 0x0008200001067983 */ /* 0x000f280000300800 */
[----:B------:R-:W4:Y:S01]  /*2f900*/  LDL.LU R7, [R1+0x828] ;  /* 0x0008280001077983 */ /* 0x000f220000300800 */
[----:B------:R-:W-:-:S02]  /*2f910*/  F2FP.F16.E4M3.UNPACK_B R16, R16 ;  /* 0x00000010ff10723e */ /* 0x000fc400020006ff */
[----:B------:R-:W-:Y:S02]  /*2f920*/  F2FP.F16.E4M3.UNPACK_B R17, R17 ;  /* 0x00000011ff11723e */ /* 0x000fe400020006ff */
[----:B------:R-:W-:Y:S02]  /*2f930*/  F2FP.F16.E4M3.UNPACK_B R18, R18 ;  /* 0x00000012ff12723e */ /* 0x000fe400020006ff */
[----:B------:R-:W-:-:S07]  /*2f940*/  F2FP.F16.E4M3.UNPACK_B R19, R19 ;  /* 0x00000013ff13723e */ /* 0x000fce00020006ff */
[----:B---3--:R-:W-:Y:S01]  /*2f950*/  HMMA.16816.F32 R24, R16, R26, R8 ;  /* 0x0000001a1018723c */ /* 0x008fe20000001808 */
[----:B----4-:R-:W-:Y:S04]  /*2f960*/  STL.64 [R1+0x2150], R6 ;  /* 0x0021500601007387 */ /* 0x010fe80000100a00 */
[----:B--2---:R0:W-:Y:S04]  /*2f970*/  STL.64 [R1+0x2148], R4 ;  /* 0x0021480401007387 */ /* 0x0041e80000100a00 */
[----:B0-----:R-:W2:Y:S04]  /*2f980*/  LDL.LU.64 R4, [R1+0x2d0] ;  /* 0x0002d00001047983 */ /* 0x001ea80000300a00 */
[----:B------:R-:W2:Y:S04]  /*2f990*/  LDL.LU.64 R6, [R1+0x2d8] ;  /* 0x0002d80001067983 */ /* 0x000ea80000300a00 */
[----:B------:R-:W3:Y:S04]  /*2f9a0*/  LDL.LU.64 R10, [R1+0x21d8] ;  /* 0x0021d800010a7983 */ /* 0x000ee80000300a00 */
[----:B------:R-:W3:Y:S04]  /*2f9b0*/  LDL.LU.64 R8, [R1+0x21d0] ;  /* 0x0021d00001087983 */ /* 0x000ee80000300a00 */
[----:B------:R-:W-:Y:S04]  /*2f9c0*/  STL.64 [R1+0x2e0], R24 ;  /* 0x0002e01801007387 */ /* 0x000fe80000100a00 */
[----:B------:R0:W-:Y:S04]  /*2f9d0*/  STL.64 [R1+0x2e8], R26 ;  /* 0x0002e81a01007387 */ /* 0x0001e80000100a00 */
[----:B0-----:R-:W3:Y:S04]  /*2f9e0*/  LDL.LU.64 R26, [R1+0x21c8] ;  /* 0x0021c800011a7983 */ /* 0x001ee80000300a00 */
[----:B------:R-:W4:Y:S01]  /*2f9f0*/  LDL.LU.64 R24, [R1+0x21c0] ;  /* 0x0021c00001187983 */ /* 0x000f220000300a00 */
[----:B------:R-:W-:-:S07]  /*2fa00*/  IMAD.MOV.U32 R21, RZ, RZ, R0 ;  /* 0x000000ffff157224 */ /* 0x000fce00078e0000 */
[C---:B--2---:R-:W-:Y:S06]  /*2fa10*/  HMMA.16816.F32 R4, R16.reuse, R20, R4 ;  /* 0x000000141004723c */ /* 0x044fec0000001804 */
[----:B----4-:R-:W-:-:S15]  /*2fa20*/  HMMA.16816.F32 R12, R16, R24, R12 ;  /* 0x00000018100c723c */ /* 0x010fde000000180c */
[----:B------:R-:W-:-:S02]  /*2fa30*/  NOP ;  /* 0x0000000000007918 */ /* 0x000fc40000000000 */
[----:B------:R-:W-:Y:S04]  /*2fa40*/  STL.64 [R1+0x2d0], R4 ;  /* 0x0002d00401007387 */ /* 0x000fe80000100a00 */
[----:B------:R3:W-:Y:S02]  /*2fa50*/  STL.64 [R1+0x2d8], R6 ;  /* 0x0002d80601007387 */ /* 0x0007e40000100a00 */
[----:B---3--:R-:W-:Y:S01]  /*2fa60*/  HMMA.16816.F32 R4, R16, R26, R8 ;  /* 0x0000001a1004723c */ /* 0x008fe20000001808 */
[----:B------:R-:W-:Y:S01]  /*2fa70*/  IMAD.MOV.U32 R21, RZ, RZ, R24 ;  /* 0x000000ffff157224 */ /* 0x000fe200078e0018 */
[----:B------:R-:W-:Y:S04]  /*2fa80*/  STL.64 [R1+0x2c0], R12 ;  /* 0x0002c00c01007387 */ /* 0x000fe80000100a00 */
[----:B------:R-:W-:Y:S04]  /*2fa90*/  STL.64 [R1+0x2c8], R14 ;  /* 0x0002c80e01007387 */ /* 0x000fe80000100a00 */
[----:B------:R-:W2:Y:S01]  /*2faa0*/  LDL.LU.64 R24, [R1+0x290] ;  /* 0x0002900001187983 */ /* 0x000ea20000300a00 */
[----:B------:R-:W-:-:S12]  /*2fab0*/  IMAD.MOV.U32 R20, RZ, RZ, R27 ;  /* 0x000000ffff147224 */ /* 0x000fd800078e001b */
[----:B------:R-:W-:Y:S04]  /*2fac0*/  STL.64 [R1+0x2b0], R4 ;  /* 0x0002b00401007387 */ /* 0x000fe80000100a00 */
[----:B------:R-:W-:Y:S04]  /*2fad0*/  STL.64 [R1+0x2b8], R6 ;  /* 0x0002b80601007387 */ /* 0x000fe80000100a00 */
[----:B------:R-:W3:Y:S04]  /*2fae0*/  LDL.LU.64 R26, [R1+0x298] ;  /* 0x00029800011a7983 */ /* 0x000ee80000300a00 */
[----:B---3--:R-:W-:Y:S04]  /*2faf0*/  STL.64 [R1+0x21b8], R26 ;  /* 0x0021b81a01007387 */ /* 0x008fe80000100a00 */
[----:B--2---:R0:W-:Y:S04]  /*2fb00*/  STL.64 [R1+0x21b0], R24 ;  /* 0x0021b01801007387 */ /* 0x0041e80000100a00 */
[----:B0-----:R-:W2:Y:S04]  /*2fb10*/  LDL.LU.64 R24, [R1+0x2a0] ;  /* 0x0002a00001187983 */ /* 0x001ea80000300a00 */
[----:B------:R-:W2:Y:S04]  /*2fb20*/  LDL.LU.64 R26, [R1+0x2a8] ;  /* 0x0002a800011a7983 */ /* 0x000ea80000300a00 */
[----:B------:R-:W-:Y:S04]  /*2fb30*/  STL.64 [R1+0x2180], R22 ;  /* 0x0021801601007387 */ /* 0x000fe80000100a00 */
[----:B------:R0:W-:Y:S04]  /*2fb40*/  STL.64 [R1+0x2178], R20 ;  /* 0x0021781401007387 */ /* 0x0001e80000100a00 */
[----:B0-----:R-:W3:Y:S04]  /*2fb50*/  LDL.LU.64 R20, [R1+0x270] ;  /* 0x0002700001147983 */ /* 0x001ee80000300a00 */
[----:B------:R-:W4:Y:S04]  /*2fb60*/  LDL.LU.64 R22, [R1+0x278] ;  /* 0x0002780001167983 */ /* 0x000f280000300a00 */
[----:B----4-:R-:W-:Y:S04]  /*2fb70*/  STL.64 [R1+0x2190], R22 ;  /* 0x0021901601007387 */ /* 0x010fe80000100a00 */
[----:B---3--:R0:W-:Y:S04]  /*2fb80*/  STL.64 [R1+0x2188], R20 ;  /* 0x0021881401007387 */ /* 0x0081e80000100a00 */
[----:B0-----:R-:W3:Y:S04]  /*2fb90*/  LDL.LU.64 R20, [R1+0x280] ;  /* 0x0002800001147983 */ /* 0x001ee80000300a00 */
[----:B------:R-:W3:Y:S04]  /*2fba0*/  LDL.LU.64 R22, [R1+0x288] ;  /* 0x0002880001167983 */ /* 0x000ee80000300a00 */
[----:B------:R-:W4:Y:S04]  /*2fbb0*/  LDL.LU.64 R8, [R1+0x250] ;  /* 0x0002500001087983 */ /* 0x000f280000300a00 */
[----:B------:R-:W3:Y:S01]  /*2fbc0*/  LDL.LU.64 R10, [R1+0x258] ;  /* 0x00025800010a7983 */ /* 0x000ee20000300a00 */
[C---:B--2---:R-:W-:Y:S06]  /*2fbd0*/  HMMA.16816.F32 R24, R16.reuse, R28, R24 ;  /* 0x0000001c1018723c */ /* 0x044fec0000001818 */
[----:B------:R-:W-:Y:S01]  /*2fbe0*/  IMAD.MOV.U32 R0, RZ, RZ, R29 ;  /* 0x000000ffff007224 */ /* 0x000fe200078e001d */
[----:B---3--:R-:W-:Y:S04]  /*2fbf0*/  STL.64 [R1+0x2170], R10 ;  /* 0x0021700a01007387 */ /* 0x008fe80000100a00 */
[----:B----4-:R0:W-:Y:S04]  /*2fc00*/  STL.64 [R1+0x2168], R8 ;  /* 0x0021680801007387 */ /* 0x0101e80000100a00 */
        /* <DEDUP_REMOVED lines=8> */
[----:B0-----:R-:W2:Y:S04]  /*2fc90*/  LDL.LU.64 R26, [R1+0x21b8] ;  /* 0x0021b800011a7983 */ /* 0x001ea80000300a00 */
[----:B------:R-:W2:Y:S04]  /*2fca0*/  LDL.LU.64 R24, [R1+0x21b0] ;  /* 0x0021b00001187983 */ /* 0x000ea80000300a00 */
[----:B------:R-:W2:Y:S02]  /*2fcb0*/  LDL.LU.64 R28, [R1+0x21a8] ;  /* 0x0021a800011c7983 */ /* 0x000ea40000300a00 */
[----:B--2---:R-:W-:-:S15]  /*2fcc0*/  HMMA.16816.F32 R24, R16, R28, R24 ;  /* 0x0000001c1018723c */ /* 0x004fde0000001818 */
[----:B------:R-:W-:-:S08]  /*2fcd0*/  NOP ;  /* 0x0000000000007918 */ /* 0x000fd00000000000 */
[----:B------:R-:W-:Y:S04]  /*2fce0*/  STL.64 [R1+0x290], R24 ;  /* 0x0002901801007387 */ /* 0x000fe80000100a00 */
[----:B------:R0:W-:Y:S04]  /*2fcf0*/  STL.64 [R1+0x298], R26 ;  /* 0x0002981a01007387 */ /* 0x0001e80000100a00 */
[----:B0-----:R-:W2:Y:S04]  /*2fd00*/  LDL.LU.64 R26, [R1+0x21a0] ;  /* 0x0021a000011a7983 */ /* 0x001ea80000300a00 */
[----:B------:R-:W3:Y:S01]  /*2fd10*/  LDL.LU.64 R24, [R1+0x2198] ;  /* 0x0021980001187983 */ /* 0x000ee20000300a00 */
[----:B--2---:R-:W-:-:S15]  /*2fd20*/  HMMA.16816.F32 R20, R16, R26, R20 ;  /* 0x0000001a1014723c */ /* 0x004fde0000001814 */
[----:B------:R-:W-:-:S08]  /*2fd30*/  NOP ;  /* 0x0000000000007918 */ /* 0x000fd00000000000 */
[----:B------:R-:W-:Y:S04]  /*2fd40*/  STL.64 [R1+0x280], R20 ;  /* 0x0002801401007387 */ /* 0x000fe80000100a00 */
[----:B------:R0:W-:Y:S04]  /*2fd50*/  STL.64 [R1+0x288], R22 ;  /* 0x0002881601007387 */ /* 0x0001e80000100a00 */
[----:B0-----:R-:W3:Y:S04]  /*2fd60*/  LDL.LU.64 R22, [R1+0x2190] ;  /* 0x0021900001167983 */ /* 0x001ee80000300a00 */
[----:B------:R-:W3:Y:S02]  /*2fd70*/  LDL.LU.64 R20, [R1+0x2188] ;  /* 0x0021880001147983 */ /* 0x000ee40000300a00 */
[----:B---3--:R-:W-:-:S15]  /*2fd80*/  HMMA.16816.F32 R20, R16, R24, R20 ;  /* 0x000000181014723c */ /* 0x008fde0000001814 */
[----:B------:R-:W-:-:S08]  /*2fd90*/  NOP ;  /* 0x0000000000007918 */ /* 0x000fd00000000000 */
[----:B------:R-:W-:Y:S04]  /*2fda0*/  STL.64 [R1+0x270], R20 ;  /* 0x0002701401007387 */ /* 0x000fe80000100a00 */
[----:B------:R0:W-:Y:S04]  /*2fdb0*/  STL.64 [R1+0x278], R22 ;  /* 0x0002781601007387 */ /* 0x0001e80000100a00 */
[----:B0-----:R-:W2:Y:S04]  /*2fdc0*/  LDL.LU.64 R22, [R1+0x2180] ;  /* 0x0021800001167983 */ /* 0x001ea80000300a00 */
[----:B------:R-:W3:Y:S04]  /*2fdd0*/  LDL.LU.64 R20, [R1+0x2178] ;  /* 0x0021780001147983 */ /* 0x000ee80000300a00 */
[----:B------:R0:W-:Y:S04]  /*2fde0*/  STL.64 [R1+0x20c0], R26 ;  /* 0x0020c01a01007387 */ /* 0x0001e80000100a00 */
[----:B0-----:R-:W4:Y:S04]  /*2fdf0*/  LDL.LU R26, [R1+0x824] ;  /* 0x00082400011a7983 */ /* 0x001f280000300800 */
[----:B------:R-:W4:Y:S04]  /*2fe00*/  LDL.LU R27, [R1+0x82c] ;  /* 0x00082c00011b7983 */ /* 0x000f280000300800 */
[----:B------:R0:W-:Y:S01]  /*2fe10*/  STL.64 [R1+0x20b8], R24 ;  /* 0x0020b81801007387 */ /* 0x0001e20000100a00 */
[----:B--2---:R-:W-:Y:S03]  /*2fe20*/  HMMA.16816.F32 R8, R16, R22, R8 ;  /* 0x000000161008723c */ /* 0x004fe60000001808 */
[----:B----4-:R1:W-:Y:S04]  /*2fe30*/  STL.64 [R1+0x2128], R26 ;  /* 0x0021281a01007387 */ /* 0x0103e80000100a00 */
[----:B0-----:R-:W2:Y:S04]  /*2fe40*/  LDL.LU.64 R24, [R1+0x220] ;  /* 0x0002200001187983 */ /* 0x001ea80000300a00 */
[----:B-1----:R-:W2:-:S12]  /*2fe50*/  LDL.LU.64 R26, [R1+0x228] ;  /* 0x00022800011a7983 */ /* 0x002e980000300a00 */
[----:B------:R-:W-:Y:S04]  /*2fe60*/  STL.64 [R1+0x260], R8 ;  /* 0x0002600801007387 */ /* 0x000fe80000100a00 */
[----:B------:R0:W-:Y:S04]  /*2fe70*/  STL.64 [R1+0x268], R10 ;  /* 0x0002680a01007387 */ /* 0x0001e80000100a00 */
[----:B0-----:R-:W4:Y:S04]  /*2fe80*/  LDL.LU.64 R10, [R1+0x2170] ;  /* 0x00217000010a7983 */ /* 0x001f280000300a00 */
[----:B------:R-:W4:Y:S02]  /*2fe90*/  LDL.LU.64 R8, [R1+0x2168] ;  /* 0x0021680001087983 */ /* 0x000f240000300a00 */
[----:B----4-:R-:W-:-:S15]  /*2fea0*/  HMMA.16816.F32 R8, R16, R2, R8 ;  /* 0x000000021008723c */ /* 0x010fde0000001808 */
        /* <DEDUP_REMOVED lines=10> */
[----:B0-----:R-:W3:Y:S04]  /*2ff50*/  LDL.LU.64 R6, [R1+0x2150] ;  /* 0x0021500001067983 */ /* 0x001ee80000300a00 */
[----:B------:R-:W4:Y:S04]  /*2ff60*/  LDL.LU.64 R4, [R1+0x2148] ;  /* 0x0021480001047983 */ /* 0x000f280000300a00 */
[----:B------:R-:W-:Y:S04]  /*2ff70*/  STL.64 [R1+0x230], R12 ;  /* 0x0002300c01007387 */ /* 0x000fe80000100a00 */
[----:B------:R0:W-:Y:S04]  /*2ff80*/  STL.64 [R1+0x238], R14 ;  /* 0x0002380e01007387 */ /* 0x0001e80000100a00 */
[----:B0-----:R-:W3:Y:S04]  /*2ff90*/  LDL.LU.64 R14, [R1+0x2140] ;  /* 0x00214000010e7983 */ /* 0x001ee80000300a00 */
[----:B------:R-:W2:Y:S04]  /*2ffa0*/  LDL.LU.64 R12, [R1+0x2138] ;  /* 0x00213800010c7983 */ /* 0x000ea80000300a00 */
[----:B------:R3:W-:Y:S01]  /*2ffb0*/  STL.64 [R1+0x2090], R10 ;  /* 0x0020900a01007387 */ /* 0x0007e20000100a00 */
[----:B--2---:R-:W-:Y:S01]  /*2ffc0*/  HMMA.16816.F32 R24, R16, R12, R24 ;  /* 0x0000000c1018723c */ /* 0x004fe20000001818 */
[----:B---3--:R-:W-:-:S02]  /*2ffd0*/  IMAD.MOV.U32 R10, RZ, RZ, R14 ;  /* 0x000000ffff0a7224 */ /* 0x008fc400078e000e */
[----:B------:R-:W-:Y:S01]  /*2ffe0*/  IMAD.MOV.U32 R11, RZ, RZ, R15 ;  /* 0x000000ffff0b7224 */ /* 0x000fe200078e000f */
[----:B------:R-:W2:Y:S04]  /*2fff0*/  LDL.LU R14, [R1+0x2134] ;  /* 0x00213400010e7983 */ /* 0x000ea80000300800 */
[----:B------:R-:W2:Y:S04]  /*30000*/  LDL.LU R15, [R1+0x2130] ;  /* 0x00213000010f7983 */ /* 0x000ea80000300800 */
[----:B------:R0:W-:Y:S04]  /*30010*/  STL.64 [R1+0x2088], R8 ;  /* 0x0020880801007387 */ /* 0x0001e80000100a00 */
[----:B0-----:R-:W4:Y:S04]  /*30020*/  LDL.LU R8, [R1+0x814] ;  /* 0x0008140001087983 */ /* 0x001f280000300800 */
[----:B------:R-:W3:Y:S04]  /*30030*/  LDL.LU R9, [R1+0x81c] ;  /* 0x00081c0001097983 */ /* 0x000ee80000300800 */
[----:B------:R-:W-:Y:S04]  /*30040*/  STL.64 [R1+0x220], R24 ;  /* 0x0002201801007387 */ /* 0x000fe80000100a00 */
[----:B------:R0:W-:Y:S04]  /*30050*/  STL.64 [R1+0x228], R26 ;  /* 0x0002281a01007387 */ /* 0x0001e80000100a00 */
[----:B0-----:R-:W2:Y:S02]  /*30060*/  LDL.LU.64 R26, [R1+0x2128] ;  /* 0x00212800011a7983 */ /* 0x001ea40000300a00 */
[----:B--2---:R-:W-:-:S02]  /*30070*/  IMAD R6, R6, 0x100, R26 ;  /* 0x0000010006067824 */ /* 0x004fc400078e021a */
[----:B------:R-:W2:Y:S01]  /*30080*/  LDL.LU R26, [R1+0x8] ;  /* 0x00000800011a7983 */ /* 0x000ea20000300800 */
[----:B------:R-:W-:Y:S02]  /*30090*/  IMAD R7, R7, 0x100, R27 ;  /* 0x0000010007077824 */ /* 0x000fe400078e021b */
[----:B------:R-:W-:Y:S02]  /*300a0*/  IMAD.MOV.U32 R27, RZ, RZ, R20 ;  /* 0x000000ffff1b7224 */ /* 0x000fe400078e0014 */
[----:B------:R-:W4:Y:S04]  /*300b0*/  LDL.LU R20, [R1+0x2124] ;  /* 0x0021240001147983 */ /* 0x000f280000300800 */
[----:B--2---:R0:W-:Y:S04]  /*300c0*/  STL.64 [R1+0x20d8], R26 ;  /* 0x0020d81a01007387 */ /* 0x0041e80000100a00 */
[----:B------:R-:W2:Y:S04]  /*300d0*/  LDL.LU.64 R24, [R1+0x3f0] ;  /* 0x0003f00001187983 */ /* 0x000ea80000300a00 */
[----:B0-----:R-:W2:Y:S02]  /*300e0*/  LDL.LU.64 R26, [R1+0x3f8] ;  /* 0x0003f800011a7983 */ /* 0x001ea40000300a00 */
[----:B--2---:R-:W-:-:S15]  /*300f0*/  HMMA.16816.F32 R24, R16, R14, R24 ;  /* 0x0000000e1018723c */ /* 0x004fde0000001818 */
[----:B------:R-:W-:-:S08]  /*30100*/  NOP ;  /* 0x0000000000007918 */ /* 0x000fd00000000000 */
[----:B------:R0:W-:Y:S04]  /*30110*/  STL.64 [R1+0x3f0], R24 ;  /* 0x0003f01801007387 */ /* 0x0001e80000100a00 */
[----:B------:R-:W-:Y:S01]  /*30120*/  STL.64 [R1+0x3f8], R26 ;  /* 0x0003f81a01007387 */ /* 0x000fe20000100a00 */
[----:B0-----:R-:W-:-:S03]  /*30130*/  IMAD.MOV.U32 R24, RZ, RZ, R21 ;  /* 0x000000ffff187224 */ /* 0x001fc600078e0015 */
[----:B------:R-:W4:Y:S04]  /*30140*/  LDL.LU R21, [R1+0x2120] ;  /* 0x0021200001157983 */ /* 0x000f280000300800 */
[----:B------:R-:W2:Y:S04]  /*30150*/  LDL.LU R25, [R1+0x14] ;  /* 0x0000140001197983 */ /* 0x000ea80000300800 */
[----:B--2---:R0:W-:Y:S04]  /*30160*/  STL.64 [R1+0x20f0], R24 ;  /* 0x0020f01801007387 */ /* 0x0041e80000100a00 */
[----:B0-----:R-:W4:Y:S04]  /*30170*/  LDL.LU.64 R24, [R1+0x3e0] ;  /* 0x0003e00001187983 */ /* 0x001f280000300a00 */
[----:B------:R-:W4:Y:S04]  /*30180*/  LDL.LU.64 R26, [R1+0x3e8] ;  /* 0x0003e800011a7983 */ /* 0x000f280000300a00 */
[----:B------:R-:W-:Y:S04]  /*30190*/  STL.64 [R1+0x2070], R14 ;  /* 0x0020700e01007387 */ /* 0x000fe80000100a00 */
[----:B------:R0:W-:Y:S04]  /*301a0*/  STL.64 [R1+0x2068], R12 ;  /* 0x0020680c01007387 */ /* 0x0001e80000100a00 */
[----:B0-----:R-:W2:Y:S04]  /*301b0*/  LDL.LU.64 R12, [R1+0x210] ;  /* 0x00021000010c7983 */ /* 0x001ea80000300a00 */
[----:B------:R-:W2:Y:S01]  /*301c0*/  LDL.LU.64 R14, [R1+0x218] ;  /* 0x00021800010e7983 */ /* 0x000ea20000300a00 */
[----:B----4-:R-:W-:-:S15]  /*301d0*/  HMMA.16816.F32 R24, R16, R20, R24 ;  /* 0x000000141018723c */ /* 0x010fde0000001818 */
[----:B------:R-:W-:-:S08]  /*301e0*/  NOP ;  /* 0x0000000000007918 */ /* 0x000fd00000000000 */
[----:B------:R-:W-:Y:S04]  /*301f0*/  STL.64 [R1+0x3e0], R24 ;  /* 0x0003e01801007387 */ /* 0x000fe80000100a00 */
[----:B------:R0:W-:Y:S04]  /*30200*/  STL.64 [R1+0x3e8], R26 ;  /* 0x0003e81a01007387 */ /* 0x0001e80000100a00 */
[----:B0-----:R-:W4:Y:S04]  /*30210*/  LDL.LU R26, [R1+0x18] ;  /* 0x00001800011a7983 */ /* 0x001f280000300800 */
[----:B------:R-:W4:Y:S01]  /*30220*/  LDL.LU R27, [R1+0x1c] ;  /* 0x00001c00011b7983 */ /* 0x000f220000300800 */
[----:B------:R-:W-:-:S02]  /*30230*/  IMAD R4, R4, 0x100, R8 ;  /* 0x0000010004047824 */ /* 0x000fc400078e0208 */
[----:B---3--:R-:W-:Y:S02]  /*30240*/  IMAD R5, R5, 0x100, R9 ;  /* 0x0000010005057824 */ /* 0x008fe400078e0209 */
[----:B--2---:R-:W-:Y:S01]  /*30250*/  HMMA.16816.F32 R8, R16, R10, R12 ;  /* 0x0000000a1008723c */ /* 0x004fe2000000180c */
[----:B----4-:R-:W-:Y:S04]  /*30260*/  STL.64 [R1+0x2108], R26 ;  /* 0x0021081a01007387 */ /* 0x010fe80000100a00 */
[----:B------:R-:W-:Y:S04]  /*30270*/  STL [R1+0x2040], R20 ;  /* 0x0020401401007387 */ /* 0x000fe80000100800 */
[----:B------:R-:W-:Y:S04]  /*30280*/  STL [R1+0x203c], R21 ;  /* 0x00203c1501007387 */ /* 0x000fe80000100800 */
[----:B------:R-:W2:Y:S10]  /*30290*/  LDL.LU R24, [R1+0x20] ;  /* 0x0000200001187983 */ /* 0x000eb40000300800 */
[----:B------:R-:W-:Y:S04]  /*302a0*/  STL.64 [R1+0x210], R8 ;  /* 0x0002100801007387 */ /* 0x000fe80000100a00 */
[----:B------:R-:W-:Y:S04]  /*302b0*/  STL.64 [R1+0x218], R10 ;  /* 0x0002180a01007387 */ /* 0x000fe80000100a00 */
[----:B------:R-:W2:Y:S04]  /*302c0*/  LDL.LU R25, [R1+0x24] ;  /* 0x0000240001197983 */ /* 0x000ea80000300800 */
[----:B------:R-:W3:Y:S04]  /*302d0*/  LDL.LU.64 R12, [R1+0x160] ;  /* 0x00016000010c7983 */ /* 0x000ee80000300a00 */
[----:B------:R-:W4:Y:S04]  /*302e0*/  LDL.LU.64 R14, [R1+0x168] ;  /* 0x00016800010e7983 */ /* 0x000f280000300a00 */
[----:B----4-:R-:W-:Y:S04]  /*302f0*/  STL.64 [R1+0x20d0], R14 ;  /* 0x0020d00e01007387 */ /* 0x010fe80000100a00 */
[----:B---3--:R0:W-:Y:S04]  /*30300*/  STL.64 [R1+0x20c8], R12 ;  /* 0x0020c80c01007387 */ /* 0x0081e80000100a00 */
[----:B0-----:R-:W3:Y:S04]  /*30310*/  LDL.LU.64 R12, [R1+0x1a0] ;  /* 0x0001a000010c7983 */ /* 0x001ee80000300a00 */
        /* <DEDUP_REMOVED lines=11> */
[----:B0-----:R-:W2:Y:S04]  /*303d0*/  LDL.LU.64 R12, [R1+0x1f0] ;  /* 0x0001f000010c7983 */ /* 0x001ea80000300a00 */
[----:B------:R-:W2:Y:S04]  /*303e0*/  LDL.LU.64 R14, [R1+0x1f8] ;  /* 0x0001f800010e7983 */ /* 0x000ea80000300a00 */
[----:B------:R-:W3:Y:S04]  /*303f0*/  LDL.LU.64 R8, [R1+0x140] ;  /* 0x0001400001087983 */ /* 0x000ee80000300a00 */
[----:B------:R-:W3:Y:S04]  /*30400*/  LDL.LU.64 R10, [R1+0x148] ;  /* 0x00014800010a7983 */ /* 0x000ee80000300a00 */
[----:B------:R-:W4:Y:S04]  /*30410*/  LDL.LU R20, [R1+0x834] ;  /* 0x0008340001147983 */ /* 0x000f280000300800 */
[----:B------:R-:W3:Y:S04]  /*30420*/  LDL.LU R16, [R1+0x830] ;  /* 0x0008300001107983 */ /* 0x000ee80000300800 */
[----:B------:R-:W4:Y:S04]  /*30430*/  LDL.LU R21, [R1+0x83c] ;  /* 0x00083c0001157983 */ /* 0x000f280000300800 */
[----:B------:R0:W-:Y:S04]  /*30440*/  STL.64 [R1+0x20b0], R22 ;  /* 0x0020b01601007387 */ /* 0x0001e80000100a00 */
[----:B0-----:R-:W3:Y:S01]  /*30450*/  LDL.LU R22, [R1] ;  /* 0x0000000001167983 */ /* 0x001ee20000300800 */
[----:B------:R-:W-:Y:S01]  /*30460*/  IMAD.MOV.U32 R23, RZ, RZ, R0 ;  /* 0x000000ffff177224 */ /* 0x000fe200078e0000 */
[----:B------:R-:W-:-:S02]  /*30470*/  F2FP.F16.E4M3.UNPACK_B R4, R4 ;  /* 0x00000004ff04723e */ /* 0x000fc400020006ff */
[----:B------:R-:W-:Y:S02]  /*30480*/  F2FP.F16.E4M3.UNPACK_B R5, R5 ;  /* 0x00000005ff05723e */ /* 0x000fe400020006ff */
[----:B------:R-:W-:Y:S02]  /*30490*/  F2FP.F16.E4M3.UNPACK_B R6, R6 ;  /* 0x00000006ff06723e */ /* 0x000fe400020006ff */
[----:B------:R-:W-:Y:S01]  /*304a0*/  F2FP.F16.E4M3.UNPACK_B R7, R7 ;  /* 0x00000007ff07723e */ /* 0x000fe200020006ff */
[----:B----4-:R-:W-:Y:S04]  /*304b0*/  STL.64 [R1+0x20a8], R20 ;  /* 0x0020a81401007387 */ /* 0x010fe80000100a00 */
[----:B------:R-:W3:Y:S04]  /*304c0*/  LDL.LU R17, [R1+0x838] ;  /* 0x0008380001117983 */ /* 0x000ee80000300800 */
[----:B------:R-:W4:Y:S04]  /*304d0*/  LDL.LU R0, [R1+0x844] ;  /* 0x0008440001007983 */ /* 0x000f280000300800 */
[----:B------:R-:W3:Y:S04]  /*304e0*/  LDL.LU R18, [R1+0x840] ;  /* 0x0008400001127983 */ /* 0x000ee80000300800 */
[----:B------:R-:W3:Y:S01]  /*304f0*/  LDL.LU R19, [R1+0x848] ;  /* 0x0008480001137983 */ /* 0x000ee20000300800 */
[C---:B--2---:R-:W-:Y:S03]  /*30500*/  HMMA.16816.F32 R24, R4.reuse, R24, R12 ;  /* 0x000000180418723c */ /* 0x044fe6000000180c */
[----:B---3--:R-:W-:Y:S04]  /*30510*/  STL.64 [R1+0x2050], R18 ;  /* 0x0020501201007387 */ /* 0x008fe80000100a00 */
[----:B------:R0:W-:Y:S04]  /*30520*/  STL.64 [R1+0x2048], R16 ;  /* 0x0020481001007387 */ /* 0x0001e80000100a00 */
[----:B0-----:R-:W2:Y:S04]  /*30530*/  LDL.LU.64 R16, [R1+0x180] ;  /* 0x0001800001107983 */ /* 0x001ea80000300a00 */
[----:B------:R-:W2:Y:S04]  /*30540*/  LDL.LU.64 R18, [R1+0x188] ;  /* 0x0001880001127983 */ /* 0x000ea80000300a00 */
[----:B------:R-:W3:Y:S04]  /*30550*/  LDL.LU.64 R14, [R1+0x2118] ;  /* 0x00211800010e7983 */ /* 0x000ee80000300a00 */
[----:B------:R-:W3:Y:S04]  /*30560*/  LDL.LU.64 R12, [R1+0x2110] ;  /* 0x00211000010c7983 */ /* 0x000ee80000300a00 */
[----:B------:R-:W-:Y:S04]  /*30570*/  STL.64 [R1+0x1f0], R24 ;  /* 0x0001f01801007387 */ /* 0x000fe80000100a00 */
[----:B------:R0:W-:Y:S04]  /*30580*/  STL.64 [R1+0x1f8], R26 ;  /* 0x0001f81a01007387 */ /* 0x0001e80000100a00 */
[----:B0-----:R-:W3:Y:S02]  /*30590*/  LDL.LU.64 R26, [R1+0x2108] ;  /* 0x00210800011a7983 */ /* 0x001ee40000300a00 */
[----:B---3--:R-:W-:Y:S02]  /*305a0*/  HMMA.16816.F32 R24, R4, R26, R12 ;  /* 0x0000001a0418723c */ /* 0x008fe4000000180c */
[----:B------:R-:W3:Y:S04]  /*305b0*/  LDL.LU.64 R14, [R1+0x2100] ;  /* 0x00210000010e7983 */ /* 0x000ee80000300a00 */
[----:B------:R-:W3:-:S15]  /*305c0*/  LDL.LU.64 R12, [R1+0x20f8] ;  /* 0x0020f800010c7983 */ /* 0x000ede0000300a00 */
[----:B------:R-:W-:-:S02]  /*305d0*/  NOP ;  /* 0x0000000000007918 */ /* 0x000fc40000000000 */
[----:B------:R0:W-:Y:S04]  /*305e0*/  STL.64 [R1+0x1e0], R24 ;  /* 0x0001e01801007387 */ /* 0x0001e80000100a00 */
[----:B------:R3:W-:Y:S04]  /*305f0*/  STL.64 [R1+0x1e8], R26 ;  /* 0x0001e81a01007387 */ /* 0x0007e80000100a00 */
[----:B0-----:R-:W3:Y:S02]  /*30600*/  LDL.LU.64 R24, [R1+0x20f0] ;  /* 0x0020f00001187983 */ /* 0x001ee40000300a00 */
[----:B---3--:R-:W-:Y:S02]  /*30610*/  HMMA.16816.F32 R24, R4, R24, R12 ;  /* 0x000000180418723c */ /* 0x008fe4000000180c */
[----:B------:R-:W3:Y:S04]  /*30620*/  LDL.LU.64 R14, [R1+0x20e8] ;  /* 0x0020e800010e7983 */ /* 0x000ee80000300a00 */
[----:B------:R-:W3:-:S15]  /*30630*/  LDL.LU.64 R12, [R1+0x20e0] ;  /* 0x0020e000010c7983 */ /* 0x000ede0000300a00 */
[----:B------:R-:W-:-:S02]  /*30640*/  NOP ;  /* 0x0000000000007918 */ /* 0x000fc40000000000 */
[----:B------:R-:W-:Y:S04]  /*30650*/  STL.64 [R1+0x1c0], R24 ;  /* 0x0001c01801007387 */ /* 0x000fe80000100a00 */
        /* <DEDUP_REMOVED lines=8> */
[----:B0-----:R-:W4:Y:S01]  /*306e0*/  LDL.LU.64 R26, [R1+0x20c0] ;  /* 0x0020c000011a7983 */ /* 0x001f220000300a00 */
[C---:B--2---:R-:W-:Y:S03]  /*306f0*/  HMMA.16816.F32 R16, R4.reuse, R22, R16 ;  /* 0x000000160410723c */ /* 0x044fe60000001810 */
[----:B------:R-:W2:Y:S03]  /*30700*/  LDL.LU.64 R24, [R1+0x20b8] ;  /* 0x0020b80001187983 */ /* 0x000ea60000300a00 */
[----:B---3--:R-:W-:Y:S01]  /*30710*/  HMMA.16816.F32 R12, R4, R28, R12 ;  /* 0x0000001c040c723c */ /* 0x008fe2000000180c */
[----:B------:R-:W3:-:S15]  /*30720*/  LDL.LU R28, [R1+0x460] ;  /* 0x00046000011c7983 */ /* 0x000ede0000300800 */
[----:B------:R-:W-:-:S01]  /*30730*/  NOP ;  /* 0x0000000000007918 */ /* 0x000fc20000000000 */
[----:B------:R-:W-:Y:S04]  /*30740*/  STL.64 [R1+0x180], R16 ;  /* 0x0001801001007387 */ /* 0x000fe80000100a00 */
[----:B------:R-:W-:Y:S04]  /*30750*/  STL.64 [R1+0x188], R18 ;  /* 0x0001881201007387 */ /* 0x000fe80000100a00 */
[----:B------:R-:W3:Y:S01]  /*30760*/  LDL.LU R29, [R1+0x464] ;  /* 0x00046400011d7983 */ /* 0x000ee20000300800 */
[C---:B----4-:R-:W-:Y:S03]  /*30770*/  HMMA.16816.F32 R8, R4.reuse, R26, R8 ;  /* 0x0000001a0408723c */ /* 0x050fe60000001808 */
[----:B------:R-:W-:Y:S04]  /*30780*/  STL.64 [R1+0x160], R12 ;  /* 0x0001600c01007387 */ /* 0x000fe80000100a00 */
[----:B------:R-:W-:Y:S04]  /*30790*/  STL.64 [R1+0x168], R14 ;  /* 0x0001680e01007387 */ /* 0x000fe80000100a00 */
[----:B------:R-:W2:Y:S04]  /*307a0*/  LDL.LU.64 R20, [R1+0x120] ;  /* 0x0001200001147983 */ /* 0x000ea80000300a00 */
[----:B------:R-:W2:Y:S08]  /*307b0*/  LDL.LU.64 R22, [R1+0x128] ;  /* 0x0001280001167983 */ /* 0x000eb00000300a00 */
[----:B------:R0:W-:Y:S04]  /*307c0*/  STL.64 [R1+0x140], R8 ;  /* 0x0001400801007387 */ /* 0x0001e80000100a00 */
[----:B------:R1:W-:Y:S04]  /*307d0*/  STL.64 [R1+0x148], R10 ;  /* 0x0001480a01007387 */ /* 0x0003e80000100a00 */
[----:B0-----:R-:W4:Y:S04]  /*307e0*/  LDL.LU.64 R8, [R1+0xe0] ;  /* 0x0000e00001087983 */ /* 0x001f280000300a00 */
[----:B-1----:R-:W3:Y:S04]  /*307f0*/  LDL.LU.64 R10, [R1+0xe8] ;  /* 0x0000e800010a7983 */ /* 0x002ee80000300a00 */
[----:B---3--:R-:W-:Y:S04]  /*30800*/  STL.64 [R1+0x20a0], R10 ;  /* 0x0020a00a01007387 */ /* 0x008fe80000100a00 */
[----:B----4-:R0:W-:Y:S04]  /*30810*/  STL.64 [R1+0x2098], R8 ;  /* 0x0020980801007387 */ /* 0x0101e80000100a00 */
[----:B0-----:R-:W3:Y:S04]  /*30820*/  LDL.LU.64 R8, [R1+0x100] ;  /* 0x0001000001087983 */ /* 0x001ee80000300a00 */
[----:B------:R-:W3:Y:S04]  /*30830*/  LDL.LU.64 R10, [R1+0x108] ;  /* 0x00010800010a7983 */ /* 0x000ee80000300a00 */
[----:B------:R-:W4:Y:S04]  /*30840*/  LDL.LU.64 R12, [R1+0xa0] ;  /* 0x0000a000010c7983 */ /* 0x000f280000300a00 */
[----:B------:R-:W2:Y:S04]  /*30850*/  LDL.LU.64 R14, [R1+0xa8] ;  /* 0x0000a800010e7983 */ /* 0x000ea80000300a00 */
[----:B--2---:R-:W-:Y:S04]  /*30860*/  STL.64 [R1+0x2080], R14 ;  /* 0x0020800e01007387 */ /* 0x004fe80000100a00 */
[----:B----4-:R0:W-:Y:S04]  /*30870*/  STL.64 [R1+0x2078], R12 ;  /* 0x0020780c01007387 */ /* 0x0101e80000100a00 */
[----:B0-----:R-:W2:Y:S04]  /*30880*/  LDL.LU.64 R12, [R1+0xc0] ;  /* 0x0000c000010c7983 */ /* 0x001ea80000300a00 */
[----:B------:R-:W2:Y:S04]  /*30890*/  LDL.LU.64 R14, [R1+0xc8] ;  /* 0x0000c800010e7983 */ /* 0x000ea80000300a00 */
[----:B------:R-:W4:Y:S04]  /*308a0*/  LDL.LU.64 R16, [R1+0x560] ;  /* 0x0005600001107983 */ /* 0x000f280000300a00 */
[----:B------:R-:W3:Y:S01]  /*308b0*/  LDL.LU.64 R18, [R1+0x568] ;  /* 0x0005680001127983 */ /* 0x000ee20000300a00 */
[C---:B------:R-:W-:Y:S03]  /*308c0*/  HMMA.16816.F32 R24, R4.reuse, R24, R20 ;  /* 0x000000180418723c */ /* 0x040fe60000001814 */
[----:B---3--:R-:W-:Y:S04]  /*308d0*/  STL.64 [R1+0x2060], R18 ;  /* 0x0020601201007387 */ /* 0x008fe80000100a00 */
[----:B----4-:R0:W-:Y:S04]  /*308e0*/  STL.64 [R1+0x2058], R16 ;  /* 0x0020581001007387 */ /* 0x0101e80000100a00 */
[----:B0-----:R-:W3:Y:S04]  /*308f0*/  LDL.LU.64 R16, [R1+0x570] ;  /* 0x0005700001107983 */ /* 0x001ee80000300a00 */
[----:B------:R-:W3:Y:S04]  /*30900*/  LDL.LU.64 R18, [R1+0x578] ;  /* 0x0005780001127983 */ /* 0x000ee80000300a00 */
[----:B------:R-:W4:Y:S04]  /*30910*/  LDL.LU.64 R22, [R1+0x20b0] ;  /* 0x0020b00001167983 */ /* 0x000f280000300a00 */
[----:B------:R-:W3:Y:S04]  /*30920*/  LDL.LU.64 R20, [R1+0x20a8] ;  /* 0x0020a80001147983 */ /* 0x000ee80000300a00 */
[----:B------:R0:W-:Y:S04]  /*30930*/  STL.64 [R1+0x120], R24 ;  /* 0x0001201801007387 */ /* 0x0001e80000100a00 */
[----:B------:R1:W-:Y:S04]  /*30940*/  STL.64 [R1+0x128], R26 ;  /* 0x0001281a01007387 */ /* 0x0003e80000100a00 */
[----:B0-----:R-:W3:Y:S04]  /*30950*/  LDL.LU R24, [R1+0x60] ;  /* 0x0000600001187983 */ /* 0x001ee80000300800 */
[----:B------:R-:W3:Y:S04]  /*30960*/  LDL.LU R25, [R1+0x64] ;  /* 0x0000640001197983 */ /* 0x000ee80000300800 */
[----:B-1----:R-:W3:Y:S04]  /*30970*/  LDL.LU R26, [R1+0x68] ;  /* 0x00006800011a7983 */ /* 0x002ee80000300800 */
[----:B------:R-:W3:Y:S01]  /*30980*/  LDL.LU R27, [R1+0x6c] ;  /* 0x00006c00011b7983 */ /* 0x000ee20000300800 */
[----:B----4-:R-:W-:-:S15]  /*30990*/  HMMA.16816.F32 R8, R4, R22, R8 ;  /* 0x000000160408723c */ /* 0x010fde0000001808 */
[----:B------:R-:W-:-:S08]  /*309a0*/  NOP ;  /* 0x0000000000007918 */ /* 0x000fd00000000000 */
[----:B------:R-:W-:Y:S04]  /*309b0*/  STL.64 [R1+0x100], R8 ;  /* 0x0001000801007387 */ /* 0x000fe80000100a00 */
[----:B------:R0:W-:Y:S04]  /*309c0*/  STL.64 [R1+0x108], R10 ;  /* 0x0001080a01007387 */ /* 0x0001e80000100a00 */
[----:B0-----:R-:W4:Y:S04]  /*309d0*/  LDL.LU.64 R10, [R1+0x20a0] ;  /* 0x0020a000010a7983 */ /* 0x001f280000300a00 */
[----:B------:R-:W4:Y:S04]  /*309e0*/  LDL.LU.64 R8, [R1+0x2098] ;  /* 0x0020980001087983 */ /* 0x000f280000300a00 */
[----:B------:R-:W3:Y:S04]  /*309f0*/  LDL.LU R22, [R1+0x28] ;  /* 0x0000280001167983 */ /* 0x000ee80000300800 */
[----:B------:R-:W3:Y:S01]  /*30a00*/  LDL.LU R23, [R1+0x2c] ;  /* 0x00002c0001177983 */ /* 0x000ee20000300800 */
[----:B----4-:R-:W-:-:S15]  /*30a10*/  HMMA.16816.F32 R8, R4, R2, R8 ;  /* 0x000000020408723c */ /* 0x010fde0000001808 */
[----:B------:R-:W-:-:S08]  /*30a20*/  NOP ;  /* 0x0000000000007918 */ /* 0x000fd00000000000 */
[----:B------:R-:W-:Y:S04]  /*30a30*/  STL.64 [R1+0xe0], R8 ;  /* 0x0000e00801007387 */ /* 0x000fe80000100a00 */
[----:B------:R0:W-:Y:S04]  /*30a40*/  STL.64 [R1+0xe8], R10 ;  /* 0x0000e80a01007387 */ /* 0x0001e80000100a00 */
[----:B0-----:R-:W4:Y:S04]  /*30a50*/  LDL.LU.64 R10, [R1+0x2090] ;  /* 0x00209000010a7983 */ /* 0x001f280000300a00 */
[----:B------:R-:W2:Y:S04]  /*30a60*/  LDL.LU.64 R8, [R1+0x2088] ;  /* 0x0020880001087983 */ /* 0x000ea80000300a00 */
[----:B------:R-:W3:Y:S04]  /*30a70*/  LDL.LU R2, [R1+0x84c] ;  /* 0x00084c0001027983 */ /* 0x000ee80000300800 */
[----:B------:R-:W3:Y:S01]  /*30a80*/  LDL.LU R3, [R1+0x450] ;  /* 0x0004500001037983 */ /* 0x000ee20000300800 */
[----:B--2---:R-:W-:-:S15]  /*30a90*/  HMMA.16816.F32 R12, R4, R8, R12 ;  /* 0x00000008040c723c */ /* 0x004fde000000180c */
[----:B------:R-:W-:-:S08]  /*30aa0*/  NOP ;  /* 0x0000000000007918 */ /* 0x000fd00000000000 */
[----:B------:R-:W-:Y:S04]  /*30ab0*/  STL.64 [R1+0xc0], R12 ;  /* 0x0000c00c01007387 */ /* 0x000fe80000100a00 */
[----:B------:R0:W-:Y:S04]  /*30ac0*/  STL.64 [R1+0xc8], R14 ;  /* 0x0000c80e01007387 */ /* 0x0001e80000100a00 */
[----:B0-----:R-:W4:Y:S04]  /*30ad0*/  LDL.LU.64 R14, [R1+0x2080] ;  /* 0x00208000010e7983 */ /* 0x001f280000300a00 */
[----:B------:R-:W4:Y:S02]  /*30ae0*/  LDL.LU.64 R12, [R1+0x2078] ;  /* 0x00207800010c7983 */ /* 0x000f240000300a00 */
[----:B----4-:R-:W-:Y:S02]  /*30af0*/  HMMA.16816.F32 R8, R4, R10, R12 ;  /* 0x0000000a0408723c */ /* 0x010fe4000000180c */
[----:B------:R-:W2:Y:S04]  /*30b00*/  LDL.LU.64 R14, [R1+0x2070] ;  /* 0x00207000010e7983 */ /* 0x000ea80000300a00 */
[----:B------:R-:W3:-:S15]  /*30b10*/  LDL.LU.64 R12, [R1+0x2068] ;  /* 0x00206800010c7983 */ /* 0x000ede0000300a00 */
[----:B------:R-:W-:-:S02]  /*30b20*/  NOP ;  /* 0x0000000000007918 */ /* 0x000fc40000000000 */
[----:B------:R0:W-:Y:S04]  /*30b30*/  STL.64 [R1+0xa0], R8 ;  /* 0x0000a00801007387 */ /* 0x0001e80000100a00 */
[----:B------:R1:W-:Y:S04]  /*30b40*/  STL.64 [R1+0xa8], R10 ;  /* 0x0000a80a01007387 */ /* 0x0003e80000100a00 */
[----:B0-----:R-:W4:Y:S04]  /*30b50*/  LDL.LU.64 R8, [R1+0x550] ;  /* 0x0005500001087983 */ /* 0x001f280000300a00 */
[----:B-1----:R-:W4:Y:S01]  /*30b60*/  LDL.LU.64 R10, [R1+0x558] ;  /* 0x00055800010a7983 */ /* 0x002f220000300a00 */
[----:B---3--:R-:W-:-:S15]  /*30b70*/  HMMA.16816.F32 R16, R4, R12, R16 ;  /* 0x0000000c0410723c */ /* 0x008fde0000001810 */
[----:B------:R-:W-:-:S08]  /*30b80*/  NOP ;  /* 0x0000000000007918 */ /* 0x000fd00000000000 */
[----:B------:R-:W-:Y:S04]  /*30b90*/  STL.64 [R1+0x80], R16 ;  /* 0x0000801001007387 */ /* 0x000fe80000100a00 */
[----:B------:R0:W-:Y:S04]  /*30ba0*/  STL.64 [R1+0x88], R18 ;  /* 0x0000881201007387 */ /* 0x0001e80000100a00 */
[----:B0-----:R-:W2:Y:S04]  /*30bb0*/  LDL.LU.64 R18, [R1+0x2060] ;  /* 0x0020600001127983 */ /* 0x001ea80000300a00 */
[----:B------:R-:W2:Y:S02]  /*30bc0*/  LDL.LU.64 R16, [R1+0x2058] ;  /* 0x0020580001107983 */ /* 0x000ea40000300a00 */
[----:B--2---:R-:W-:Y:S02]  /*30bd0*/  HMMA.16816.F32 R12, R4, R14, R16 ;  /* 0x0000000e040c723c */ /* 0x004fe40000001810 */
[----:B------:R-:W2:Y:S04]  /*30be0*/  LDL.LU.64 R18, [R1+0x2050] ;  /* 0x0020500001127983 */ /* 0x000ea80000300a00 */
[----:B------:R-:W3:-:S15]  /*30bf0*/  LDL.LU.64 R16, [R1+0x2048] ;  /* 0x0020480001107983 */ /* 0x000ede0000300a00 */
[----:B------:R-:W-:-:S02]  /*30c00*/  NOP ;  /* 0x0000000000007918 */ /* 0x000fc40000000000 */
[----:B------:R0:W-:Y:S04]  /*30c10*/  STL.64 [R1+0x50], R12 ;  /* 0x0000500c01007387 */ /* 0x0001e80000100a00 */
[----:B------:R1:W-:Y:S04]  /*30c20*/  STL.64 [R1+0x58], R14 ;  /* 0x0000580e01007387 */ /* 0x0003e80000100a00 */
[----:B0-----:R-:W4:Y:S04]  /*30c30*/  LDL.LU.64 R12, [R1+0x70] ;  /* 0x00007000010c7983 */ /* 0x001f280000300a00 */
[----:B-1----:R-:W4:Y:S01]  /*30c40*/  LDL.LU.64 R14, [R1+0x78] ;  /* 0x00007800010e7983 */ /* 0x002f220000300a00 */
[----:B---3--:R-:W-:-:S02]  /*30c50*/  IMAD R16, R16, 0x100, R20 ;  /* 0x0000010010107824 */ /* 0x008fc400078e0214 */
[----:B------:R-:W-:Y:S01]  /*30c60*/  IMAD R17, R17, 0x100, R21 ;  /* 0x0000010011117824 */ /* 0x000fe200078e0215 */
[----:B------:R-:W4:Y:S04]  /*30c70*/  LDL.LU R20, [R1+0x2040] ;  /* 0x0020400001147983 */ /* 0x000f280000300800 */
[----:B------:R-:W4:Y:S01]  /*30c80*/  LDL.LU R21, [R1+0x203c] ;  /* 0x00203c0001157983 */ /* 0x000f220000300800 */
[----:B--2---:R-:W-:-:S03]  /*30c90*/  IMAD R18, R18, 0x100, R0 ;  /* 0x0000010012127824 */ /* 0x004fc600078e0200 */
[----:B------:R-:W2:Y:S01]  /*30ca0*/  LDL.LU R0, [R1+0x2038] ;  /* 0x0020380001007983 */ /* 0x000ea20000300800 */
[----:B------:R-:W-:Y:S01]  /*30cb0*/  IMAD R19, R19, 0x100, R2 ;  /* 0x0000010013137824 */ /* 0x000fe200078e0202 */
[----:B------:R-:W-:Y:S02]  /*30cc0*/  F2FP.F16.E4M3.UNPACK_B R16, R16 ;  /* 0x00000010ff10723e */ /* 0x000fe400020006ff */
[----:B------:R-:W-:Y:S02]  /*30cd0*/  F2FP.F16.E4M3.UNPACK_B R17, R17 ;  /* 0x00000011ff11723e */ /* 0x000fe400020006ff */
[----:B------:R-:W-:Y:S02]  /*30ce0*/  F2FP.F16.E4M3.UNPACK_B R18, R18 ;  /* 0x00000012ff12723e */ /* 0x000fe400020006ff */
[----:B------:R-:W-:Y:S02]  /*30cf0*/  F2FP.F16.E4M3.UNPACK_B R19, R19 ;  /* 0x00000013ff13723e */ /* 0x000fe400020006ff */
[----:B------:R-:W-:Y:S01]  /*30d00*/  F2FP.F16.E4M3.UNPACK_B R2, R29.H1 ;  /* 0x0000001dff02723e */ /* 0x000fe200030006ff */
[C---:B----4-:R-:W-:Y:S06]  /*30d10*/  HMMA.16816.F32 R8, R4.reuse, R20, R8 ;  /* 0x000000140408723c */ /* 0x050fec0000001808 */
[----:B------:R-:W-:-:S15]  /*30d20*/  HMMA.16816.F32 R4, R4, R22, R12 ;  /* 0x000000160404723c */ /* 0x000fde000000180c */
[----:B------:R-:W-:-:S02]  /*30d30*/  NOP ;  /* 0x0000000000007918 */ /* 0x000fc40000000000 */
[----:B------:R0:W-:Y:S04]  /*30d40*/  STL.64 [R1+0x40], R8 ;  /* 0x0000400801007387 */ /* 0x0001e80000100a00 */
[----:B------:R-:W-:Y:S04]  /*30d50*/  STL.64 [R1+0x48], R10 ;  /* 0x0000480a01007387 */ /* 0x000fe80000100a00 */
[----:B------:R1:W-:Y:S04]  /*30d60*/  STL.64 [R1+0x70], R4 ;  /* 0x0000700401007387 */ /* 0x0003e80000100a00 */
[----:B------:R-:W-:Y:S01]  /*30d70*/  STL [R1+0x78], R6 ;  /* 0x0000780601007387 */ /* 0x000fe20000100800 */
[----:B0-----:R-:W-:-:S02]  /*30d80*/  F2FP.F16.E4M3.UNPACK_B R8, R3.H1 ;  /* 0x00000003ff08723e */ /* 0x001fc400030006ff */
[----:B--2---:R-:W-:Y:S01]  /*30d90*/  F2FP.F16.E4M3.UNPACK_B R9, R0.H1 ;  /* 0x00000000ff09723e */ /* 0x004fe200030006ff */
[----:B------:R-:W-:Y:S02]  /*30da0*/  IMAD.MOV.U32 R0, RZ, RZ, R7 ;  /* 0x000000ffff007224 */ /* 0x000fe400078e0007 */
[----:B------:R-:W-:Y:S04]  /*30db0*/  STL [R1+0x30], R8 ;  /* 0x0000300801007387 */ /* 0x000fe80000100800 */
[----:B------:R-:W-:Y:S04]  /*30dc0*/  STL [R1+0x1ce8], R0 ;  /* 0x001ce80001007387 */ /* 0x000fe80000100800 */
[----:B------:R0:W-:Y:S01]  /*30dd0*/  STL [R1+0x34], R9 ;  /* 0x0000340901007387 */ /* 0x0001e20000100800 */
[----:B------:R-:W-:-:S03]  /*30de0*/  F2FP.F16.E4M3.UNPACK_B R3, R28.H1 ;  /* 0x0000001cff03723e */ /* 0x000fc600030006ff */
[----:B-1----:R-:W2:Y:S01]  /*30df0*/  LDL.LU R4, [R1+0x170] ;  /* 0x0001700001047983 */ /* 0x002ea20000300800 */
[----:B0-----:R-:W-:-:S15]  /*30e00*/  HMMA.16816.F32 R8, R16, R8, R24 ;  /* 0x000000081008723c */ /* 0x001fde0000001818 */
[----:B------:R-:W-:-:S08]  /*30e10*/  NOP ;  /* 0x0000000000007918 */ /* 0x000fd00000000000 */
[----:B------:R-:W-:Y:S04]  /*30e20*/  STL.64 [R1+0x60], R8 ;  /* 0x0000600801007387 */ /* 0x000fe80000100a00 */
[----:B------:R-:W-:Y:S04]  /*30e30*/  STL.64 [R1+0x68], R10 ;  /* 0x0000680a01007387 */ /* 0x000fe80000100a00 */
[----:B------:R-:W-:Y:S04]  /*30e40*/  STL [R1+0x18], R3 ;  /* 0x0000180301007387 */ /* 0x000fe80000100800 */
[----:B------:R-:W2:Y:S04]  /*30e50*/  LDL.LU R5, [R1+0x174] ;  /* 0x0001740001057983 */ /* 0x000ea80000300800 */
[----:B------:R-:W-:Y:S04]  /*30e60*/  STL [R1+0x1c], R2 ;  /* 0x00001c0201007387 */ /* 0x000fe80000100800 */
[----:B------:R-:W3:Y:S04]  /*30e70*/  LDL.LU R6, [R1+0x178] ;  /* 0x0001780001067983 */ /* 0x000ee80000300800 */
[----:B------:R-:W3:Y:S04]  /*30e80*/  LDL.LU R7, [R1+0x17c] ;  /* 0x00017c0001077983 */ /* 0x000ee80000300800 */
[----:B------:R-:W4:Y:S04]  /*30e90*/  LDL.LU R22, [R1+0x4d0] ;  /* 0x0004d00001167983 */ /* 0x000f280000300800 */
[----:B------:R-:W4:Y:S04]  /*30ea0*/  LDL.LU R23, [R1+0x4d4] ;  /* 0x0004d40001177983 */ /* 0x000f280000300800 */
[----:B----4-:R0:W-:Y:S04]  /*30eb0*/  STL.64 [R1+0x1fc0], R22 ;  /* 0x001fc01601007387 */ /* 0x0101e80000100a00 */
[----:B------:R-:W4:Y:S04]  /*30ec0*/  LDL.LU R20, [R1+0x130] ;  /* 0x0001300001147983 */ /* 0x000f280000300800 */
[----:B------:R-:W4:Y:S04]  /*30ed0*/  LDL.LU R21, [R1+0x134] ;  /* 0x0001340001157983 */ /* 0x000f280000300800 */
[----:B0-----:R-:W2:Y:S04]  /*30ee0*/  LDL.LU R22, [R1+0x138] ;  /* 0x0001380001167983 */ /* 0x001ea80000300800 */
[----:B------:R-:W2:Y:S04]  /*30ef0*/  LDL.LU R23, [R1+0x13c] ;  /* 0x00013c0001177983 */ /* 0x000ea80000300800 */
[----:B------:R-:W3:Y:S04]  /*30f00*/  LDL.LU R26, [R1+0x4b0] ;  /* 0x0004b000011a7983 */ /* 0x000ee80000300800 */
[----:B------:R-:W3:Y:S04]  /*30f10*/  LDL.LU R27, [R1+0x4b4] ;  /* 0x0004b400011b7983 */ /* 0x000ee80000300800 */
[----:B--2---:R-:W-:Y:S04]  /*30f20*/  STL.64 [R1+0x1fd0], R22 ;  /* 0x001fd01601007387 */ /* 0x004fe80000100a00 */
[----:B----4-:R0:W-:Y:S04]  /*30f30*/  STL.64 [R1+0x1fc8], R20 ;  /* 0x001fc81401007387 */ /* 0x0101e80000100a00 */
[----:B0-----:R-:W2:Y:S04]  /*30f40*/  LDL.LU R20, [R1+0x110] ;  /* 0x0001100001147983 */ /* 0x001ea80000300800 */
[----:B------:R-:W2:Y:S04]  /*30f50*/  LDL.LU R21, [R1+0x114] ;  /* 0x0001140001157983 */ /* 0x000ea80000300800 */
[----:B------:R-:W4:Y:S04]  /*30f60*/  LDL.LU R22, [R1+0x118] ;  /* 0x0001180001167983 */ /* 0x000f280000300800 */
[----:B------:R-:W4:Y:S04]  /*30f70*/  LDL.LU R23, [R1+0x11c] ;  /* 0x00011c0001177983 */ /* 0x000f280000300800 */
[----:B------:R-:W3:Y:S04]  /*30f80*/  LDL.LU R28, [R1+0x4a0] ;  /* 0x0004a000011c7983 */ /* 0x000ee80000300800 */
[----:B------:R-:W3:Y:S04]  /*30f90*/  LDL.LU R29, [R1+0x4a4] ;  /* 0x0004a400011d7983 */ /* 0x000ee80000300800 */
[----:B----4-:R-:W-:Y:S04]  /*30fa0*/  STL.64 [R1+0x1fe0], R22 ;  /* 0x001fe01601007387 */ /* 0x010fe80000100a00 */
[----:B--2---:R0:W-:Y:S04]  /*30fb0*/  STL.64 [R1+0x1fd8], R20 ;  /* 0x001fd81401007387 */ /* 0x0041e80000100a00 */
[----:B0-----:R-:W2:Y:S04]  /*30fc0*/  LDL.LU R20, [R1+0xf0] ;  /* 0x0000f00001147983 */ /* 0x001ea80000300800 */
[----:B------:R-:W2:Y:S04]  /*30fd0*/  LDL.LU R21, [R1+0xf4] ;  /* 0x0000f40001157983 */ /* 0x000ea80000300800 */
[----:B------:R-:W4:Y:S04]  /*30fe0*/  LDL.LU R22, [R1+0xf8] ;  /* 0x0000f80001167983 */ /* 0x000f280000300800 */
[----:B------:R-:W4:Y:S04]  /*30ff0*/  LDL.LU R23, [R1+0xfc] ;  /* 0x0000fc0001177983 */ /* 0x000f280000300800 */
[----:B------:R-:W3:Y:S04]  /*31000*/  LDL.LU R0, [R1+0x484] ;  /* 0x0004840001007983 */ /* 0x000ee80000300800 */
[----:B------:R-:W3:Y:S04]  /*31010*/  LDL.LU R10, [R1+0x490] ;  /* 0x00049000010a7983 */ /* 0x000ee80000300800 */
[----:B------:R-:W3:Y:S04]  /*31020*/  LDL.LU R11, [R1+0x494] ;  /* 0x00049400010b7983 */ /* 0x000ee80000300800 */
[----:B----4-:R-:W-:Y:S04]  /*31030*/  STL.64 [R1+0x1ff0], R22 ;  /* 0x001ff01601007387 */ /* 0x010fe80000100a00 */
[----:B--2---:R0:W-:Y:S04]  /*31040*/  STL.64 [R1+0x1fe8], R20 ;  /* 0x001fe81401007387 */ /* 0x0041e80000100a00 */
[----:B0-----:R-:W2:Y:S04]  /*31050*/  LDL.LU R21, [R1+0x480] ;  /* 0x0004800001157983 */ /* 0x001ea80000300800 */
[----:B------:R-:W4:Y:S04]  /*31060*/  LDL.LU R24, [R1+0x4c0] ;  /* 0x0004c00001187983 */ /* 0x000f280000300800 */
[----:B------:R-:W4:Y:S04]  /*31070*/  LDL.LU R25, [R1+0x4c4] ;  /* 0x0004c40001197983 */ /* 0x000f280000300800 */
[----:B---3--:R-:W-:Y:S04]  /*31080*/  STL.64 [R1+0x2000], R26 ;  /* 0x0020001a01007387 */ /* 0x008fe80000100a00 */
[----:B----4-:R0:W-:Y:S04]  /*31090*/  STL.64 [R1+0x1ff8], R24 ;  /* 0x001ff81801007387 */ /* 0x0101e80000100a00 */
[----:B0-----:R-:W3:Y:S04]  /*310a0*/  LDL.LU R24, [R1+0xd0] ;  /* 0x0000d00001187983 */ /* 0x001ee80000300800 */
[----:B------:R-:W3:Y:S04]  /*310b0*/  LDL.LU R25, [R1+0xd4] ;  /* 0x0000d40001197983 */ /* 0x000ee80000300800 */
[----:B------:R-:W4:Y:S04]  /*310c0*/  LDL.LU R26, [R1+0xd8] ;  /* 0x0000d800011a7983 */ /* 0x000f280000300800 */
[----:B------:R-:W4:Y:S04]  /*310d0*/  LDL.LU R27, [R1+0xdc] ;  /* 0x0000dc00011b7983 */ /* 0x000f280000300800 */
[----:B------:R-:W2:Y:S04]  /*310e0*/  LDL.LU R22, [R1+0x470] ;  /* 0x0004700001167983 */ /* 0x000ea80000300800 */
[----:B------:R-:W2:Y:S04]  /*310f0*/  LDL.LU R23, [R1+0x474] ;  /* 0x0004740001177983 */ /* 0x000ea80000300800 */
[----:B----4-:R-:W-:Y:S04]  /*31100*/  STL.64 [R1+0x2010], R26 ;  /* 0x0020101a01007387 */ /* 0x010fe80000100a00 */
[----:B---3--:R0:W-:Y:S04]  /*31110*/  STL.64 [R1+0x2008], R24 ;  /* 0x0020081801007387 */ /* 0x0081e80000100a00 */
[----:B0-----:R-:W3:Y:S04]  /*31120*/  LDL.LU R24, [R1+0xb0] ;  /* 0x0000b00001187983 */ /* 0x001ee80000300800 */
[----:B------:R-:W3:Y:S04]  /*31130*/  LDL.LU R25, [R1+0xb4] ;  /* 0x0000b40001197983 */ /* 0x000ee80000300800 */
[----:B------:R-:W4:Y:S04]  /*31140*/  LDL.LU R26, [R1+0xb8] ;  /* 0x0000b800011a7983 */ /* 0x000f280000300800 */
[----:B------:R-:W4:Y:S04]  /*31150*/  LDL.LU R27, [R1+0xbc] ;  /* 0x0000bc00011b7983 */ /* 0x000f280000300800 */
[----:B----4-:R-:W-:Y:S04]  /*31160*/  STL.64 [R1+0x2020], R26 ;  /* 0x0020201a01007387 */ /* 0x010fe80000100a00 */
[----:B---3--:R-:W-:Y:S04]  /*31170*/  STL.64 [R1+0x2018], R24 ;  /* 0x0020181801007387 */ /* 0x008fe80000100a00 */
[----:B------:R-:W-:Y:S04]  /*31180*/  STL.64 [R1+0x1fb8], R6 ;  /* 0x001fb80601007387 */ /* 0x000fe80000100a00 */
[----:B------:R0:W-:Y:S04]  /*31190*/  STL.64 [R1+0x1fb0], R4 ;  /* 0x001fb00401007387 */ /* 0x0001e80000100a00 */
[----:B0-----:R-:W3:Y:S04]  /*311a0*/  LDL.LU R4, [R1+0x150] ;  /* 0x0001500001047983 */ /* 0x001ee80000300800 */
[----:B------:R-:W3:Y:S04]  /*311b0*/  LDL.LU R5, [R1+0x154] ;  /* 0x0001540001057983 */ /* 0x000ee80000300800 */
[----:B------:R-:W4:Y:S04]  /*311c0*/  LDL.LU R6, [R1+0x158] ;  /* 0x0001580001067983 */ /* 0x000f280000300800 */
[----:B------:R-:W4:Y:S01]  /*311d0*/  LDL.LU R7, [R1+0x15c] ;  /* 0x00015c0001077983 */ /* 0x000f220000300800 */
[----:B------:R-:W-:-:S02]  /*311e0*/  IMAD.MOV.U32 R26, RZ, RZ, R3 ;  /* 0x000000ffff1a7224 */ /* 0x000fc400078e0003 */
[----:B------:R-:W-:Y:S01]  /*311f0*/  IMAD.MOV.U32 R27, RZ, RZ, R2 ;  /* 0x000000ffff1b7224 */ /* 0x000fe200078e0002 */
[----:B----4-:R-:W-:Y:S04]  /*31200*/  STL.64 [R1+0x2030], R6 ;  /* 0x0020300601007387 */ /* 0x010fe80000100a00 */
[----:B---3--:R0:W-:Y:S04]  /*31210*/  STL.64 [R1+0x2028], R4 ;  /* 0x0020280401007387 */ /* 0x0081e80000100a00 */
[----:B0-----:R-:W3:Y:S04]  /*31220*/  LDL.LU R4, [R1+0x90] ;  /* 0x0000900001047983 */ /* 0x001ee80000300800 */
[----:B------:R-:W3:Y:S04]  /*31230*/  LDL.LU R5, [R1+0x94] ;  /* 0x0000940001057983 */ /* 0x000ee80000300800 */
[----:B------:R-:W3:Y:S04]  /*31240*/  LDL.LU R6, [R1+0x98] ;  /* 0x0000980001067983 */ /* 0x000ee80000300800 */
        /* <DEDUP_REMOVED lines=9> */
[----:B---3--:R-:W-:Y:S03]  /*312e0*/  HMMA.16816.F32 R24, R16, R26, R4 ;  /* 0x0000001a1018723c */ /* 0x008fe60000001804 */
[----:B------:R-:W3:Y:S04]  /*312f0*/  LDL.LU.64 R6, [R1+0x2030] ;  /* 0x0020300001067983 */ /* 0x000ee80000300a00 */
[----:B------:R-:W3:-:S15]  /*31300*/  LDL.LU.64 R4, [R1+0x2028] ;  /* 0x0020280001047983 */ /* 0x000ede0000300a00 */
[----:B------:R-:W-:-:S01]  /*31310*/  NOP ;  /* 0x0000000000007918 */ /* 0x000fc20000000000 */
[----:B------:R-:W-:Y:S04]  /*31320*/  STL.64 [R1+0x90], R24 ;  /* 0x0000901801007387 */ /* 0x000fe80000100a00 */
[----:B------:R0:W-:Y:S04]  /*31330*/  STL.64 [R1+0x98], R26 ;  /* 0x0000981a01007387 */ /* 0x0001e80000100a00 */
[----:B0-----:R-:W4:Y:S04]  /*31340*/  LDL.LU.64 R26, [R1+0x2020] ;  /* 0x00202000011a7983 */ /* 0x001f280000300a00 */
[----:B------:R-:W4:Y:S01]  /*31350*/  LDL.LU.64 R24, [R1+0x2018] ;  /* 0x0020180001187983 */ /* 0x000f220000300a00 */
[----:B--2---:R-:W-:-:S02]  /*31360*/  F2FP.F16.E4M3.UNPACK_B R22, R22.H1 ;  /* 0x00000016ff16723e */ /* 0x004fc400030006ff */
[----:B------:R-:W-:-:S03]  /*31370*/  F2FP.F16.E4M3.UNPACK_B R23, R23.H1 ;  /* 0x00000017ff17723e */ /* 0x000fc600030006ff */
[----:B------:R-:W-:Y:S04]  /*31380*/  STL [R1+0x10], R22 ;  /* 0x0000101601007387 */ /* 0x000fe80000100800 */
[----:B------:R-:W-:Y:S01]  /*31390*/  STL [R1+0x14], R23 ;  /* 0x0000141701007387 */ /* 0x000fe20000100800 */
[----:B----4-:R-:W-:-:S15]  /*313a0*/  HMMA.16816.F32 R24, R16, R22, R24 ;  /* 0x000000161018723c */ /* 0x010fde0000001818 */
[----:B------:R-:W-:-:S08]  /*313b0*/  NOP ;  /* 0x0000000000007918 */ /* 0x000fd00000000000 */
[----:B------:R-:W-:Y:S04]  /*313c0*/  STL.64 [R1+0xb0], R24 ;  /* 0x0000b01801007387 */ /* 0x000fe80000100a00 */
[----:B------:R0:W-:Y:S04]  /*313d0*/  STL.64 [R1+0xb8], R26 ;  /* 0x0000b81a01007387 */ /* 0x0001e80000100a00 */
[----:B0-----:R-:W2:Y:S04]  /*313e0*/  LDL.LU.64 R26, [R1+0x2010] ;  /* 0x00201000011a7983 */ /* 0x001ea80000300a00 */
[----:B------:R-:W2:Y:S01]  /*313f0*/  LDL.LU.64 R24, [R1+0x2008] ;  /* 0x0020080001187983 */ /* 0x000ea20000300a00 */
[----:B------:R-:W-:-:S02]  /*31400*/  F2FP.F16.E4M3.UNPACK_B R20, R21.H1 ;  /* 0x00000015ff14723e */ /* 0x000fc400030006ff */
[----:B------:R-:W-:-:S03]  /*31410*/  F2FP.F16.E4M3.UNPACK_B R21, R0.H1 ;  /* 0x00000000ff15723e */ /* 0x000fc600030006ff */
[----:B------:R-:W-:Y:S04]  /*31420*/  STL [R1+0x8], R20 ;  /* 0x0000081401007387 */ /* 0x000fe80000100800 */
[----:B------:R2:W-:Y:S02]  /*31430*/  STL [R1+0xc], R21 ;  /* 0x00000c1501007387 */ /* 0x0005e40000100800 */
[----:B--2---:R-:W-:Y:S02]  /*31440*/  HMMA.16816.F32 R20, R16, R20, R24 ;  /* 0x000000141014723c */ /* 0x004fe40000001818 */
[----:B------:R-:W2:Y:S04]  /*31450*/  LDL.LU.64 R26, [R1+0x2000] ;  /* 0x00200000011a7983 */ /* 0x000ea80000300a00 */
[----:B------:R-:W4:-:S15]  /*31460*/  LDL.LU.64 R24, [R1+0x1ff8] ;  /* 0x001ff80001187983 */ /* 0x000f1e0000300a00 */
[----:B------:R-:W-:-:S02]  /*31470*/  NOP ;  /* 0x0000000000007918 */ /* 0x000fc40000000000 */
[----:B------:R-:W-:Y:S04]  /*31480*/  STL.64 [R1+0xd0], R20 ;  /* 0x0000d01401007387 */ /* 0x000fe80000100a00 */
[----:B------:R0:W-:Y:S04]  /*31490*/  STL.64 [R1+0xd8], R22 ;  /* 0x0000d81601007387 */ /* 0x0001e80000100a00 */
[----:B0-----:R-:W3:Y:S04]  /*314a0*/  LDL.LU.64 R22, [R1+0x1ff0] ;  /* 0x001ff00001167983 */ /* 0x001ee80000300a00 */
[----:B------:R-:W3:Y:S01]  /*314b0*/  LDL.LU.64 R20, [R1+0x1fe8] ;  /* 0x001fe80001147983 */ /* 0x000ee20000300a00 */
[----:B------:R-:W-:-:S02]  /*314c0*/  F2FP.F16.E4M3.UNPACK_B R10, R10.H1 ;  /* 0x0000000aff0a723e */ /* 0x000fc400030006ff */
[----:B------:R-:W-:-:S03]  /*314d0*/  F2FP.F16.E4M3.UNPACK_B R11, R11.H1 ;  /* 0x0000000bff0b723e */ /* 0x000fc600030006ff */
[----:B------:R-:W-:Y:S04]  /*314e0*/  STL [R1], R10 ;  /* 0x0000000a01007387 */ /* 0x000fe80000100800 */
[----:B------:R-:W-:Y:S01]  /*314f0*/  STL [R1+0x4], R11 ;  /* 0x0000040b01007387 */ /* 0x000fe20000100800 */
[----:B---3--:R-:W-:-:S15]  /*31500*/  HMMA.16816.F32 R20, R16, R10, R20 ;  /* 0x0000000a1014723c */ /* 0x008fde0000001814 */
[----:B------:R-:W-:-:S08]  /*31510*/  NOP ;  /* 0x0000000000007918 */ /* 0x000fd00000000000 */
[----:B------:R-:W-:Y:S04]  /*31520*/  STL.64 [R1+0xf0], R20 ;  /* 0x0000f01401007387 */ /* 0x000fe80000100a00 */
[----:B------:R0:W-:Y:S04]  /*31530*/  STL.64 [R1+0xf8], R22 ;  /* 0x0000f81601007387 */ /* 0x0001e80000100a00 */
[----:B0-----:R-:W3:Y:S04]  /*31540*/  LDL.LU.64 R22, [R1+0x1fe0] ;  /* 0x001fe00001167983 */ /* 0x001ee80000300a00 */
[----:B------:R-:W3:Y:S01]  /*31550*/  LDL.LU.64 R20, [R1+0x1fd8] ;  /* 0x001fd80001147983 */ /* 0x000ee20000300a00 */
[----:B------:R-:W-:-:S02]  /*31560*/  F2FP.F16.E4M3.UNPACK_B R28, R28.H1 ;  /* 0x0000001cff1c723e */ /* 0x000fc400030006ff */
[----:B------:R-:W-:-:S07]  /*31570*/  F2FP.F16.E4M3.UNPACK_B R29, R29.H1 ;  /* 0x0000001dff1d723e */ /* 0x000fce00030006ff */
[----:B---3--:R-:W-:-:S15]  /*31580*/  HMMA.16816.F32 R20, R16, R28, R20 ;  /* 0x0000001c1014723c */ /* 0x008fde0000001814 */
[----:B------:R-:W-:-:S08]  /*31590*/  NOP ;  /* 0x0000000000007918 */ /* 0x000fd00000000000 */
[----:B------:R-:W-:Y:S04]  /*315a0*/  STL.64 [R1+0x110], R20 ;  /* 0x0001101401007387 */ /* 0x000fe80000100a00 */
[----:B------:R0:W-:Y:S04]  /*315b0*/  STL.64 [R1+0x118], R22 ;  /* 0x0001181601007387 */ /* 0x0001e80000100a00 */
[----:B0-----:R-:W3:Y:S04]  /*315c0*/  LDL.LU.64 R22, [R1+0x1fd0] ;  /* 0x001fd00001167983 */ /* 0x001ee80000300a00 */
[----:B------:R-:W3:Y:S01]  /*315d0*/  LDL.LU.64 R20, [R1+0x1fc8] ;  /* 0x001fc80001147983 */ /* 0x000ee20000300a00 */
[----:B--2---:R-:W-:-:S02]  /*315e0*/  F2FP.F16.E4M3.UNPACK_B R26, R26.H1 ;  /* 0x0000001aff1a723e */ /* 0x004fc400030006ff */
[----:B------:R-:W-:Y:S02]  /*315f0*/  F2FP.F16.E4M3.UNPACK_B R27, R27.H1 ;  /* 0x0000001bff1b723e */ /* 0x000fe400030006ff */
[----:B----4-:R-:W-:Y:S02]  /*31600*/  F2FP.F16.E4M3.UNPACK_B R24, R24.H1 ;  /* 0x00000018ff18723e */ /* 0x010fe400030006ff */
[----:B------:R-:W-:-:S07]  /*31610*/  F2FP.F16.E4M3.UNPACK_B R25, R25.H1 ;  /* 0x00000019ff19723e */ /* 0x000fce00030006ff */
[C---:B------:R-:W-:Y:S01]  /*31620*/  HMMA.16816.F32 R4, R16.reuse, R24, R4 ;  /* 0x000000181004723c */ /* 0x040fe20000001804 */
[----:B------:R-:W-:Y:S05]  /*31630*/  STL.64 [R1+0x1f08], R28 ;  /* 0x001f081c01007387 */ /* 0x000fea0000100a00 */
[----:B---3--:R-:W-:-:S15]  /*31640*/  HMMA.16816.F32 R20, R16, R26, R20 ;  /* 0x0000001a1014723c */ /* 0x008fde0000001814 */
[----:B------:R-:W-:-:S08]  /*31650*/  NOP ;  /* 0x0000000000007918 */ /* 0x000fd00000000000 */
[----:B------:R-:W-:Y:S04]  /*31660*/  STL.64 [R1+0x130], R20 ;  /* 0x0001301401007387 */ /* 0x000fe80000100a00 */
[----:B------:R0:W-:Y:S04]  /*31670*/  STL.64 [R1+0x138], R22 ;  /* 0x0001381601007387 */ /* 0x0001e80000100a00 */
[----:B0-----:R-:W2:Y:S04]  /*31680*/  LDL.LU.64 R22, [R1+0x1fc0] ;  /* 0x001fc00001167983 */ /* 0x001ea80000300a00 */
[----:B------:R-:W-:Y:S04]  /*31690*/  STL.64 [R1+0x150], R4 ;  /* 0x0001500401007387 */ /* 0x000fe80000100a00 */
[----:B------:R0:W-:Y:S04]  /*316a0*/  STL.64 [R1+0x158], R6 ;  /* 0x0001580601007387 */ /* 0x0001e80000100a00 */
[----:B0-----:R-:W3:Y:S04]  /*316b0*/  LDL.LU.64 R6, [R1+0x1fb8] ;  /* 0x001fb80001067983 */ /* 0x001ee80000300a00 */
[----:B------:R-:W3:Y:S01]  /*316c0*/  LDL.LU.64 R4, [R1+0x1fb0] ;  /* 0x001fb00001047983 */ /* 0x000ee20000300a00 */
[----:B------:R-:W-:-:S02]  /*316d0*/  F2FP.F16.E4M3.UNPACK_B R2, R2.H1 ;  /* 0x00000002ff02723e */ /* 0x000fc400030006ff */
[----:B------:R-:W-:Y:S01]  /*316e0*/  F2FP.F16.E4M3.UNPACK_B R3, R3.H1 ;  /* 0x00000003ff03723e */ /* 0x000fe200030006ff */
[----:B------:R-:W-:Y:S04]  /*316f0*/  STL.64 [R1+0x1f00], R26 ;  /* 0x001f001a01007387 */ /* 0x000fe80000100a00 */
[----:B------:R-:W-:Y:S01]  /*31700*/  STL.64 [R1+0x1ef8], R24 ;  /* 0x001ef81801007387 */ /* 0x000fe20000100a00 */
[----:B--2---:R-:W-:Y:S02]  /*31710*/  F2FP.F16.E4M3.UNPACK_B R22, R22.H1 ;  /* 0x00000016ff16723e */ /* 0x004fe400030006ff */
[----:B------:R-:W-:-:S07]  /*31720*/  F2FP.F16.E4M3.UNPACK_B R23, R23.H1 ;  /* 0x00000017ff17723e */ /* 0x000fce00030006ff */
[----:B---3--:R-:W-:Y:S06]  /*31730*/  HMMA.16816.F32 R4, R16, R22, R4 ;  /* 0x000000161004723c */ /* 0x008fec0000001804 */
[----:B------:R-:W-:-:S15]  /*31740*/  STL.64 [R1+0x1f20], R22 ;  /* 0x001f201601007387 */ /* 0x000fde0000100a00 */
[----:B------:R-:W-:-:S02]  /*31750*/  NOP ;  /* 0x0000000000007918 */ /* 0x000fc40000000000 */
[----:B------:R-:W-:Y:S04]  /*31760*/  STL.64 [R1+0x170], R4 ;  /* 0x0001700401007387 */ /* 0x000fe80000100a00 */
[----:B------:R0:W-:Y:S02]  /*31770*/  STL.64 [R1+0x178], R6 ;  /* 0x0001780601007387 */ /* 0x0001e40000100a00 */
[----:B0-----:R-:W-:Y:S06]  /*31780*/  HMMA.16816.F32 R4, R16, R2, R12 ;  /* 0x000000021004723c */ /* 0x001fec000000180c */
[----:B------:R-:W-:Y:S04]  /*31790*/  STL [R1+0x1f94], R2 ;  /* 0x001f940201007387 */ /* 0x000fe80000100800 */
[----:B------:R-:W-:-:S13]  /*317a0*/  STL [R1+0x1f90], R3 ;  /* 0x001f900301007387 */ /* 0x000fda0000100800 */
[----:B------:R0:W-:Y:S04]  /*317b0*/  STL.64 [R1+0x190], R4 ;  /* 0x0001900401007387 */ /* 0x0001e80000100a00 */
[----:B------:R-:W-:Y:S04]  /*317c0*/  STL.64 [R1+0x198], R6 ;  /* 0x0001980601007387 */ /* 0x000fe80000100a00 */
[----:B------:R-:W2:Y:S04]  /*317d0*/  LDL.LU R24, [R1+0x3d0] ;  /* 0x0003d00001187983 */ /* 0x000ea80000300800 */
[----:B------:R-:W2:Y:S04]  /*317e0*/  LDL.LU R25, [R1+0x3d4] ;  /* 0x0003d40001197983 */ /* 0x000ea80000300800 */
[----:B------:R-:W3:Y:S04]  /*317f0*/  LDL.LU R26, [R1+0x3d8] ;  /* 0x0003d800011a7983 */ /* 0x000ee80000300800 */
[----:B------:R-:W3:Y:S04]  /*31800*/  LDL.LU R27, [R1+0x3dc] ;  /* 0x0003dc00011b7983 */ /* 0x000ee80000300800 */
[----:B------:R-:W4:Y:S04]  /*31810*/  LDL.LU R10, [R1+0x500] ;  /* 0x00050000010a7983 */ /* 0x000f280000300800 */
[----:B------:R-:W4:Y:S04]  /*31820*/  LDL.LU R11, [R1+0x504] ;  /* 0x00050400010b7983 */ /* 0x000f280000300800 */
[----:B0-----:R-:W2:Y:S04]  /*31830*/  LDL.LU R4, [R1+0x850] ;  /* 0x0008500001047983 */ /* 0x001ea80000300800 */
[----:B------:R-:W3:Y:S04]  /*31840*/  LDL.LU R2, [R1+0x85c] ;  /* 0x00085c0001027983 */ /* 0x000ee80000300800 */
[----:B---3--:R0:W-:Y:S04]  /*31850*/  STL [R1+0x1f98], R2 ;  /* 0x001f980201007387 */ /* 0x0081e80000100800 */
[----:B0-----:R-:W3:Y:S04]  /*31860*/  LDL.LU R2, [R1+0x854] ;  /* 0x0008540001027983 */ /* 0x001ee80000300800 */
[----:B------:R-:W2:Y:S04]  /*31870*/  LDL.LU R5, [R1+0x858] ;  /* 0x0008580001057983 */ /* 0x000ea80000300800 */
[----:B------:R-:W3:Y:S04]  /*31880*/  LDL.LU R3, [R1+0x864] ;  /* 0x0008640001037983 */ /* 0x000ee80000300800 */
[----:B------:R-:W4:Y:S04]  /*31890*/  LDL.LU R6, [R1+0x860] ;  /* 0x0008600001067983 */ /* 0x000f280000300800 */
[----:B------:R-:W3:Y:S04]  /*318a0*/  LDL.LU R12, [R1+0x510] ;  /* 0x00051000010c7983 */ /* 0x000ee80000300800 */
[----:B------:R-:W3:Y:S04]  /*318b0*/  LDL.LU R13, [R1+0x514] ;  /* 0x00051400010d7983 */ /* 0x000ee80000300800 */
[----:B------:R-:W3:Y:S04]  /*318c0*/  LDL.LU R28, [R1+0x86c] ;  /* 0x00086c00011c7983 */ /* 0x000ee80000300800 */
[----:B------:R-:W4:Y:S04]  /*318d0*/  LDL.LU R7, [R1+0x868] ;  /* 0x0008680001077983 */ /* 0x000f280000300800 */
[----:B----4-:R-:W-:Y:S04]  /*318e0*/  STL.64 [R1+0x1fa8], R6 ;  /* 0x001fa80601007387 */ /* 0x010fe80000100a00 */
[----:B--2---:R0:W-:Y:S04]  /*318f0*/  STL.64 [R1+0x1fa0], R4 ;  /* 0x001fa00401007387 */ /* 0x0041e80000100a00 */
[----:B0-----:R-:W2:Y:S04]  /*31900*/  LDL.LU R4, [R1+0x1b0] ;  /* 0x0001b00001047983 */ /* 0x001ea80000300800 */
[----:B------:R-:W2:Y:S04]  /*31910*/  LDL.LU R5, [R1+0x1b4] ;  /* 0x0001b40001057983 */ /* 0x000ea80000300800 */
[----:B------:R-:W2:Y:S04]  /*31920*/  LDL.LU R6, [R1+0x1b8] ;  /* 0x0001b80001067983 */ /* 0x000ea80000300800 */
[----:B------:R-:W2:Y:S04]  /*31930*/  LDL.LU R7, [R1+0x1bc] ;  /* 0x0001bc0001077983 */ /* 0x000ea80000300800 */
[----:B------:R-:W4:Y:S04]  /*31940*/  LDL.LU R14, [R1+0x520] ;  /* 0x00052000010e7983 */ /* 0x000f280000300800 */
[----:B------:R-:W4:Y:S04]  /*31950*/  LDL.LU R15, [R1+0x524] ;  /* 0x00052400010f7983 */ /* 0x000f280000300800 */
[----:B------:R-:W3:Y:S04]  /*31960*/  LDL.LU R20, [R1+0x530] ;  /* 0x0005300001147983 */ /* 0x000ee80000300800 */
[----:B------:R-:W3:Y:S01]  /*31970*/  LDL.LU R21, [R1+0x534] ;  /* 0x0005340001157983 */ /* 0x000ee20000300800 */
[----:B------:R-:W-:-:S02]  /*31980*/  F2FP.F16.E4M3.UNPACK_B R8, R8.H1 ;  /* 0x00000008ff08723e */ /* 0x000fc400030006ff */
[----:B------:R-:W-:Y:S01]  /*31990*/  F2FP.F16.E4M3.UNPACK_B R9, R9.H1 ;  /* 0x00000009ff09723e */ /* 0x000fe200030006ff */
[----:B---3--:R0:W-:Y:S04]  /*319a0*/  STL.64 [R1+0x1f88], R20 ;  /* 0x001f881401007387 */ /* 0x0081e80000100a00 */
[----:B0-----:R-:W3:Y:S04]  /*319b0*/  LDL.LU R20, [R1+0x1d0] ;  /* 0x0001d00001147983 */ /* 0x001ee80000300800 */
[----:B------:R-:W3:Y:S04]  /*319c0*/  LDL.LU R21, [R1+0x1d4] ;  /* 0x0001d40001157983 */ /* 0x000ee80000300800 */
[----:B------:R-:W3:Y:S04]  /*319d0*/  LDL.LU R22, [R1+0x1d8] ;  /* 0x0001d80001167983 */ /* 0x000ee80000300800 */
[----:B------:R-:W3:Y:S04]  /*319e0*/  LDL.LU R23, [R1+0x1dc] ;  /* 0x0001dc0001177983 */ /* 0x000ee80000300800 */
[----:B------:R-:W4:Y:S04]  /*319f0*/  LDL.LU R29, [R1+0x540] ;  /* 0x00054000011d7983 */ /* 0x000f280000300800 */
[----:B------:R-:W4:Y:S04]  /*31a00*/  LDL.LU R0, [R1+0x544] ;  /* 0x0005440001007983 */ /* 0x000f280000300800 */
[----:B------:R-:W-:Y:S04]  /*31a10*/  STL.64 [R1+0x1f70], R26 ;  /* 0x001f701a01007387 */ /* 0x000fe80000100a00 */
[----:B------:R0:W-:Y:S04]  /*31a20*/  STL.64 [R1+0x1f68], R24 ;  /* 0x001f681801007387 */ /* 0x0001e80000100a00 */
[----:B0-----:R-:W3:Y:S04]  /*31a30*/  LDL.LU R24, [R1+0x420] ;  /* 0x0004200001187983 */ /* 0x001ee80000300800 */
[----:B------:R-:W3:Y:S04]  /*31a40*/  LDL.LU R25, [R1+0x424] ;  /* 0x0004240001197983 */ /* 0x000ee80000300800 */
[----:B------:R-:W4:Y:S04]  /*31a50*/  LDL.LU R26, [R1+0x428] ;  /* 0x00042800011a7983 */ /* 0x000f280000300800 */
[----:B------:R-:W4:Y:S01]  /*31a60*/  LDL.LU R27, [R1+0x42c] ;  /* 0x00042c00011b7983 */ /* 0x000f220000300800 */
[----:B--2---:R-:W-:Y:S03]  /*31a70*/  HMMA.16816.F32 R4, R16, R8, R4 ;  /* 0x000000081004723c */ /* 0x004fe60000001804 */
[----:B----4-:R-:W-:Y:S04]  /*31a80*/  STL.64 [R1+0x1f80], R26 ;  /* 0x001f801a01007387 */ /* 0x010fe80000100a00 */
[----:B---3--:R0:W-:Y:S04]  /*31a90*/  STL.64 [R1+0x1f78], R24 ;  /* 0x001f781801007387 */ /* 0x0081e80000100a00 */
[----:B0-----:R-:W2:Y:S04]  /*31aa0*/  LDL.LU R24, [R1+0x430] ;  /* 0x0004300001187983 */ /* 0x001ea80000300800 */
[----:B------:R-:W2:Y:S04]  /*31ab0*/  LDL.LU R25, [R1+0x434] ;  /* 0x0004340001197983 */ /* 0x000ea80000300800 */
[----:B------:R-:W2:Y:S04]  /*31ac0*/  LDL.LU R26, [R1+0x438] ;  /* 0x00043800011a7983 */ /* 0x000ea80000300800 */
[----:B------:R-:W2:Y:S04]  /*31ad0*/  LDL.LU R27, [R1+0x43c] ;  /* 0x00043c00011b7983 */ /* 0x000ea80000300800 */
[----:B------:R-:W-:Y:S04]  /*31ae0*/  STL.64 [R1+0x1b0], R4 ;  /* 0x0001b00401007387 */ /* 0x000fe80000100a00 */
[----:B------:R0:W-:Y:S04]  /*31af0*/  STL.64 [R1+0x1b8], R6 ;  /* 0x0001b80601007387 */ /* 0x0001e80000100a00 */
[----:B0-----:R-:W3:Y:S04]  /*31b00*/  LDL.LU.64 R6, [R1+0x1fa8] ;  /* 0x001fa80001067983 */ /* 0x001ee80000300a00 */
[----:B------:R-:W4:Y:S01]  /*31b10*/  LDL.LU.64 R4, [R1+0x1fa0] ;  /* 0x001fa00001047983 */ /* 0x000f220000300a00 */
[----:B------:R-:W-:-:S02]  /*31b20*/  F2FP.F16.E4M3.UNPACK_B R10, R10.H1 ;  /* 0x0000000aff0a723e */ /* 0x000fc400030006ff */
[----:B------:R-:W-:-:S07]  /*31b30*/  F2FP.F16.E4M3.UNPACK_B R11, R11.H1 ;  /* 0x0000000bff0b723e */ /* 0x000fce00030006ff */
[----:B------:R-:W-:Y:S01]  /*31b40*/  HMMA.16816.F32 R20, R16, R10, R20 ;  /* 0x0000000a1014723c */ /* 0x000fe20000001814 */
[----:B----4-:R-:W-:Y:S02]  /*31b50*/  IMAD R4, R4, 0x100, R2 ;  /* 0x0000010004047824 */ /* 0x010fe400078e0202 */
[----:B------:R-:W4:Y:S01]  /*31b60*/  LDL.LU R2, [R1+0x1f98] ;  /* 0x001f980001027983 */ /* 0x000f220000300800 */
[----:B---3--:R-:W-:Y:S02]  /*31b70*/  IMAD R6, R6, 0x100, R3 ;  /* 0x0000010006067824 */ /* 0x008fe400078e0203 */
[----:B----4-:R-:W-:Y:S02]  /*31b80*/  IMAD R5, R5, 0x100, R2 ;  /* 0x0000010005057824 */ /* 0x010fe400078e0202 */
[----:B------:R-:W3:Y:S04]  /*31b90*/  LDL.LU R2, [R1+0x1f94] ;  /* 0x001f940001027983 */ /* 0x000ee80000300800 */
[----:B------:R-:W3:Y:S11]  /*31ba0*/  LDL.LU R3, [R1+0x1f90] ;  /* 0x001f900001037983 */ /* 0x000ef60000300800 */
[----:B------:R0:W-:Y:S04]  /*31bb0*/  STL.64 [R1+0x1d0], R20 ;  /* 0x0001d01401007387 */ /* 0x0001e80000100a00 */
[----:B------:R-:W-:Y:S04]  /*31bc0*/  STL.64 [R1+0x1d8], R22 ;  /* 0x0001d81601007387 */ /* 0x000fe80000100a00 */
[----:B0-----:R-:W4:Y:S04]  /*31bd0*/  LDL.LU.64 R20, [R1+0x1f88] ;  /* 0x001f880001147983 */ /* 0x001f280000300a00 */
[----:B------:R-:W-:Y:S04]  /*31be0*/  STL.64 [R1+0x1ec0], R10 ;  /* 0x001ec00a01007387 */ /* 0x000fe80000100a00 */
[----:B------:R0:W-:Y:S04]  /*31bf0*/  STL.64 [R1+0x1eb8], R8 ;  /* 0x001eb80801007387 */ /* 0x0001e80000100a00 */
[----:B0-----:R-:W3:Y:S04]  /*31c00*/  LDL.LU R8, [R1+0x200] ;  /* 0x0002000001087983 */ /* 0x001ee80000300800 */
[----:B------:R-:W3:Y:S04]  /*31c10*/  LDL.LU R9, [R1+0x204] ;  /* 0x0002040001097983 */ /* 0x000ee80000300800 */
[----:B------:R-:W3:Y:S04]  /*31c20*/  LDL.LU R10, [R1+0x208] ;  /* 0x00020800010a7983 */ /* 0x000ee80000300800 */
[----:B------:R-:W3:Y:S01]  /*31c30*/  LDL.LU R11, [R1+0x20c] ;  /* 0x00020c00010b7983 */ /* 0x000ee20000300800 */
[----:B------:R-:W-:-:S02]  /*31c40*/  F2FP.F16.E4M3.UNPACK_B R12, R12.H1 ;  /* 0x0000000cff0c723e */ /* 0x000fc400030006ff */
[----:B------:R-:W-:Y:S02]  /*31c50*/  F2FP.F16.E4M3.UNPACK_B R13, R13.H1 ;  /* 0x0000000dff0d723e */ /* 0x000fe400030006ff */
[----:B------:R-:W-:Y:S02]  /*31c60*/  F2FP.F16.E4M3.UNPACK_B R14, R14.H1 ;  /* 0x0000000eff0e723e */ /* 0x000fe400030006ff */
[----:B------:R-:W-:-:S07]  /*31c70*/  F2FP.F16.E4M3.UNPACK_B R15, R15.H1 ;  /* 0x0000000fff0f723e */ /* 0x000fce00030006ff */
[C---:B--2---:R-:W-:Y:S06]  /*31c80*/  HMMA.16816.F32 R24, R16.reuse, R14, R24 ;  /* 0x0000000e1018723c */ /* 0x044fec0000001818 */
[----:B---3--:R-:W-:-:S15]  /*31c90*/  HMMA.16816.F32 R8, R16, R12, R8 ;  /* 0x0000000c1008723c */ /* 0x008fde0000001808 */
[----:B------:R-:W-:-:S08]  /*31ca0*/  NOP ;  /* 0x0000000000007918 */ /* 0x000fd00000000000 */
[----:B------:R-:W-:Y:S04]  /*31cb0*/  STL.64 [R1+0x200], R8 ;  /* 0x0002000801007387 */ /* 0x000fe80000100a00 */
[----:B------:R-:W-:Y:S04]  /*31cc0*/  STL.64 [R1+0x208], R10 ;  /* 0x0002080a01007387 */ /* 0x000fe80000100a00 */
[----:B------:R-:W-:Y:S04]  /*31cd0*/  STL.64 [R1+0x430], R24 ;  /* 0x0004301801007387 */ /* 0x000fe80000100a00 */
[----:B------:R0:W-:Y:S04]  /*31ce0*/  STL.64 [R1+0x438], R26 ;  /* 0x0004381a01007387 */ /* 0x0001e80000100a00 */
[----:B0-----:R-:W2:Y:S04]  /*31cf0*/  LDL.LU.64 R26, [R1+0x1f80] ;  /* 0x001f8000011a7983 */ /* 0x001ea80000300a00 */
[----:B------:R-:W2:Y:S01]  /*31d00*/  LDL.LU.64 R24, [R1+0x1f78] ;  /* 0x001f780001187983 */ /* 0x000ea20000300a00 */
[----:B----4-:R-:W-:-:S02]  /*31d10*/  F2FP.F16.E4M3.UNPACK_B R20, R20.H1 ;  /* 0x00000014ff14723e */ /* 0x010fc400030006ff */
[----:B------:R-:W-:Y:S02]  /*31d20*/  F2FP.F16.E4M3.UNPACK_B R21, R21.H1 ;  /* 0x00000015ff15723e */ /* 0x000fe400030006ff */
[----:B------:R-:W-:Y:S02]  /*31d30*/  F2FP.F16.E4M3.UNPACK_B R8, R29.H1 ;  /* 0x0000001dff08723e */ /* 0x000fe400030006ff */
[----:B------:R-:W-:Y:S01]  /*31d40*/  F2FP.F16.E4M3.UNPACK_B R9, R0.H1 ;  /* 0x00000000ff09723e */ /* 0x000fe200030006ff */
[----:B------:R-:W-:Y:S04]  /*31d50*/  STL [R1+0x1e80], R14 ;  /* 0x001e800e01007387 */ /* 0x000fe80000100800 */
[----:B------:R-:W-:Y:S04]  /*31d60*/  STL [R1+0x20], R8 ;  /* 0x0000200801007387 */ /* 0x000fe80000100800 */
[----:B------:R-:W-:Y:S04]  /*31d70*/  STL [R1+0x1e7c], R15 ;  /* 0x001e7c0f01007387 */ /* 0x000fe80000100800 */
[----:B------:R-:W-:Y:S01]  /*31d80*/  STL [R1+0x24], R9 ;  /* 0x0000240901007387 */ /* 0x000fe20000100800 */
[----:B--2---:R-:W-:-:S15]  /*31d90*/  HMMA.16816.F32 R24, R16, R20, R24 ;  /* 0x000000141018723c */ /* 0x004fde0000001818 */
[----:B------:R-:W-:-:S08]  /*31da0*/  NOP ;  /* 0x0000000000007918 */ /* 0x000fd00000000000 */
[----:B------:R-:W-:Y:S04]  /*31db0*/  STL.64 [R1+0x420], R24 ;  /* 0x0004201801007387 */ /* 0x000fe80000100a00 */
[----:B------:R0:W-:Y:S04]  /*31dc0*/  STL.64 [R1+0x428], R26 ;  /* 0x0004281a01007387 */ /* 0x0001e80000100a00 */
[----:B0-----:R-:W2:Y:S04]  /*31dd0*/  LDL.LU.64 R26, [R1+0x1f70] ;  /* 0x001f7000011a7983 */ /* 0x001ea80000300a00 */
[----:B------:R-:W2:Y:S04]  /*31de0*/  LDL.LU.64 R24, [R1+0x1f68] ;  /* 0x001f680001187983 */ /* 0x000ea80000300a00 */
[----:B------:R-:W-:Y:S04]  /*31df0*/  STL [R1+0x1e84], R20 ;  /* 0x001e841401007387 */ /* 0x000fe80000100800 */
[----:B------:R-:W-:Y:S01]  /*31e00*/  STL [R1+0x1e78], R21 ;  /* 0x001e781501007387 */ /* 0x000fe20000100800 */
[----:B--2---:R-:W-:-:S15]  /*31e10*/  HMMA.16816.F32 R16, R16, R8, R24 ;  /* 0x000000081010723c */ /* 0x004fde0000001818 */
[----:B------:R-:W-:-:S08]  /*31e20*/  NOP ;  /* 0x0000000000007918 */ /* 0x000fd00000000000 */
[----:B------:R0:W-:Y:S04]  /*31e30*/  STL.64 [R1+0x3d0], R16 ;  /* 0x0003d01001007387 */ /* 0x0001e80000100a00 */
[----:B------:R1:W-:Y:S04]  /*31e40*/  STL.64 [R1+0x3d8], R18 ;  /* 0x0003d81201007387 */ /* 0x0003e80000100a00 */
[----:B0-----:R-:W2:Y:S04]  /*31e50*/  LDL.LU R16, [R1+0x878] ;  /* 0x0008780001107983 */ /* 0x001ea80000300800 */
[----:B------:R-:W2:Y:S04]  /*31e60*/  LDL.LU R17, [R1+0x880] ;  /* 0x0008800001117983 */ /* 0x000ea80000300800 */
[----:B-1----:R-:W3:Y:S04]  /*31e70*/  LDL.LU R18, [R1+0x888] ;  /* 0x0008880001127983 */ /* 0x002ee80000300800 */
[----:B------:R-:W3:Y:S01]  /*31e80*/  LDL.LU R19, [R1+0x890] ;  /* 0x0008900001137983 */ /* 0x000ee20000300800 */
[----:B------:R-:W-:-:S02]  /*31e90*/  IMAD.MOV.U32 R14, RZ, RZ, R8 ;  /* 0x000000ffff0e7224 */ /* 0x000fc400078e0008 */
[----:B------:R-:W-:Y:S01]  /*31ea0*/  IMAD.MOV.U32 R15, RZ, RZ, R9 ;  /* 0x000000ffff0f7224 */ /* 0x000fe200078e0009 */
[----:B---3--:R-:W-:Y:S04]  /*31eb0*/  STL.64 [R1+0x1ea0], R18 ;  /* 0x001ea01201007387 */ /* 0x008fe80000100a00 */
[----:B--2---:R0:W-:Y:S04]  /*31ec0*/  STL.64 [R1+0x1e98], R16 ;  /* 0x001e981001007387 */ /* 0x0041e80000100a00 */
[----:B0-----:R-:W2:Y:S04]  /*31ed0*/  LDL.LU R16, [R1+0x310] ;  /* 0x0003100001107983 */ /* 0x001ea80000300800 */
[----:B------:R-:W2:Y:S04]  /*31ee0*/  LDL.LU R17, [R1+0x314] ;  /* 0x0003140001117983 */ /* 0x000ea80000300800 */
[----:B------:R-:W3:Y:S04]  /*31ef0*/  LDL.LU R18, [R1+0x318] ;  /* 0x0003180001127983 */ /* 0x000ee80000300800 */
[----:B------:R-:W3:Y:S04]  /*31f00*/  LDL.LU R19, [R1+0x31c] ;  /* 0x00031c0001137983 */ /* 0x000ee80000300800 */
[----:B------:R-:W4:Y:S04]  /*31f10*/  LDL.LU R8, [R1+0x330] ;  /* 0x0003300001087983 */ /* 0x000f280000300800 */
[----:B------:R-:W4:Y:S04]  /*31f20*/  LDL.LU R9, [R1+0x334] ;  /* 0x0003340001097983 */ /* 0x000f280000300800 */
[----:B------:R-:W2:Y:S04]  /*31f30*/  LDL.LU R10, [R1+0x338] ;  /* 0x00033800010a7983 */ /* 0x000ea80000300800 */
[----:B------:R-:W2:Y:S04]  /*31f40*/  LDL.LU R11, [R1+0x33c] ;  /* 0x00033c00010b7983 */ /* 0x000ea80000300800 */
        /* <DEDUP_REMOVED lines=8> */
[----:B------:R-:W2:Y:S04]  /*31fd0*/  LDL.LU R26, [R1+0x378] ;  /* 0x00037800011a7983 */ /* 0x000ea80000300800 */
[----:B------:R-:W2:Y:S04]  /*31fe0*/  LDL.LU R27, [R1+0x37c] ;  /* 0x00037c00011b7983 */ /* 0x000ea80000300800 */
[----:B------:R-:W4:Y:S04]  /*31ff0*/  LDL.64 R22, [R1+0x8] ;  /* 0x0000080001167983 */ /* 0x000f280000100a00 */
[----:B--2---:R-:W-:Y:S04]  /*32000*/  STL.64 [R1+0x1f18], R26 ;  /* 0x001f181a01007387 */ /* 0x004fe80000100a00 */
[----:B---3--:R0:W-:Y:S04]  /*32010*/  STL.64 [R1+0x1f10], R24 ;  /* 0x001f101801007387 */ /* 0x0081e80000100a00 */
[----:B0-----:R-:W2:Y:S04]  /*32020*/  LDL.LU R24, [R1+0x380] ;  /* 0x0003800001187983 */ /* 0x001ea80000300800 */
[----:B------:R-:W2:Y:S04]  /*32030*/  LDL.LU R25, [R1+0x384] ;  /* 0x0003840001197983 */ /* 0x000ea80000300800 */
[----:B------:R-:W3:Y:S04]  /*32040*/  LDL.LU R26, [R1+0x388] ;  /* 0x00038800011a7983 */ /* 0x000ee80000300800 */
[----:B------:R-:W3:Y:S04]  /*32050*/  LDL.LU R27, [R1+0x38c] ;  /* 0x00038c00011b7983 */ /* 0x000ee80000300800 */
[----:B---3--:R-:W-:Y:S04]  /*32060*/  STL.64 [R1+0x1f30], R26 ;  /* 0x001f301a01007387 */ /* 0x008fe80000100a00 */
[----:B--2---:R0:W-:Y:S04]  /*32070*/  STL.64 [R1+0x1f28], R24 ;  /* 0x001f281801007387 */ /* 0x0041e80000100a00 */
[----:B0-----:R-:W2:Y:S04]  /*32080*/  LDL.LU R24, [R1+0x390] ;  /* 0x0003900001187983 */ /* 0x001ea80000300800 */
[----:B------:R-:W2:Y:S04]  /*32090*/  LDL.LU R25, [R1+0x394] ;  /* 0x0003940001197983 */ /* 0x000ea80000300800 */
[----:B------:R-:W3:Y:S04]  /*320a0*/  LDL.LU R26, [R1+0x398] ;  /* 0x00039800011a7983 */ /* 0x000ee80000300800 */
[----:B------:R-:W3:Y:S04]  /*320b0*/  LDL.LU R27, [R1+0x39c] ;  /* 0x00039c00011b7983 */ /* 0x000ee80000300800 */
[----:B------:R-:W4:Y:S04]  /*320c0*/  LDL.64 R20, [R1+0x30] ;  /* 0x0000300001147983 */ /* 0x000f280000100a00 */
[----:B---3--:R-:W-:Y:S04]  /*320d0*/  STL.64 [R1+0x1f40], R26 ;  /* 0x001f401a01007387 */ /* 0x008fe80000100a00 */
[----:B--2---:R0:W-:Y:S04]  /*320e0*/  STL.64 [R1+0x1f38], R24 ;  /* 0x001f381801007387 */ /* 0x0041e80000100a00 */
        /* <DEDUP_REMOVED lines=9> */
[----:B------:R-:W3:Y:S01]  /*32180*/  LDL.LU R27, [R1+0x3bc] ;  /* 0x0003bc00011b7983 */ /* 0x000ee20000300800 */
[----:B------:R-:W-:Y:S01]  /*32190*/  IMAD R7, R7, 0x100, R28 ;  /* 0x0000010007077824 */ /* 0x000fe200078e021c */
[----:B------:R-:W-:-:S02]  /*321a0*/  F2FP.F16.E4M3.UNPACK_B R4, R4 ;  /* 0x00000004ff04723e */ /* 0x000fc400020006ff */
[----:B---3--:R-:W-:Y:S04]  /*321b0*/  STL.64 [R1+0x1f60], R26 ;  /* 0x001f601a01007387 */ /* 0x008fe80000100a00 */
[----:B--2---:R0:W-:Y:S04]  /*321c0*/  STL.64 [R1+0x1f58], R24 ;  /* 0x001f581801007387 */ /* 0x0041e80000100a00 */
[----:B0-----:R-:W2:Y:S04]  /*321d0*/  LDL.LU R24, [R1+0x3c0] ;  /* 0x0003c00001187983 */ /* 0x001ea80000300800 */
[----:B------:R-:W2:Y:S04]  /*321e0*/  LDL.LU R25, [R1+0x3c4] ;  /* 0x0003c40001197983 */ /* 0x000ea80000300800 */
[----:B------:R-:W2:Y:S04]  /*321f0*/  LDL.LU R26, [R1+0x3c8] ;  /* 0x0003c800011a7983 */ /* 0x000ea80000300800 */
[----:B------:R-:W2:Y:S04]  /*32200*/  LDL.LU R27, [R1+0x3cc] ;  /* 0x0003cc00011b7983 */ /* 0x000ea80000300800 */
[----:B------:R-:W3:Y:S04]  /*32210*/  LDL.64 R28, [R1] ;  /* 0x00000000011c7983 */ /* 0x000ee80000100a00 */
[----:B----4-:R-:W-:Y:S04]  /*32220*/  STL.64 [R1+0x1ee0], R10 ;  /* 0x001ee00a01007387 */ /* 0x010fe80000100a00 */
[----:B------:R0:W-:Y:S04]  /*32230*/  STL.64 [R1+0x1ed8], R8 ;  /* 0x001ed80801007387 */ /* 0x0001e80000100a00 */
[----:B0-----:R-:W4:Y:S04]  /*32240*/  LDL.LU R8, [R1+0x350] ;  /* 0x0003500001087983 */ /* 0x001f280000300800 */
[----:B------:R-:W4:Y:S04]  /*32250*/  LDL.LU R9, [R1+0x354] ;  /* 0x0003540001097983 */ /* 0x000f280000300800 */
[----:B------:R-:W3:Y:S04]  /*32260*/  LDL.LU R10, [R1+0x358] ;  /* 0x00035800010a7983 */ /* 0x000ee80000300800 */
[----:B------:R-:W3:Y:S01]  /*32270*/  LDL.LU R11, [R1+0x35c] ;  /* 0x00035c00010b7983 */ /* 0x000ee20000300800 */
[----:B------:R-:W-:-:S02]  /*32280*/  F2FP.F16.E4M3.UNPACK_B R5, R5 ;  /* 0x00000005ff05723e */ /* 0x000fc400020006ff */
[----:B------:R-:W-:Y:S02]  /*32290*/  F2FP.F16.E4M3.UNPACK_B R6, R6 ;  /* 0x00000006ff06723e */ /* 0x000fe400020006ff */
[----:B------:R-:W-:-:S07]  /*322a0*/  F2FP.F16.E4M3.UNPACK_B R7, R7 ;  /* 0x00000007ff07723e */ /* 0x000fce00020006ff */
[----:B--2---:R-:W-:Y:S01]  /*322b0*/  HMMA.16816.F32 R24, R4, R20, R24 ;  /* 0x000000140418723c */ /* 0x004fe20000001818 */
[----:B---3--:R-:W-:Y:S04]  /*322c0*/  STL.64 [R1+0x1ef0], R10 ;  /* 0x001ef00a01007387 */ /* 0x008fe80000100a00 */
[----:B----4-:R0:W-:Y:S04]  /*322d0*/  STL.64 [R1+0x1ee8], R8 ;  /* 0x001ee80801007387 */ /* 0x0101e80000100a00 */
[----:B0-----:R-:W2:Y:S04]  /*322e0*/  LDL.LU R8, [R1+0x360] ;  /* 0x0003600001087983 */ /* 0x001ea80000300800 */
[----:B------:R-:W2:Y:S04]  /*322f0*/  LDL.LU R9, [R1+0x364] ;  /* 0x0003640001097983 */ /* 0x000ea80000300800 */
[----:B------:R-:W2:Y:S04]  /*32300*/  LDL.LU R10, [R1+0x368] ;  /* 0x00036800010a7983 */ /* 0x000ea80000300800 */
[----:B------:R-:W2:Y:S04]  /*32310*/  LDL.LU R11, [R1+0x36c] ;  /* 0x00036c00010b7983 */ /* 0x000ea80000300800 */
[----:B------:R-:W-:Y:S04]  /*32320*/  STL.64 [R1+0x1eb0], R18 ;  /* 0x001eb01201007387 */ /* 0x000fe80000100a00 */
[----:B------:R0:W-:Y:S04]  /*32330*/  STL.64 [R1+0x1ea8], R16 ;  /* 0x001ea81001007387 */ /* 0x0001e80000100a00 */
[----:B0-----:R-:W3:Y:S04]  /*32340*/  LDL.LU R16, [R1+0x320] ;  /* 0x0003200001107983 */ /* 0x001ee80000300800 */
[----:B------:R-:W3:Y:S04]  /*32350*/  LDL.LU R17, [R1+0x324] ;  /* 0x0003240001117983 */ /* 0x000ee80000300800 */
[----:B------:R-:W3:Y:S04]  /*32360*/  LDL.LU R18, [R1+0x328] ;  /* 0x0003280001127983 */ /* 0x000ee80000300800 */
[----:B------:R-:W3:Y:S04]  /*32370*/  LDL.LU R19, [R1+0x32c] ;  /* 0x00032c0001137983 */ /* 0x000ee80000300800 */
[----:B------:R-:W-:Y:S04]  /*32380*/  STL [R1+0x1e8c], R14 ;  /* 0x001e8c0e01007387 */ /* 0x000fe80000100800 */
[----:B------:R0:W-:Y:S04]  /*32390*/  STL [R1+0x1e88], R15 ;  /* 0x001e880f01007387 */ /* 0x0001e80000100800 */
[----:B0-----:R-:W4:Y:S04]  /*323a0*/  LDL.64 R14, [R1+0x18] ;  /* 0x00001800010e7983 */ /* 0x001f280000100a00 */
[----:B------:R-:W-:Y:S04]  /*323b0*/  STL.64 [R1+0x3c0], R24 ;  /* 0x0003c01801007387 */ /* 0x000fe80000100a00 */
[----:B------:R0:W-:Y:S04]  /*323c0*/  STL.64 [R1+0x3c8], R26 ;  /* 0x0003c81a01007387 */ /* 0x0001e80000100a00 */
[----:B0-----:R-:W4:Y:S04]  /*323d0*/  LDL.LU.64 R26, [R1+0x1f60] ;  /* 0x001f6000011a7983 */ /* 0x001f280000300a00 */
[----:B------:R-:W4:Y:S01]  /*323e0*/  LDL.LU.64 R24, [R1+0x1f58] ;  /* 0x001f580001187983 */ /* 0x000f220000300a00 */
[----:B------:R-:W-:-:S05]  /*323f0*/  IMAD.MOV.U32 R20, RZ, RZ, R21 ;  /* 0x000000ffff147224 */ /* 0x000fca00078e0015 */
[----:B------:R0:W-:Y:S04]  /*32400*/  STL [R1+0x1e90], R20 ;  /* 0x001e901401007387 */ /* 0x0001e80000100800 */
[----:B0-----:R-:W2:Y:S01]  /*32410*/  LDL.64 R20, [R1+0x10] ;  /* 0x0000100001147983 */ /* 0x001ea20000100a00 */
        /* <DEDUP_REMOVED lines=17> */
[----:B------:R-:W2:Y:S01]  /*32530*/  LDL.LU.64 R24, [R1+0x1f28] ;  /* 0x001f280001187983 */ /* 0x000ea20000300a00 */
[----:B------:R-:W-:-:S02]  /*32540*/  IMAD.MOV.U32 R20, RZ, RZ, R21 ;  /* 0x000000ffff147224 */ /* 0x000fc400078e0015 */
[----:B------:R-:W-:Y:S02]  /*32550*/  IMAD.MOV.U32 R21, RZ, RZ, R22 ;  /* 0x000000ffff157224 */ /* 0x000fe400078e0016 */
[----:B------:R-:W-:Y:S02]  /*32560*/  IMAD.MOV.U32 R0, RZ, RZ, R23 ;  /* 0x000000ffff007224 */ /* 0x000fe400078e0017 */
[----:B------:R-:W4:Y:S01]  /*32570*/  LDL.LU.64 R22, [R1+0x1f20] ;  /* 0x001f200001167983 */ /* 0x000f220000300a00 */
[----:B------:R-:W-:Y:S02]  /*32580*/  IMAD.MOV.U32 R15, RZ, RZ, R14 ;  /* 0x000000ffff0f7224 */ /* 0x000fe400078e000e */
[----:B------:R-:W-:Y:S01]  /*32590*/  IMAD.MOV.U32 R14, RZ, RZ, R29 ;  /* 0x000000ffff0e7224 */ /* 0x000fe200078e001d */
[----:B--2---:R-:W-:-:S15]  /*325a0*/  HMMA.16816.F32 R24, R4, R28, R24 ;  /* 0x0000001c0418723c */ /* 0x004fde0000001818 */
[----:B------:R-:W-:-:S08]  /*325b0*/  NOP ;  /* 0x0000000000007918 */ /* 0x000fd00000000000 */
        /* <DEDUP_REMOVED lines=10> */
[----:B------:R-:W3:Y:S04]  /*32660*/  LDL.LU.64 R24, [R1+0x1ef8] ;  /* 0x001ef80001187983 */ /* 0x000ee80000300a00 */
[----:B------:R0:W-:Y:S04]  /*32670*/  STL.64 [R1+0x1e50], R28 ;  /* 0x001e501c01007387 */ /* 0x0001e80000100a00 */
[----:B0-----:R-:W4:Y:S04]  /*32680*/  LDL.LU R28, [R1+0x88c] ;  /* 0x00088c00011c7983 */ /* 0x001f280000300800 */
[----:B------:R-:W4:Y:S01]  /*32690*/  LDL.LU R29, [R1+0x894] ;  /* 0x00089400011d7983 */ /* 0x000f220000300800 */
        /* <DEDUP_REMOVED lines=10> */
[----:B0-----:R-:W4:Y:S04]  /*32740*/  LDL.LU.64 R10, [R1+0x1ee0] ;  /* 0x001ee000010a7983 */ /* 0x001f280000300a00 */
[----:B------:R-:W4:Y:S04]  /*32750*/  LDL.LU.64 R8, [R1+0x1ed8] ;  /* 0x001ed80001087983 */ /* 0x000f280000300a00 */
[----:B------:R-:W-:Y:S04]  /*32760*/  STL.64 [R1+0x1e18], R26 ;  /* 0x001e181a01007387 */ /* 0x000fe80000100a00 */
[----:B------:R0:W-:Y:S04]  /*32770*/  STL.64 [R1+0x1e10], R24 ;  /* 0x001e101801007387 */ /* 0x0001e80000100a00 */
[----:B0-----:R-:W2:Y:S04]  /*32780*/  LDL.LU R24, [R1+0x300] ;  /* 0x0003000001187983 */ /* 0x001ea80000300800 */
[----:B------:R-:W2:Y:S04]  /*32790*/  LDL.LU R25, [R1+0x304] ;  /* 0x0003040001197983 */ /* 0x000ea80000300800 */
[----:B------:R-:W2:Y:S04]  /*327a0*/  LDL.LU R26, [R1+0x308] ;  /* 0x00030800011a7983 */ /* 0x000ea80000300800 */
[----:B------:R-:W2:Y:S01]  /*327b0*/  LDL.LU R27, [R1+0x30c] ;  /* 0x00030c00011b7983 */ /* 0x000ea20000300800 */
[----:B----4-:R-:W-:-:S15]  /*327c0*/  HMMA.16816.F32 R8, R4, R22, R8 ;  /* 0x000000160408723c */ /* 0x010fde0000001808 */
        /* <DEDUP_REMOVED lines=9> */
[----:B0-----:R-:W3:Y:S04]  /*32860*/  LDL.LU.64 R10, [R1+0x1ec0] ;  /* 0x001ec000010a7983 */ /* 0x001ee80000300a00 */
[----:B------:R-:W4:Y:S02]  /*32870*/  LDL.LU.64 R8, [R1+0x1eb8] ;  /* 0x001eb80001087983 */ /* 0x000f240000300a00 */
        /* <DEDUP_REMOVED lines=11> */
[----:B------:R-:W4:Y:S04]  /*32930*/  LDL.LU.64 R16, [R1+0x1e98] ;  /* 0x001e980001107983 */ /* 0x000f280000300a00 */
[----:B------:R0:W-:Y:S04]  /*32940*/  STL.64 [R1+0x1dd8], R10 ;  /* 0x001dd80a01007387 */ /* 0x0001e80000100a00 */
[----:B0-----:R-:W4:Y:S04]  /*32950*/  LDL.LU R10, [R1+0x87c] ;  /* 0x00087c00010a7983 */ /* 0x001f280000300800 */
[----:B------:R-:W2:Y:S04]  /*32960*/  LDL.LU R11, [R1+0x884] ;  /* 0x00088400010b7983 */ /* 0x000ea80000300800 */
[----:B------:R0:W-:Y:S04]  /*32970*/  STL.64 [R1+0x1dd0], R8 ;  /* 0x001dd00801007387 */ /* 0x0001e80000100a00 */
[----:B------:R-:W-:Y:S04]  /*32980*/  STL [R1+0x1dac], R12 ;  /* 0x001dac0c01007387 */ /* 0x000fe80000100800 */
[----:B------:R-:W-:Y:S01]  /*32990*/  STL [R1+0x1da8], R13 ;  /* 0x001da80d01007387 */ /* 0x000fe20000100800 */
[----:B----4-:R-:W-:-:S02]  /*329a0*/  IMAD R16, R16, 0x100, R10 ;  /* 0x0000010010107824 */ /* 0x010fc400078e020a */
[----:B--2---:R-:W-:Y:S02]  /*329b0*/  IMAD R17, R17, 0x100, R11 ;  /* 0x0000010011117824 */ /* 0x004fe400078e020b */
[----:B0-----:R-:W-:-:S15]  /*329c0*/  HMMA.16816.F32 R8, R4, R12, R24 ;  /* 0x0000000c0408723c */ /* 0x001fde0000001818 */
[----:B------:R-:W-:-:S08]  /*329d0*/  NOP ;  /* 0x0000000000007918 */ /* 0x000fd00000000000 */
[----:B------:R-:W-:Y:S04]  /*329e0*/  STL.64 [R1+0x300], R8 ;  /* 0x0003000801007387 */ /* 0x000fe80000100a00 */
[----:B------:R0:W-:Y:S04]  /*329f0*/  STL.64 [R1+0x308], R10 ;  /* 0x0003080a01007387 */ /* 0x0001e80000100a00 */
[----:B------:R-:W2:Y:S01]  /*32a00*/  LDL R26, [R1+0x10] ;  /* 0x00001000011a7983 */ /* 0x000ea20000100800 */
[----:B------:R-:W-:-:S03]  /*32a10*/  IMAD.MOV.U32 R27, RZ, RZ, R20 ;  /* 0x000000ffff1b7224 */ /* 0x000fc600078e0014 */
[----:B------:R-:W4:Y:S01]  /*32a20*/  LDL.LU R20, [R1+0x1e90] ;  /* 0x001e900001147983 */ /* 0x000f220000300800 */
[----:B------:R-:W-:Y:S02]  /*32a30*/  IMAD.MOV.U32 R24, RZ, RZ, R15 ;  /* 0x000000ffff187224 */ /* 0x000fe400078e000f */
[----:B0-----:R-:W-:Y:S01]  /*32a40*/  IMAD.MOV.U32 R11, RZ, RZ, R14 ;  /* 0x000000ffff0b7224 */ /* 0x001fe200078e000e */
[----:B--2---:R0:W-:Y:S04]  /*32a50*/  STL.64 [R1+0x1e40], R26 ;  /* 0x001e401a01007387 */ /* 0x0041e80000100a00 */
[----:B------:R-:W2:Y:S04]  /*32a60*/  LDL R10, [R1] ;  /* 0x00000000010a7983 */ /* 0x000ea80000100800 */
[----:B------:R-:W2:Y:S04]  /*32a70*/  LDL.LU R14, [R1+0x1e8c] ;  /* 0x001e8c00010e7983 */ /* 0x000ea80000300800 */
[----:B------:R-:W2:Y:S04]  /*32a80*/  LDL.LU R15, [R1+0x1e88] ;  /* 0x001e8800010f7983 */ /* 0x000ea80000300800 */
[----:B------:R-:W2:Y:S04]  /*32a90*/  LDL R25, [R1+0x1c] ;  /* 0x00001c0001197983 */ /* 0x000ea80000100800 */
[----:B0-----:R-:W2:Y:S01]  /*32aa0*/  LDL R26, [R1+0x30] ;  /* 0x00003000011a7983 */ /* 0x001ea20000100800 */
[----:B----4-:R-:W-:-:S03]  /*32ab0*/  IMAD.MOV.U32 R27, RZ, RZ, R20 ;  /* 0x000000ffff1b7224 */ /* 0x010fc600078e0014 */
[----:B------:R-:W4:Y:S01]  /*32ac0*/  LDL.LU R20, [R1+0x1e84] ;  /* 0x001e840001147983 */ /* 0x000f220000300800 */
[----:B---3--:R-:W-:Y:S02]  /*32ad0*/  IMAD R18, R18, 0x100, R28 ;  /* 0x0000010012127824 */ /* 0x008fe400078e021c */
[----:B------:R-:W-:Y:S02]  /*32ae0*/  IMAD R19, R19, 0x100, R29 ;  /* 0x0000010013137824 */ /* 0x000fe400078e021d */
[----:B--2---:R-:W-:Y:S02]  /*32af0*/  IMAD.MOV.U32 R28, RZ, RZ, R14 ;  /* 0x000000ffff1c7224 */ /* 0x004fe400078e000e */
[----:B------:R-:W-:Y:S01]  /*32b00*/  IMAD.MOV.U32 R29, RZ, RZ, R15 ;  /* 0x000000ffff1d7224 */ /* 0x000fe200078e000f */
[----:B------:R-:W-:Y:S04]  /*32b10*/  STL.64 [R1+0x1e60], R26 ;  /* 0x001e601a01007387 */ /* 0x000fe80000100a00 */
[----:B------:R0:W-:Y:S04]  /*32b20*/  STL.64 [R1+0x1e58], R24 ;  /* 0x001e581801007387 */ /* 0x0001e80000100a00 */
[----:B------:R-:W2:Y:S04]  /*32b30*/  LDL.LU R14, [R1+0x1e80] ;  /* 0x001e8000010e7983 */ /* 0x000ea80000300800 */
[----:B------:R-:W2:Y:S04]  /*32b40*/  LDL.LU R15, [R1+0x1e7c] ;  /* 0x001e7c00010f7983 */ /* 0x000ea80000300800 */
[----:B0-----:R-:W3:Y:S04]  /*32b50*/  LDL.LU R24, [R1+0x2f0] ;  /* 0x0002f00001187983 */ /* 0x001ee80000300800 */
[----:B------:R-:W3:Y:S04]  /*32b60*/  LDL.LU R25, [R1+0x2f4] ;  /* 0x0002f40001197983 */ /* 0x000ee80000300800 */
[----:B------:R-:W4:Y:S04]  /*32b70*/  LDL.LU R26, [R1+0x2f8] ;  /* 0x0002f800011a7983 */ /* 0x000f280000300800 */
[----:B------:R-:W4:Y:S04]  /*32b80*/  LDL.LU R27, [R1+0x2fc] ;  /* 0x0002fc00011b7983 */ /* 0x000f280000300800 */
[----:B----4-:R-:W-:Y:S04]  /*32b90*/  STL.64 [R1+0x1e70], R26 ;  /* 0x001e701a01007387 */ /* 0x010fe80000100a00 */
[----:B---3--:R0:W-:Y:S04]  /*32ba0*/  STL.64 [R1+0x1e68], R24 ;  /* 0x001e681801007387 */ /* 0x0081e80000100a00 */
[----:B0-----:R-:W3:Y:S04]  /*32bb0*/  LDL.LU R24, [R1+0x400] ;  /* 0x0004000001187983 */ /* 0x001ee80000300800 */
[----:B------:R-:W3:Y:S04]  /*32bc0*/  LDL.LU R25, [R1+0x404] ;  /* 0x0004040001197983 */ /* 0x000ee80000300800 */
[----:B------:R-:W3:Y:S04]  /*32bd0*/  LDL.LU R26, [R1+0x408] ;  /* 0x00040800011a7983 */ /* 0x000ee80000300800 */
[----:B------:R-:W3:Y:S04]  /*32be0*/  LDL.LU R27, [R1+0x40c] ;  /* 0x00040c00011b7983 */ /* 0x000ee80000300800 */
[----:B------:R0:W-:Y:S04]  /*32bf0*/  STL.64 [R1+0x1e28], R10 ;  /* 0x001e280a01007387 */ /* 0x0001e80000100a00 */
[----:B------:R-:W2:Y:S04]  /*32c00*/  LDL.LU R8, [R1+0x410] ;  /* 0x0004100001087983 */ /* 0x000ea80000300800 */
[----:B------:R-:W2:Y:S04]  /*32c10*/  LDL.LU R9, [R1+0x414] ;  /* 0x0004140001097983 */ /* 0x000ea80000300800 */
[----:B0-----:R-:W2:Y:S04]  /*32c20*/  LDL.LU R10, [R1+0x418] ;  /* 0x00041800010a7983 */ /* 0x001ea80000300800 */
[----:B------:R-:W2:Y:S02]  /*32c30*/  LDL.LU R11, [R1+0x41c] ;  /* 0x00041c00010b7983 */ /* 0x000ea40000300800 */
[----:B--2---:R-:W-:-:S15]  /*32c40*/  HMMA.16816.F32 R8, R4, R14, R8 ;  /* 0x0000000e0408723c */ /* 0x004fde0000001808 */
[----:B------:R-:W-:-:S08]  /*32c50*/  NOP ;  /* 0x0000000000007918 */ /* 0x000fd00000000000 */
[----:B------:R0:W-:Y:S04]  /*32c60*/  STL.64 [R1+0x410], R8 ;  /* 0x0004100801007387 */ /* 0x0001e80000100a00 */
[----:B------:R-:W-:Y:S01]  /*32c70*/  STL.64 [R1+0x418], R10 ;  /* 0x0004180a01007387 */ /* 0x000fe20000100a00 */
[----:B0-----:R-:W-:-:S03]  /*32c80*/  IMAD.MOV.U32 R8, RZ, RZ, R21 ;  /* 0x000000ffff087224 */ /* 0x001fc600078e0015 */
[----:B------:R-:W3:Y:S01]  /*32c90*/  LDL.LU R21, [R1+0x1e78] ;  /* 0x001e780001157983 */ /* 0x000ee20000300800 */
[----:B------:R-:W-:-:S05]  /*32ca0*/  IMAD.MOV.U32 R9, RZ, RZ, R0 ;  /* 0x000000ffff097224 */ /* 0x000fca00078e0000 */
[----:B------:R0:W-:Y:S04]  /*32cb0*/  STL.64 [R1+0x1e48], R8 ;  /* 0x001e480801007387 */ /* 0x0001e80000100a00 */
[----:B0-----:R-:W2:Y:S04]  /*32cc0*/  LDL.LU R8, [R1+0x2d0] ;  /* 0x0002d00001087983 */ /* 0x001ea80000300800 */
[----:B------:R-:W2:Y:S04]  /*32cd0*/  LDL.LU R9, [R1+0x2d4] ;  /* 0x0002d40001097983 */ /* 0x000ea80000300800 */
[----:B------:R-:W2:Y:S04]  /*32ce0*/  LDL.LU R10, [R1+0x2d8] ;  /* 0x0002d800010a7983 */ /* 0x000ea80000300800 */
[----:B------:R-:W2:Y:S04]  /*32cf0*/  LDL.LU R11, [R1+0x2dc] ;  /* 0x0002dc00010b7983 */ /* 0x000ea80000300800 */
[----:B------:R0:W-:Y:S04]  /*32d00*/  STL.64 [R1+0x1e20], R14 ;  /* 0x001e200e01007387 */ /* 0x0001e80000100a00 */
[----:B------:R-:W4:Y:S04]  /*32d10*/  LDL.LU R12, [R1+0x2a0] ;  /* 0x0002a000010c7983 */ /* 0x000f280000300800 */
[----:B------:R-:W4:Y:S04]  /*32d20*/  LDL.LU R13, [R1+0x2a4] ;  /* 0x0002a400010d7983 */ /* 0x000f280000300800 */
[----:B0-----:R-:W2:Y:S04]  /*32d30*/  LDL.LU R14, [R1+0x2a8] ;  /* 0x0002a800010e7983 */ /* 0x001ea80000300800 */
[----:B------:R-:W2:Y:S01]  /*32d40*/  LDL.LU R15, [R1+0x2ac] ;  /* 0x0002ac00010f7983 */ /* 0x000ea20000300800 */
[C---:B---3--:R-:W-:Y:S03]  /*32d50*/  HMMA.16816.F32 R24, R4.reuse, R20, R24 ;  /* 0x000000140418723c */ /* 0x048fe60000001818 */
[----:B--2---:R-:W-:Y:S04]  /*32d60*/  STL.64 [R1+0x1e38], R14 ;  /* 0x001e380e01007387 */ /* 0x004fe80000100a00 */
[----:B----4-:R0:W-:Y:S04]  /*32d70*/  STL.64 [R1+0x1e30], R12 ;  /* 0x001e300c01007387 */ /* 0x0101e80000100a00 */
[----:B0-----:R-:W2:Y:S04]  /*32d80*/  LDL.LU R12, [R1+0x2b0] ;  /* 0x0002b000010c7983 */ /* 0x001ea80000300800 */
[----:B------:R-:W2:Y:S04]  /*32d90*/  LDL.LU R13, [R1+0x2b4] ;  /* 0x0002b400010d7983 */ /* 0x000ea80000300800 */
[----:B------:R-:W2:Y:S04]  /*32da0*/  LDL.LU R14, [R1+0x2b8] ;  /* 0x0002b800010e7983 */ /* 0x000ea80000300800 */
[----:B------:R-:W2:Y:S04]  /*32db0*/  LDL.LU R15, [R1+0x2bc] ;  /* 0x0002bc00010f7983 */ /* 0x000ea80000300800 */
[----:B------:R-:W-:Y:S04]  /*32dc0*/  STL.64 [R1+0x400], R24 ;  /* 0x0004001801007387 */ /* 0x000fe80000100a00 */
[----:B------:R0:W-:Y:S04]  /*32dd0*/  STL.64 [R1+0x408], R26 ;  /* 0x0004081a01007387 */ /* 0x0001e80000100a00 */
[----:B0-----:R-:W3:Y:S04]  /*32de0*/  LDL.LU.64 R26, [R1+0x1e70] ;  /* 0x001e7000011a7983 */ /* 0x001ee80000300a00 */
[----:B------:R-:W3:Y:S04]  /*32df0*/  LDL.LU.64 R24, [R1+0x1e68] ;  /* 0x001e680001187983 */ /* 0x000ee80000300a00 */
[----:B------:R-:W-:Y:S04]  /*32e00*/  STL.64 [R1+0x1df8], R22 ;  /* 0x001df81601007387 */ /* 0x000fe80000100a00 */
[----:B------:R0:W-:Y:S04]  /*32e10*/  STL.64 [R1+0x1df0], R20 ;  /* 0x001df01401007387 */ /* 0x0001e80000100a00 */
[----:B0-----:R-:W4:Y:S04]  /*32e20*/  LDL.LU R20, [R1+0x2c0] ;  /* 0x0002c00001147983 */ /* 0x001f280000300800 */
[----:B------:R-:W4:Y:S04]  /*32e30*/  LDL.LU R21, [R1+0x2c4] ;  /* 0x0002c40001157983 */ /* 0x000f280000300800 */
[----:B------:R-:W4:Y:S04]  /*32e40*/  LDL.LU R22, [R1+0x2c8] ;  /* 0x0002c80001167983 */ /* 0x000f280000300800 */
[----:B------:R-:W4:Y:S01]  /*32e50*/  LDL.LU R23, [R1+0x2cc] ;  /* 0x0002cc0001177983 */ /* 0x000f220000300800 */
[----:B---3--:R-:W-:Y:S03]  /*32e60*/  HMMA.16816.F32 R4, R4, R28, R24 ;  /* 0x0000001c0404723c */ /* 0x008fe60000001818 */
[----:B------:R-:W3:Y:S04]  /*32e70*/  LDL.LU.64 R26, [R1+0x1e60] ;  /* 0x001e6000011a7983 */ /* 0x000ee80000300a00 */
[----:B------:R-:W2:Y:S04]  /*32e80*/  LDL.LU.64 R24, [R1+0x1e58] ;  /* 0x001e580001187983 */ /* 0x000ea80000300a00 */
[----:B------:R-:W4:-:S12]  /*32e90*/  LDL.LU.64 R28, [R1+0x1e50] ;  /* 0x001e5000011c7983 */ /* 0x000f180000300a00 */
[----:B------:R0:W-:Y:S04]  /*32ea0*/  STL.64 [R1+0x2f0], R4 ;  /* 0x0002f00401007387 */ /* 0x0001e80000100a00 */
[----:B------:R1:W-:Y:S04]  /*32eb0*/  STL.64 [R1+0x2f8], R6 ;  /* 0x0002f80601007387 */ /* 0x0003e80000100a00 */
[----:B0-----:R-:W3:Y:S04]  /*32ec0*/  LDL.LU R4, [R1+0x2e0] ;  /* 0x0002e00001047983 */ /* 0x001ee80000300800 */
[----:B------:R-:W3:Y:S04]  /*32ed0*/  LDL.LU R5, [R1+0x2e4] ;  /* 0x0002e40001057983 */ /* 0x000ee80000300800 */
[----:B-1----:R-:W3:Y:S04]  /*32ee0*/  LDL.LU R6, [R1+0x2e8] ;  /* 0x0002e80001067983 */ /* 0x002ee80000300800 */
[----:B------:R-:W3:Y:S01]  /*32ef0*/  LDL.LU R7, [R1+0x2ec] ;  /* 0x0002ec0001077983 */ /* 0x000ee20000300800 */
[----:B------:R-:W-:-:S02]  /*32f00*/  F2FP.F16.E4M3.UNPACK_B R16, R16 ;  /* 0x00000010ff10723e */ /* 0x000fc400020006ff */
[----:B------:R-:W-:Y:S02]  /*32f10*/  F2FP.F16.E4M3.UNPACK_B R17, R17 ;  /* 0x00000011ff11723e */ /* 0x000fe400020006ff */
[----:B------:R-:W-:Y:S02]  /*32f20*/  F2FP.F16.E4M3.UNPACK_B R18, R18 ;  /* 0x00000012ff12723e */ /* 0x000fe400020006ff */
[----:B------:R-:W-:-:S07]  /*32f30*/  F2FP.F16.E4M3.UNPACK_B R19, R19 ;  /* 0x00000013ff13723e */ /* 0x000fce00020006ff */
[C---:B---3--:R-:W-:Y:S06]  /*32f40*/  HMMA.16816.F32 R4, R16.reuse, R26, R4 ;  /* 0x0000001a1004723c */ /* 0x048fec0000001804 */
[----:B--2---:R-:W-:-:S15]  /*32f50*/  HMMA.16816.F32 R24, R16, R24, R8 ;  /* 0x000000181018723c */ /* 0x004fde0000001808 */
[----:B------:R-:W-:-:S02]  /*32f60*/  NOP ;  /* 0x0000000000007918 */ /* 0x000fc40000000000 */
[----:B------:R-:W-:Y:S04]  /*32f70*/  STL.64 [R1+0x2e0], R4 ;  /* 0x0002e00401007387 */ /* 0x000fe80000100a00 */
[----:B------:R0:W-:Y:S04]  /*32f80*/  STL.64 [R1+0x2e8], R6 ;  /* 0x0002e80601007387 */ /* 0x0001e80000100a00 */
[----:B0-----:R-:W2:Y:S04]  /*32f90*/  LDL.LU R6, [R1+0x8ac] ;  /* 0x0008ac0001067983 */ /* 0x001ea80000300800 */
[----:B------:R-:W3:Y:S04]  /*32fa0*/  LDL.LU R7, [R1+0x8b8] ;  /* 0x0008b80001077983 */ /* 0x000ee80000300800 */
[----:B------:R-:W3:Y:S04]  /*32fb0*/  LDL.LU R0, [R1+0x8b4] ;  /* 0x0008b40001007983 */ /* 0x000ee80000300800 */
[----:B------:R-:W2:Y:S04]  /*32fc0*/  LDL.LU.64 R8, [R1+0x1e48] ;  /* 0x001e480001087983 */ /* 0x000ea80000300a00 */
[----:B------:R-:W-:Y:S04]  /*32fd0*/  STL.64 [R1+0x2d0], R24 ;  /* 0x0002d01801007387 */ /* 0x000fe80000100a00 */
[----:B------:R0:W-:Y:S04]  /*32fe0*/  STL.64 [R1+0x2d8], R26 ;  /* 0x0002d81a01007387 */ /* 0x0001e80000100a00 */
[----:B0-----:R-:W4:Y:S02]  /*32ff0*/  LDL.LU.64 R26, [R1+0x1e40] ;  /* 0x001e4000011a7983 */ /* 0x001f240000300a00 */
[----:B----4-:R-:W-:Y:S02]  /*33000*/  HMMA.16816.F32 R24, R16, R26, R20 ;  /* 0x0000001a1018723c */ /* 0x010fe40000001814 */
[----:B------:R-:W4:-:S15]  /*33010*/  LDL.LU R20, [R1+0x270] ;  /* 0x0002700001147983 */ /* 0x000f1e0000300800 */
[----:B------:R-:W-:-:S06]  /*33020*/  NOP ;  /* 0x0000000000007918 */ /* 0x000fcc0000000000 */
[----:B------:R0:W-:Y:S04]  /*33030*/  STL.64 [R1+0x2c0], R24 ;  /* 0x0002c01801007387 */ /* 0x0001e80000100a00 */
[----:B------:R1:W-:Y:S04]  /*33040*/  STL.64 [R1+0x2c8], R26 ;  /* 0x0002c81a01007387 */ /* 0x0003e80000100a00 */
[----:B------:R-:W4:Y:S04]  /*33050*/  LDL.LU R21, [R1+0x274] ;  /* 0x0002740001157983 */ /* 0x000f280000300800 */
[----:B------:R-:W3:Y:S04]  /*33060*/  LDL.LU R22, [R1+0x278] ;  /* 0x0002780001167983 */ /* 0x000ee80000300800 */
[----:B------:R-:W3:Y:S01]  /*33070*/  LDL.LU R23, [R1+0x27c] ;  /* 0x00027c0001177983 */ /* 0x000ee20000300800 */
[C---:B--2---:R-:W-:Y:S03]  /*33080*/  HMMA.16816.F32 R8, R16.reuse, R8, R12 ;  /* 0x000000081008723c */ /* 0x044fe6000000180c */
[----:B0-----:R-:W2:Y:S04]  /*33090*/  LDL.LU R24, [R1+0x290] ;  /* 0x0002900001187983 */ /* 0x001ea80000300800 */
[----:B------:R-:W2:Y:S04]  /*330a0*/  LDL.LU R25, [R1+0x294] ;  /* 0x0002940001197983 */ /* 0x000ea80000300800 */
[----:B-1----:R-:W2:Y:S04]  /*330b0*/  LDL.LU R26, [R1+0x298] ;  /* 0x00029800011a7983 */ /* 0x002ea80000300800 */
[----:B------:R-:W2:Y:S04]  /*330c0*/  LDL.LU R27, [R1+0x29c] ;  /* 0x00029c00011b7983 */ /* 0x000ea80000300800 */
[----:B---3--:R-:W-:Y:S04]  /*330d0*/  STL.64 [R1+0x1e08], R22 ;  /* 0x001e081601007387 */ /* 0x008fe80000100a00 */
[----:B----4-:R0:W-:Y:S04]  /*330e0*/  STL.64 [R1+0x1e00], R20 ;  /* 0x001e001401007387 */ /* 0x0101e80000100a00 */
[----:B0-----:R-:W3:Y:S04]  /*330f0*/  LDL.LU R20, [R1+0x280] ;  /* 0x0002800001147983 */ /* 0x001ee80000300800 */
[----:B------:R-:W3:Y:S04]  /*33100*/  LDL.LU R21, [R1+0x284] ;  /* 0x0002840001157983 */ /* 0x000ee80000300800 */
[----:B------:R-:W3:Y:S04]  /*33110*/  LDL.LU R22, [R1+0x288] ;  /* 0x0002880001167983 */ /* 0x000ee80000300800 */
[----:B------:R-:W3:Y:S04]  /*33120*/  LDL.LU R23, [R1+0x28c] ;  /* 0x00028c0001177983 */ /* 0x000ee80000300800 */
[----:B------:R-:W4:Y:S04]  /*33130*/  LDL.LU.64 R14, [R1+0x1e38] ;  /* 0x001e3800010e7983 */ /* 0x000f280000300a00 */
[----:B------:R-:W4:Y:S04]  /*33140*/  LDL.LU.64 R12, [R1+0x1e30] ;  /* 0x001e3000010c7983 */ /* 0x000f280000300a00 */
[----:B------:R-:W-:Y:S04]  /*33150*/  STL.64 [R1+0x2b0], R8 ;  /* 0x0002b00801007387 */ /* 0x000fe80000100a00 */
[----:B------:R0:W-:Y:S04]  /*33160*/  STL.64 [R1+0x2b8], R10 ;  /* 0x0002b80a01007387 */ /* 0x0001e80000100a00 */
[----:B0-----:R-:W4:Y:S02]  /*33170*/  LDL.LU.64 R10, [R1+0x1e28] ;  /* 0x001e2800010a7983 */ /* 0x001f240000300a00 */
[----:B----4-:R-:W-:Y:S02]  /*33180*/  HMMA.16816.F32 R8, R16, R10, R12 ;  /* 0x0000000a1008723c */ /* 0x010fe4000000180c */
[----:B------:R-:W4:-:S15]  /*33190*/  LDL.LU.64 R14, [R1+0x1e20] ;  /* 0x001e2000010e7983 */ /* 0x000f1e0000300a00 */
[----:B------:R-:W-:-:S06]  /*331a0*/  NOP ;  /* 0x0000000000007918 */ /* 0x000fcc0000000000 */
[----:B------:R0:W-:Y:S04]  /*331b0*/  STL.64 [R1+0x2a0], R8 ;  /* 0x0002a00801007387 */ /* 0x0001e80000100a00 */
[----:B------:R1:W-:Y:S04]  /*331c0*/  STL.64 [R1+0x2a8], R10 ;  /* 0x0002a80a01007387 */ /* 0x0003e80000100a00 */
[----:B0-----:R-:W2:Y:S04]  /*331d0*/  LDL.LU R8, [R1+0x250] ;  /* 0x0002500001087983 */ /* 0x001ea80000300800 */
[----:B------:R-:W2:Y:S04]  /*331e0*/  LDL.LU R9, [R1+0x254] ;  /* 0x0002540001097983 */ /* 0x000ea80000300800 */
[----:B-1----:R-:W3:Y:S04]  /*331f0*/  LDL.LU R10, [R1+0x258] ;  /* 0x00025800010a7983 */ /* 0x002ee80000300800 */
[----:B------:R-:W3:Y:S04]  /*33200*/  LDL.LU R11, [R1+0x25c] ;  /* 0x00025c00010b7983 */ /* 0x000ee80000300800 */
[----:B---3--:R-:W-:Y:S04]  /*33210*/  STL.64 [R1+0x1de8], R10 ;  /* 0x001de80a01007387 */ /* 0x008fe80000100a00 */
[----:B--2---:R0:W-:Y:S04]  /*33220*/  STL.64 [R1+0x1de0], R8 ;  /* 0x001de00801007387 */ /* 0x0041e80000100a00 */
[----:B0-----:R-:W2:Y:S04]  /*33230*/  LDL.LU R8, [R1+0x260] ;  /* 0x0002600001087983 */ /* 0x001ea80000300800 */
[----:B------:R-:W2:Y:S04]  /*33240*/  LDL.LU R9, [R1+0x264] ;  /* 0x0002640001097983 */ /* 0x000ea80000300800 */
[----:B------:R-:W2:Y:S04]  /*33250*/  LDL.LU R10, [R1+0x268] ;  /* 0x00026800010a7983 */ /* 0x000ea80000300800 */
[----:B------:R-:W2:Y:S04]  /*33260*/  LDL.LU R11, [R1+0x26c] ;  /* 0x00026c00010b7983 */ /* 0x000ea80000300800 */
[----:B------:R-:W3:Y:S04]  /*33270*/  LDL.LU R12, [R1+0x8a0] ;  /* 0x0008a000010c7983 */ /* 0x000ee80000300800 */
[----:B------:R-:W2:Y:S04]  /*33280*/  LDL.LU R4, [R1+0x89c] ;  /* 0x00089c0001047983 */ /* 0x000ea80000300800 */
[----:B------:R-:W3:Y:S04]  /*33290*/  LDL.LU R13, [R1+0x8a8] ;  /* 0x0008a800010d7983 */ /* 0x000ee80000300800 */
[----:B----4-:R-:W-:Y:S01]  /*332a0*/  STL.64 [R1+0x1db8], R14 ;  /* 0x001db80e01007387 */ /* 0x010fe20000100a00 */
[C---:B------:R-:W-:Y:S03]  /*332b0*/  HMMA.16816.F32 R24, R16.reuse, R28, R24 ;  /* 0x0000001c1018723c */ /* 0x040fe60000001818 */
[----:B---3--:R0:W-:Y:S04]  /*332c0*/  STL.64 [R1+0x1db0], R12 ;  /* 0x001db00c01007387 */ /* 0x0081e80000100a00 */
        /* <DEDUP_REMOVED lines=10> */
[----:B------:R-:W4:Y:S04]  /*33370*/  LDL.LU R5, [R1+0x8a4] ;  /* 0x0008a40001057983 */ /* 0x000f280000300800 */
        /* <DEDUP_REMOVED lines=17> */
[----:B0-----:R-:W4:Y:S04]  /*33490*/  LDL.LU.64 R26, [R1+0x20] ;  /* 0x00002000011a7983 */ /* 0x001f280000300a00 */
[----:B------:R0:W-:Y:S04]  /*334a0*/  STL.64 [R1+0x1d00], R24 ;  /* 0x001d001801007387 */ /* 0x0001e80000100a00 */
[----:B----4-:R1:W-:Y:S04]  /*334b0*/  STL.64 [R1+0x1d90], R26 ;  /* 0x001d901a01007387 */ /* 0x0103e80000100a00 */
[----:B0-----:R-:W4:Y:S04]  /*334c0*/  LDL.LU R24, [R1+0x3f0] ;  /* 0x0003f00001187983 */ /* 0x001f280000300800 */
[----:B------:R-:W4:Y:S04]  /*334d0*/  LDL.LU R25, [R1+0x3f4] ;  /* 0x0003f40001197983 */ /* 0x000f280000300800 */
[----:B-1----:R-:W3:Y:S04]  /*334e0*/  LDL.LU R26, [R1+0x3f8] ;  /* 0x0003f800011a7983 */ /* 0x002ee80000300800 */
[----:B------:R-:W3:Y:S01]  /*334f0*/  LDL.LU R27, [R1+0x3fc] ;  /* 0x0003fc00011b7983 */ /* 0x000ee20000300800 */
[C---:B--2---:R-:W-:Y:S03]  /*33500*/  HMMA.16816.F32 R8, R16.reuse, R22, R8 ;  /* 0x000000161008723c */ /* 0x044fe60000001808 */
        /* <DEDUP_REMOVED lines=16> */
[----:B------:R0:W-:Y:S04]  /*33610*/  STL [R1+0x1cec], R3 ;  /* 0x001cec0301007387 */ /* 0x0001e80000100800 */
[----:B0-----:R-:W2:Y:S01]  /*33620*/  LDL.LU R3, [R1+0x8b0] ;  /* 0x0008b00001037983 */ /* 0x001ea20000300800 */
        /* <DEDUP_REMOVED lines=12> */
[----:B------:R-:W-:Y:S04]  /*336f0*/  STL.64 [R1+0x1cc0], R10 ;  /* 0x001cc00a01007387 */ /* 0x000fe80000100a00 */
[----:B------:R0:W-:Y:S04]  /*33700*/  STL.64 [R1+0x1cb8], R8 ;  /* 0x001cb80801007387 */ /* 0x0001e80000100a00 */
[----:B0-----:R-:W3:Y:S04]  /*33710*/  LDL.LU R8, [R1+0x210] ;  /* 0x0002100001087983 */ /* 0x001ee80000300800 */
[----:B------:R-:W3:Y:S04]  /*33720*/  LDL.LU R9, [R1+0x214] ;  /* 0x0002140001097983 */ /* 0x000ee80000300800 */
[----:B------:R-:W3:Y:S04]  /*33730*/  LDL.LU R10, [R1+0x218] ;  /* 0x00021800010a7983 */ /* 0x000ee80000300800 */
[----:B------:R-:W3:Y:S01]  /*33740*/  LDL.LU R11, [R1+0x21c] ;  /* 0x00021c00010b7983 */ /* 0x000ee20000300800 */
[----:B----4-:R-:W-:-:S02]  /*33750*/  IMAD R4, R4, 0x100, R12 ;  /* 0x0000010004047824 */ /* 0x010fc400078e020c */
[----:B------:R-:W-:Y:S01]  /*33760*/  IMAD R5, R5, 0x100, R13 ;  /* 0x0000010005057824 */ /* 0x000fe200078e020d */
[----:B------:R-:W2:Y:S04]  /*33770*/  LDL.LU R12, [R1+0x1dac] ;  /* 0x001dac00010c7983 */ /* 0x000ea80000300800 */
[----:B------:R-:W2:Y:S02]  /*33780*/  LDL.LU R13, [R1+0x1da8] ;  /* 0x001da800010d7983 */ /* 0x000ea40000300800 */
        /* <DEDUP_REMOVED lines=11> */
[----:B------:R-:W-:Y:S04]  /*33840*/  STL.64 [R1+0x1ca0], R14 ;  /* 0x001ca00e01007387 */ /* 0x000fe80000100a00 */
[----:B------:R0:W-:Y:S04]  /*33850*/  STL.64 [R1+0x1c98], R12 ;  /* 0x001c980c01007387 */ /* 0x0001e80000100a00 */
[----:B0-----:R-:W3:Y:S04]  /*33860*/  LDL.LU R12, [R1+0x3e0] ;  /* 0x0003e000010c7983 */ /* 0x001ee80000300800 */
[----:B------:R-:W3:Y:S04]  /*33870*/  LDL.LU R13, [R1+0x3e4] ;  /* 0x0003e400010d7983 */ /* 0x000ee80000300800 */
[----:B------:R-:W3:Y:S04]  /*33880*/  LDL.LU R14, [R1+0x3e8] ;  /* 0x0003e800010e7983 */ /* 0x000ee80000300800 */
[----:B------:R-:W3:Y:S04]  /*33890*/  LDL.LU R15, [R1+0x3ec] ;  /* 0x0003ec00010f7983 */ /* 0x000ee80000300800 */
[----:B------:R-:W-:Y:S04]  /*338a0*/  STL.64 [R1+0x1ce0], R22 ;  /* 0x001ce01601007387 */ /* 0x000fe80000100a00 */
[----:B------:R-:W-:Y:S01]  /*338b0*/  STL.64 [R1+0x1cd8], R20 ;  /* 0x001cd81401007387 */ /* 0x000fe20000100a00 */
[C---:B--2---:R-:W-:Y:S06]  /*338c0*/  HMMA.16816.F32 R8, R16.reuse, R26, R8 ;  /* 0x0000001a1008723c */ /* 0x044fec0000001808 */
[----:B---3--:R-:W-:-:S15]  /*338d0*/  HMMA.16816.F32 R12, R16, R20, R12 ;  /* 0x00000014100c723c */ /* 0x008fde000000180c */
[----:B------:R-:W-:-:S08]  /*338e0*/  NOP ;  /* 0x0000000000007918 */ /* 0x000fd00000000000 */
[----:B------:R0:W-:Y:S04]  /*338f0*/  STL.64 [R1+0x3e0], R12 ;  /* 0x0003e00c01007387 */ /* 0x0001e80000100a00 */
[----:B------:R1:W-:Y:S04]  /*33900*/  STL.64 [R1+0x3e8], R14 ;  /* 0x0003e80e01007387 */ /* 0x0003e80000100a00 */
[----:B------:R-:W-:Y:S04]  /*33910*/  STL.64 [R1+0x210], R8 ;  /* 0x0002100801007387 */ /* 0x000fe80000100a00 */
[----:B------:R-:W-:Y:S04]  /*33920*/  STL.64 [R1+0x218], R10 ;  /* 0x0002180a01007387 */ /* 0x000fe80000100a00 */
        /* <DEDUP_REMOVED lines=8> */
[----:B------:R-:W3:Y:S04]  /*339b0*/  LDL.LU R14, [R1+0xc8] ;  /* 0x0000c800010e7983 */ /* 0x000ee80000300800 */
[----:B------:R-:W3:Y:S01]  /*339c0*/  LDL.LU R15, [R1+0xcc] ;  /* 0x0000cc00010f7983 */ /* 0x000ee20000300800 */
[----:B------:R-:W-:-:S02]  /*339d0*/  IMAD R6, R6, 0x100, R3 ;  /* 0x0000010006067824 */ /* 0x000fc400078e0203 */
[----:B------:R-:W-:Y:S02]  /*339e0*/  IMAD R7, R0, 0x100, R7 ;  /* 0x0000010000077824 */ /* 0x000fe400078e0207 */
[----:B------:R-:W-:Y:S02]  /*339f0*/  IMAD.MOV.U32 R3, RZ, RZ, R26 ;  /* 0x000000ffff037224 */ /* 0x000fe400078e001a */
[----:B------:R-:W-:Y:S01]  /*33a00*/  IMAD.MOV.U32 R0, RZ, RZ, R27 ;  /* 0x000000ffff007224 */ /* 0x000fe200078e001b */
[----:B---3--:R-:W-:Y:S04]  /*33a10*/  STL.64 [R1+0x1cd0], R14 ;  /* 0x001cd00e01007387 */ /* 0x008fe80000100a00 */
[----:B--2---:R-:W-:Y:S04]  /*33a20*/  STL.64 [R1+0x1cc8], R12 ;  /* 0x001cc80c01007387 */ /* 0x004fe80000100a00 */
[----:B------:R-:W2:Y:S04]  /*33a30*/  LDL.LU R8, [R1+0xe0] ;  /* 0x0000e00001087983 */ /* 0x000ea80000300800 */
[----:B------:R-:W2:Y:S04]  /*33a40*/  LDL.LU R9, [R1+0xe4] ;  /* 0x0000e40001097983 */ /* 0x000ea80000300800 */
[----:B------:R-:W3:Y:S04]  /*33a50*/  LDL.LU R10, [R1+0xe8] ;  /* 0x0000e800010a7983 */ /* 0x000ee80000300800 */
[----:B------:R-:W3:Y:S04]  /*33a60*/  LDL.LU R11, [R1+0xec] ;  /* 0x0000ec00010b7983 */ /* 0x000ee80000300800 */
[----:B------:R-:W4:Y:S04]  /*33a70*/  LDL.LU R24, [R1+0x160] ;  /* 0x0001600001187983 */ /* 0x000f280000300800 */
[----:B------:R-:W4:Y:S04]  /*33a80*/  LDL.LU R25, [R1+0x164] ;  /* 0x0001640001197983 */ /* 0x000f280000300800 */
[----:B------:R-:W2:Y:S04]  /*33a90*/  LDL.LU R26, [R1+0x168] ;  /* 0x00016800011a7983 */ /* 0x000ea80000300800 */
[----:B------:R-:W2:Y:S04]  /*33aa0*/  LDL.LU R27, [R1+0x16c] ;  /* 0x00016c00011b7983 */ /* 0x000ea80000300800 */
[----:B--2---:R0:W-:Y:S04]  /*33ab0*/  STL.64 [R1+0x1d18], R26 ;  /* 0x001d181a01007387 */ /* 0x0041e80000100a00 */
[----:B0-----:R-:W2:Y:S04]  /*33ac0*/  LDL.LU R26, [R1] ;  /* 0x00000000011a7983 */ /* 0x001ea80000300800 */
[----:B------:R-:W2:Y:S04]  /*33ad0*/  LDL.LU R27, [R1+0x4] ;  /* 0x00000400011b7983 */ /* 0x000ea80000300800 */
[----:B----4-:R-:W-:Y:S04]  /*33ae0*/  STL.64 [R1+0x1d10], R24 ;  /* 0x001d101801007387 */ /* 0x010fe80000100a00 */
[----:B--2---:R-:W-:Y:S04]  /*33af0*/  STL.64 [R1+0x1d30], R26 ;  /* 0x001d301a01007387 */ /* 0x004fe80000100a00 */
[----:B---3--:R-:W-:Y:S04]  /*33b00*/  STL.64 [R1+0x1cf8], R10 ;  /* 0x001cf80a01007387 */ /* 0x008fe80000100a00 */
[----:B------:R0:W-:Y:S04]  /*33b10*/  STL.64 [R1+0x1cf0], R8 ;  /* 0x001cf00801007387 */ /* 0x0001e80000100a00 */
[----:B0-----:R-:W2:Y:S04]  /*33b20*/  LDL.LU R8, [R1+0x140] ;  /* 0x0001400001087983 */ /* 0x001ea80000300800 */
[----:B------:R-:W2:Y:S04]  /*33b30*/  LDL.LU R9, [R1+0x144] ;  /* 0x0001440001097983 */ /* 0x000ea80000300800 */
[----:B------:R-:W3:Y:S04]  /*33b40*/  LDL.LU R10, [R1+0x148] ;  /* 0x00014800010a7983 */ /* 0x000ee80000300800 */
[----:B------:R-:W3:Y:S04]  /*33b50*/  LDL.LU R11, [R1+0x14c] ;  /* 0x00014c00010b7983 */ /* 0x000ee80000300800 */
[----:B------:R-:W4:Y:S04]  /*33b60*/  LDL.LU R24, [R1+0x8] ;  /* 0x0000080001187983 */ /* 0x000f280000300800 */
[----:B------:R-:W4:Y:S04]  /*33b70*/  LDL.LU R25, [R1+0xc] ;  /* 0x00000c0001197983 */ /* 0x000f280000300800 */
[----:B----4-:R-:W-:Y:S04]  /*33b80*/  STL.64 [R1+0x1d48], R24 ;  /* 0x001d481801007387 */ /* 0x010fe80000100a00 */
        /* <DEDUP_REMOVED lines=34> */
[----:B0-----:R-:W4:Y:S04]  /*33db0*/  LDL.LU R8, [R1+0x1f0] ;  /* 0x0001f00001087983 */ /* 0x001f280000300800 */
[----:B------:R-:W4:Y:S04]  /*33dc0*/  LDL.LU R9, [R1+0x1f4] ;  /* 0x0001f40001097983 */ /* 0x000f280000300800 */
[----:B------:R-:W4:Y:S04]  /*33dd0*/  LDL.LU R10, [R1+0x1f8] ;  /* 0x0001f800010a7983 */ /* 0x000f280000300800 */
[----:B------:R-:W4:Y:S04]  /*33de0*/  LDL.LU R11, [R1+0x1fc] ;  /* 0x0001fc00010b7983 */ /* 0x000f280000300800 */
[----:B------:R-:W2:Y:S04]  /*33df0*/  LDL.LU R20, [R1+0x120] ;  /* 0x0001200001147983 */ /* 0x000ea80000300800 */
[----:B------:R-:W2:Y:S04]  /*33e00*/  LDL.LU R21, [R1+0x124] ;  /* 0x0001240001157983 */ /* 0x000ea80000300800 */
[----:B------:R-:W2:Y:S04]  /*33e10*/  LDL.LU R22, [R1+0x128] ;  /* 0x0001280001167983 */ /* 0x000ea80000300800 */
[----:B------:R-:W2:Y:S04]  /*33e20*/  LDL.LU R23, [R1+0x12c] ;  /* 0x00012c0001177983 */ /* 0x000ea80000300800 */
[----:B------:R-:W3:Y:S04]  /*33e30*/  LDL.LU R12, [R1+0x100] ;  /* 0x00010000010c7983 */ /* 0x000ee80000300800 */
[----:B------:R-:W3:Y:S04]  /*33e40*/  LDL.LU R13, [R1+0x104] ;  /* 0x00010400010d7983 */ /* 0x000ee80000300800 */
[----:B------:R-:W3:Y:S04]  /*33e50*/  LDL.LU R14, [R1+0x108] ;  /* 0x00010800010e7983 */ /* 0x000ee80000300800 */
[----:B------:R-:W3:Y:S04]  /*33e60*/  LDL.LU R15, [R1+0x10c] ;  /* 0x00010c00010f7983 */ /* 0x000ee80000300800 */
[----:B------:R-:W4:Y:S04]  /*33e70*/  LDL.LU R16, [R1+0x8bc] ;  /* 0x0008bc0001107983 */ /* 0x000f280000300800 */
[----:B------:R-:W4:Y:S04]  /*33e80*/  LDL.LU R17, [R1+0x8c4] ;  /* 0x0008c40001117983 */ /* 0x000f280000300800 */
[----:B------:R-:W2:Y:S04]  /*33e90*/  LDL.LU R18, [R1+0x8cc] ;  /* 0x0008cc0001127983 */ /* 0x000ea80000300800 */
[----:B------:R-:W2:Y:S01]  /*33ea0*/  LDL.LU R19, [R1+0x8d4] ;  /* 0x0008d40001137983 */ /* 0x000ea20000300800 */
[----:B------:R-:W-:-:S02]  /*33eb0*/  F2FP.F16.E4M3.UNPACK_B R4, R4 ;  /* 0x00000004ff04723e */ /* 0x000fc400020006ff */
[----:B------:R-:W-:Y:S02]  /*33ec0*/  F2FP.F16.E4M3.UNPACK_B R5, R5 ;  /* 0x00000005ff05723e */ /* 0x000fe400020006ff */
[----:B------:R-:W-:Y:S02]  /*33ed0*/  F2FP.F16.E4M3.UNPACK_B R6, R6 ;  /* 0x00000006ff06723e */ /* 0x000fe400020006ff */
[----:B------:R-:W-:Y:S01]  /*33ee0*/  F2FP.F16.E4M3.UNPACK_B R7, R7 ;  /* 0x00000007ff07723e */ /* 0x000fe200020006ff */
[----:B--2---:R-:W-:Y:S04]  /*33ef0*/  STL.64 [R1+0x1c80], R18 ;  /* 0x001c801201007387 */ /* 0x004fe80000100a00 */
[----:B----4-:R0:W-:Y:S04]  /*33f00*/  STL.64 [R1+0x1c78], R16 ;  /* 0x001c781001007387 */ /* 0x0101e80000100a00 */
[----:B0-----:R-:W2:Y:S04]  /*33f10*/  LDL.LU R16, [R1+0x50] ;  /* 0x0000500001107983 */ /* 0x001ea80000300800 */
[----:B------:R-:W2:Y:S04]  /*33f20*/  LDL.LU R17, [R1+0x54] ;  /* 0x0000540001117983 */ /* 0x000ea80000300800 */
[----:B------:R-:W4:Y:S04]  /*33f30*/  LDL.LU R18, [R1+0x58] ;  /* 0x0000580001127983 */ /* 0x000f280000300800 */
[----:B------:R-:W4:Y:S01]  /*33f40*/  LDL.LU R19, [R1+0x5c] ;  /* 0x00005c0001137983 */ /* 0x000f220000300800 */
[C---:B------:R-:W-:Y:S03]  /*33f50*/  HMMA.16816.F32 R24, R4.reuse, R26, R8 ;  /* 0x0000001a0418723c */ /* 0x040fe60000001808 */
[----:B----4-:R-:W-:Y:S04]  /*33f60*/  STL.64 [R1+0x1c90], R18 ;  /* 0x001c901201007387 */ /* 0x010fe80000100a00 */
[----:B--2---:R0:W-:Y:S04]  /*33f70*/  STL.64 [R1+0x1c88], R16 ;  /* 0x001c881001007387 */ /* 0x0041e80000100a00 */
[----:B0-----:R-:W2:Y:S04]  /*33f80*/  LDL.LU R16, [R1+0x80] ;  /* 0x0000800001107983 */ /* 0x001ea80000300800 */
[----:B------:R-:W2:Y:S04]  /*33f90*/  LDL.LU R17, [R1+0x84] ;  /* 0x0000840001117983 */ /* 0x000ea80000300800 */
[----:B------:R-:W2:Y:S04]  /*33fa0*/  LDL.LU R18, [R1+0x88] ;  /* 0x0000880001127983 */ /* 0x000ea80000300800 */
[----:B------:R-:W2:Y:S04]  /*33fb0*/  LDL.LU R19, [R1+0x8c] ;  /* 0x00008c0001137983 */ /* 0x000ea80000300800 */
[----:B------:R-:W4:Y:S04]  /*33fc0*/  LDL.LU.64 R10, [R1+0x1d88] ;  /* 0x001d8800010a7983 */ /* 0x000f280000300a00 */
[----:B------:R-:W4:Y:S04]  /*33fd0*/  LDL.LU.64 R8, [R1+0x1d80] ;  /* 0x001d800001087983 */ /* 0x000f280000300a00 */
[----:B------:R0:W-:Y:S04]  /*33fe0*/  STL.64 [R1+0x1f0], R24 ;  /* 0x0001f01801007387 */ /* 0x0001e80000100a00 */
        /* <DEDUP_REMOVED lines=8> */
[----:B0-----:R-:W4:Y:S02]  /*34070*/  LDL.LU.64 R26, [R1+0x1d60] ;  /* 0x001d6000011a7983 */ /* 0x001f240000300a00 */
[----:B----4-:R-:W-:Y:S02]  /*34080*/  HMMA.16816.F32 R24, R4, R26, R8 ;  /* 0x0000001a0418723c */ /* 0x010fe40000001808 */
[----:B------:R-:W4:Y:S04]  /*34090*/  LDL.LU.64 R10, [R1+0x1d58] ;  /* 0x001d5800010a7983 */ /* 0x000f280000300a00 */
[----:B------:R-:W4:-:S15]  /*340a0*/  LDL.LU.64 R8, [R1+0x1d50] ;  /* 0x001d500001087983 */ /* 0x000f1e0000300a00 */
[----:B------:R-:W-:-:S02]  /*340b0*/  NOP ;  /* 0x0000000000007918 */ /* 0x000fc40000000000 */
        /* <DEDUP_REMOVED lines=23> */
[----:B------:R-:W3:Y:S04]  /*34230*/  LDL.LU.64 R24, [R1+0x1d00] ;  /* 0x001d000001187983 */ /* 0x000ee80000300a00 */
[----:B------:R-:W2:Y:S04]  /*34240*/  LDL R28, [R1+0x468] ;  /* 0x00046800011c7983 */ /* 0x000ea80000100800 */
[----:B------:R-:W2:Y:S01]  /*34250*/  LDL R29, [R1+0x46c] ;  /* 0x00046c00011d7983 */ /* 0x000ea20000100800 */
[C---:B----4-:R-:W-:Y:S06]  /*34260*/  HMMA.16816.F32 R8, R4.reuse, R26, R8 ;  /* 0x0000001a0408723c */ /* 0x050fec0000001808 */
[----:B---3--:R-:W-:Y:S01]  /*34270*/  HMMA.16816.F32 R20, R4, R24, R20 ;  /* 0x000000180414723c */ /* 0x008fe20000001814 */
[----:B------:R-:W-:-:S02]  /*34280*/  IMAD.MOV.U32 R26, RZ, RZ, R3 ;  /* 0x000000ffff1a7224 */ /* 0x000fc400078e0003 */
[----:B------:R-:W-:-:S14]  /*34290*/  IMAD.MOV.U32 R27, RZ, RZ, R0 ;  /* 0x000000ffff1b7224 */ /* 0x000fdc00078e0000 */
[----:B------:R-:W-:Y:S04]  /*342a0*/  STL.64 [R1+0x140], R8 ;  /* 0x0001400801007387 */ /* 0x000fe80000100a00 */
[----:B------:R0:W-:Y:S04]  /*342b0*/  STL.64 [R1+0x148], R10 ;  /* 0x0001480a01007387 */ /* 0x0001e80000100a00 */
[----:B0-----:R-:W3:Y:S04]  /*342c0*/  LDL.LU.64 R10, [R1+0x1cf8] ;  /* 0x001cf800010a7983 */ /* 0x001ee80000300a00 */
[----:B------:R-:W3:Y:S04]  /*342d0*/  LDL.LU.64 R8, [R1+0x1cf0] ;  /* 0x001cf00001087983 */ /* 0x000ee80000300a00 */
[----:B------:R-:W3:Y:S04]  /*342e0*/  LDL.LU R3, [R1+0x1cec] ;  /* 0x001cec0001037983 */ /* 0x000ee80000300800 */
[----:B------:R-:W4:Y:S04]  /*342f0*/  LDL.LU R0, [R1+0x1ce8] ;  /* 0x001ce80001007983 */ /* 0x000f280000300800 */
[----:B------:R-:W-:Y:S04]  /*34300*/  STL.64 [R1+0x120], R20 ;  /* 0x0001201401007387 */ /* 0x000fe80000100a00 */
[----:B------:R0:W-:Y:S04]  /*34310*/  STL.64 [R1+0x128], R22 ;  /* 0x0001281601007387 */ /* 0x0001e80000100a00 */
[----:B0-----:R-:W2:Y:S04]  /*34320*/  LDL.LU.64 R22, [R1+0x1ce0] ;  /* 0x001ce00001167983 */ /* 0x001ea80000300a00 */
[----:B------:R-:W4:Y:S04]  /*34330*/  LDL.LU.64 R20, [R1+0x1cd8] ;  /* 0x001cd80001147983 */ /* 0x000f280000300a00 */
[----:B------:R-:W4:Y:S04]  /*34340*/  LDL.LU R24, [R1+0x8d8] ;  /* 0x0008d80001187983 */ /* 0x000f280000300800 */
[----:B------:R-:W4:Y:S01]  /*34350*/  LDL R25, [R1+0x458] ;  /* 0x0004580001197983 */ /* 0x000f220000100800 */
[C---:B---3--:R-:W-:Y:S06]  /*34360*/  HMMA.16816.F32 R8, R4.reuse, R2, R8 ;  /* 0x000000020408723c */ /* 0x048fec0000001808 */
[----:B--2---:R-:W-:-:S15]  /*34370*/  HMMA.16816.F32 R12, R4, R22, R12 ;  /* 0x00000016040c723c */ /* 0x004fde000000180c */
[----:B------:R-:W-:-:S08]  /*34380*/  NOP ;  /* 0x0000000000007918 */ /* 0x000fd00000000000 */
[----:B------:R-:W-:Y:S04]  /*34390*/  STL.64 [R1+0x100], R12 ;  /* 0x0001000c01007387 */ /* 0x000fe80000100a00 */
[----:B------:R0:W-:Y:S04]  /*343a0*/  STL.64 [R1+0x108], R14 ;  /* 0x0001080e01007387 */ /* 0x0001e80000100a00 */
[----:B0-----:R-:W2:Y:S04]  /*343b0*/  LDL.LU.64 R14, [R1+0x1cd0] ;  /* 0x001cd000010e7983 */ /* 0x001ea80000300a00 */
[----:B------:R-:W2:Y:S04]  /*343c0*/  LDL.LU.64 R12, [R1+0x1cc8] ;  /* 0x001cc800010c7983 */ /* 0x000ea80000300a00 */
[----:B------:R-:W3:Y:S04]  /*343d0*/  LDL.LU R22, [R1+0x8c8] ;  /* 0x0008c80001167983 */ /* 0x000ee80000300800 */
[----:B------:R-:W3:Y:S04]  /*343e0*/  LDL.LU R23, [R1+0x8d0] ;  /* 0x0008d00001177983 */ /* 0x000ee80000300800 */
[----:B------:R-:W-:Y:S04]  /*343f0*/  STL.64 [R1+0xe0], R8 ;  /* 0x0000e00801007387 */ /* 0x000fe80000100a00 */
[----:B------:R0:W-:Y:S04]  /*34400*/  STL.64 [R1+0xe8], R10 ;  /* 0x0000e80a01007387 */ /* 0x0001e80000100a00 */
[----:B0-----:R-:W4:Y:S04]  /*34410*/  LDL.LU.64 R10, [R1+0x1cc0] ;  /* 0x001cc000010a7983 */ /* 0x001f280000300a00 */
[----:B------:R-:W2:Y:S04]  /*34420*/  LDL.LU.64 R8, [R1+0x1cb8] ;  /* 0x001cb80001087983 */ /* 0x000ea80000300a00 */
        /* <DEDUP_REMOVED lines=9> */
[----:B------:R-:W4:-:S15]  /*344c0*/  LDL.LU.64 R12, [R1+0x1c98] ;  /* 0x001c9800010c7983 */ /* 0x000f1e0000300a00 */
[----:B------:R-:W-:-:S02]  /*344d0*/  NOP ;  /* 0x0000000000007918 */ /* 0x000fc40000000000 */
        /* <DEDUP_REMOVED lines=10> */
[----:B0-----:R-:W2:Y:S04]  /*34580*/  LDL.LU.64 R18, [R1+0x1c90] ;  /* 0x001c900001127983 */ /* 0x001ea80000300a00 */
[----:B------:R-:W2:Y:S02]  /*34590*/  LDL.LU.64 R16, [R1+0x1c88] ;  /* 0x001c880001107983 */ /* 0x000ea40000300a00 */
[----:B--2---:R-:W-:Y:S02]  /*345a0*/  HMMA.16816.F32 R12, R4, R14, R16 ;  /* 0x0000000e040c723c */ /* 0x004fe40000001810 */
[----:B------:R-:W2:Y:S04]  /*345b0*/  LDL.LU.64 R18, [R1+0x1c80] ;  /* 0x001c800001127983 */ /* 0x000ea80000300a00 */
[----:B------:R-:W4:-:S15]  /*345c0*/  LDL.LU.64 R16, [R1+0x1c78] ;  /* 0x001c780001107983 */ /* 0x000f1e0000300a00 */
[----:B------:R-:W-:-:S02]  /*345d0*/  NOP ;  /* 0x0000000000007918 */ /* 0x000fc40000000000 */
[----:B------:R0:W-:Y:S04]  /*345e0*/  STL.64 [R1+0x50], R12 ;  /* 0x0000500c01007387 */ /* 0x0001e80000100a00 */
[----:B------:R1:W-:Y:S04]  /*345f0*/  STL.64 [R1+0x58], R14 ;  /* 0x0000580e01007387 */ /* 0x0003e80000100a00 */
[----:B0-----:R-:W2:Y:S04]  /*34600*/  LDL.LU R12, [R1+0x70] ;  /* 0x00007000010c7983 */ /* 0x001ea80000300800 */
[----:B------:R-:W2:Y:S04]  /*34610*/  LDL.LU R13, [R1+0x74] ;  /* 0x00007400010d7983 */ /* 0x000ea80000300800 */
[----:B-1----:R-:W2:Y:S01]  /*34620*/  LDL.LU R14, [R1+0x78] ;  /* 0x00007800010e7983 */ /* 0x002ea20000300800 */
[----:B------:R-:W-:-:S03]  /*34630*/  IMAD.MOV.U32 R15, RZ, RZ, R0 ;  /* 0x000000ffff0f7224 */ /* 0x000fc600078e0000 */
[----:B------:R-:W2:Y:S01]  /*34640*/  LDL.LU R0, [R1+0x1c70] ;  /* 0x001c700001007983 */ /* 0x000ea20000300800 */
[----:B---3--:R-:W-:Y:S01]  /*34650*/  HMMA.16816.F32 R8, R4, R20, R8 ;  /* 0x000000140408723c */ /* 0x008fe20000001808 */
[----:B------:R-:W-:-:S15]  /*34660*/  F2FP.F16.E4M3.UNPACK_B R2, R29 ;  /* 0x0000001dff02723e */ /* 0x000fde00020006ff */
[----:B------:R-:W-:-:S07]  /*34670*/  NOP ;  /* 0x0000000000007918 */ /* 0x000fce0000000000 */
[----:B------:R0:W-:Y:S04]  /*34680*/  STL.64 [R1+0x40], R8 ;  /* 0x0000400801007387 */ /* 0x0001e80000100a00 */
[----:B------:R-:W-:Y:S01]  /*34690*/  STL.64 [R1+0x48], R10 ;  /* 0x0000480a01007387 */ /* 0x000fe20000100a00 */
[----:B0-----:R-:W-:Y:S01]  /*346a0*/  F2FP.F16.E4M3.UNPACK_B R9, R25 ;  /* 0x00000019ff09723e */ /* 0x001fe200020006ff */
[----:B----4-:R-:W-:Y:S01]  /*346b0*/  IMAD R16, R16, 0x100, R3 ;  /* 0x0000010010107824 */ /* 0x010fe200078e0203 */
[----:B------:R-:W-:Y:S01]  /*346c0*/  F2FP.F16.E4M3.UNPACK_B R3, R28 ;  /* 0x0000001cff03723e */ /* 0x000fe200020006ff */
[----:B------:R-:W-:Y:S02]  /*346d0*/  IMAD R17, R17, 0x100, R22 ;  /* 0x0000010011117824 */ /* 0x000fe400078e0216 */
[----:B--2---:R-:W-:Y:S01]  /*346e0*/  IMAD R18, R18, 0x100, R23 ;  /* 0x0000010012127824 */ /* 0x004fe200078e0217 */
[----:B------:R-:W-:Y:S01]  /*346f0*/  HMMA.16816.F32 R4, R4, R26, R12 ;  /* 0x0000001a0404723c */ /* 0x000fe2000000180c */
[----:B------:R-:W-:Y:S01]  /*34700*/  F2FP.F16.E4M3.UNPACK_B R8, R0 ;  /* 0x00000000ff08723e */ /* 0x000fe200020006ff */
[----:B------:R-:W-:Y:S04]  /*34710*/  STL [R1+0x18f0], R0 ;  /* 0x0018f00001007387 */ /* 0x000fe80000100800 */
[----:B------:R-:W-:-:S15]  /*34720*/  STL [R1+0x28], R9 ;  /* 0x0000280901007387 */ /* 0x000fde0000100800 */
[----:B------:R-:W-:-:S02]  /*34730*/  NOP ;  /* 0x0000000000007918 */ /* 0x000fc40000000000 */
[----:B------:R0:W-:Y:S04]  /*34740*/  STL.64 [R1+0x30], R4 ;  /* 0x0000300401007387 */ /* 0x0001e80000100a00 */
[----:B------:R1:W-:Y:S04]  /*34750*/  STL.64 [R1+0x38], R6 ;  /* 0x0000380601007387 */ /* 0x0003e80000100a00 */
[----:B------:R-:W-:Y:S04]  /*34760*/  STL [R1+0x2c], R8 ;  /* 0x00002c0801007387 */ /* 0x000fe80000100800 */
[----:B0-----:R-:W2:Y:S04]  /*34770*/  LDL.LU R4, [R1+0x170] ;  /* 0x0001700001047983 */ /* 0x001ea80000300800 */
[----:B------:R-:W2:Y:S04]  /*34780*/  LDL.LU R5, [R1+0x174] ;  /* 0x0001740001057983 */ /* 0x000ea80000300800 */
[----:B------:R-:W-:Y:S04]  /*34790*/  STL [R1+0x18], R3 ;  /* 0x0000180301007387 */ /* 0x000fe80000100800 */
[----:B-1----:R-:W3:Y:S04]  /*347a0*/  LDL.LU R6, [R1+0x178] ;  /* 0x0001780001067983 */ /* 0x002ee80000300800 */
[----:B------:R-:W-:Y:S04]  /*347b0*/  STL [R1+0x1c], R2 ;  /* 0x00001c0201007387 */ /* 0x000fe80000100800 */
[----:B------:R-:W3:Y:S04]  /*347c0*/  LDL.LU R7, [R1+0x17c] ;  /* 0x00017c0001077983 */ /* 0x000ee80000300800 */
[----:B------:R-:W4:Y:S04]  /*347d0*/  LDL R22, [R1+0x4d8] ;  /* 0x0004d80001167983 */ /* 0x000f280000100800 */
[----:B------:R-:W4:Y:S04]  /*347e0*/  LDL R23, [R1+0x4dc] ;  /* 0x0004dc0001177983 */ /* 0x000f280000100800 */
[----:B----4-:R0:W-:Y:S04]  /*347f0*/  STL.64 [R1+0x1be0], R22 ;  /* 0x001be01601007387 */ /* 0x0101e80000100a00 */
[----:B------:R-:W4:Y:S04]  /*34800*/  LDL.LU R20, [R1+0x130] ;  /* 0x0001300001147983 */ /* 0x000f280000300800 */
[----:B------:R-:W4:Y:S04]  /*34810*/  LDL.LU R21, [R1+0x134] ;  /* 0x0001340001157983 */ /* 0x000f280000300800 */
[----:B0-----:R-:W2:Y:S04]  /*34820*/  LDL.LU R22, [R1+0x138] ;  /* 0x0001380001167983 */ /* 0x001ea80000300800 */
[----:B------:R-:W2:Y:S04]  /*34830*/  LDL.LU R23, [R1+0x13c] ;  /* 0x00013c0001177983 */ /* 0x000ea80000300800 */
[----:B--2---:R-:W-:Y:S04]  /*34840*/  STL.64 [R1+0x1bf0], R22 ;  /* 0x001bf01601007387 */ /* 0x004fe80000100a00 */
[----:B----4-:R0:W-:Y:S04]  /*34850*/  STL.64 [R1+0x1be8], R20 ;  /* 0x001be81401007387 */ /* 0x0101e80000100a00 */
[----:B0-----:R-:W2:Y:S04]  /*34860*/  LDL.LU R20, [R1+0x110] ;  /* 0x0001100001147983 */ /* 0x001ea80000300800 */
[----:B------:R-:W2:Y:S04]  /*34870*/  LDL.LU R21, [R1+0x114] ;  /* 0x0001140001157983 */ /* 0x000ea80000300800 */
[----:B------:R-:W4:Y:S04]  /*34880*/  LDL.LU R22, [R1+0x118] ;  /* 0x0001180001167983 */ /* 0x000f280000300800 */
[----:B------:R-:W4:Y:S04]  /*34890*/  LDL.LU R23, [R1+0x11c] ;  /* 0x00011c0001177983 */ /* 0x000f280000300800 */
[----:B------:R-:W3:Y:S04]  /*348a0*/  LDL R28, [R1+0x4a8] ;  /* 0x0004a800011c7983 */ /* 0x000ee80000100800 */
[----:B----4-:R-:W-:Y:S04]  /*348b0*/  STL.64 [R1+0x1c00], R22 ;  /* 0x001c001601007387 */ /* 0x010fe80000100a00 */
[----:B--2---:R0:W-:Y:S04]  /*348c0*/  STL.64 [R1+0x1bf8], R20 ;  /* 0x001bf81401007387 */ /* 0x0041e80000100a00 */
[----:B0-----:R-:W2:Y:S04]  /*348d0*/  LDL.LU R20, [R1+0xf0] ;  /* 0x0000f00001147983 */ /* 0x001ea80000300800 */
[----:B------:R-:W2:Y:S04]  /*348e0*/  LDL.LU R21, [R1+0xf4] ;  /* 0x0000f40001157983 */ /* 0x000ea80000300800 */
[----:B------:R-:W4:Y:S04]  /*348f0*/  LDL.LU R22, [R1+0xf8] ;  /* 0x0000f80001167983 */ /* 0x000f280000300800 */
[----:B------:R-:W4:Y:S04]  /*34900*/  LDL.LU R23, [R1+0xfc] ;  /* 0x0000fc0001177983 */ /* 0x000f280000300800 */
[----:B------:R-:W3:Y:S04]  /*34910*/  LDL R0, [R1+0x48c] ;  /* 0x00048c0001007983 */ /* 0x000ee80000100800 */
[----:B------:R-:W3:Y:S04]  /*34920*/  LDL R10, [R1+0x498] ;  /* 0x00049800010a7983 */ /* 0x000ee80000100800 */
[----:B------:R-:W3:Y:S01]  /*34930*/  LDL R11, [R1+0x49c] ;  /* 0x00049c00010b7983 */ /* 0x000ee20000100800 */
[----:B------:R-:W-:-:S03]  /*34940*/  IMAD R19, R19, 0x100, R24 ;  /* 0x0000010013137824 */ /* 0x000fc600078e0218 */
[----:B----4-:R-:W-:Y:S04]  /*34950*/  STL.64 [R1+0x1c10], R22 ;  /* 0x001c101601007387 */ /* 0x010fe80000100a00 */
[----:B--2---:R0:W-:Y:S04]  /*34960*/  STL.64 [R1+0x1c08], R20 ;  /* 0x001c081401007387 */ /* 0x0041e80000100a00 */
[----:B------:R-:W2:Y:S04]  /*34970*/  LDL R26, [R1+0x4b8] ;  /* 0x0004b800011a7983 */ /* 0x000ea80000100800 */
[----:B------:R-:W2:Y:S04]  /*34980*/  LDL R27, [R1+0x4bc] ;  /* 0x0004bc00011b7983 */ /* 0x000ea80000100800 */
[----:B------:R-:W4:Y:S04]  /*34990*/  LDL R24, [R1+0x4c8] ;  /* 0x0004c80001187983 */ /* 0x000f280000100800 */
[----:B------:R-:W4:Y:S04]  /*349a0*/  LDL R25, [R1+0x4cc] ;  /* 0x0004cc0001197983 */ /* 0x000f280000100800 */
[----:B------:R-:W3:Y:S04]  /*349b0*/  LDL R29, [R1+0x4ac] ;  /* 0x0004ac00011d7983 */ /* 0x000ee80000100800 */
[----:B0-----:R-:W3:Y:S04]  /*349c0*/  LDL R21, [R1+0x488] ;  /* 0x0004880001157983 */ /* 0x001ee80000100800 */
[----:B--2---:R-:W-:Y:S04]  /*349d0*/  STL.64 [R1+0x1c20], R26 ;  /* 0x001c201a01007387 */ /* 0x004fe80000100a00 */
[----:B----4-:R0:W-:Y:S04]  /*349e0*/  STL.64 [R1+0x1c18], R24 ;  /* 0x001c181801007387 */ /* 0x0101e80000100a00 */
[----:B0-----:R-:W2:Y:S04]  /*349f0*/  LDL.LU R24, [R1+0xd0] ;  /* 0x0000d00001187983 */ /* 0x001ea80000300800 */
[----:B------:R-:W2:Y:S04]  /*34a00*/  LDL.LU R25, [R1+0xd4] ;  /* 0x0000d40001197983 */ /* 0x000ea80000300800 */
[----:B------:R-:W4:Y:S04]  /*34a10*/  LDL.LU R26, [R1+0xd8] ;  /* 0x0000d800011a7983 */ /* 0x000f280000300800 */
[----:B------:R-:W4:Y:S04]  /*34a20*/  LDL.LU R27, [R1+0xdc] ;  /* 0x0000dc00011b7983 */ /* 0x000f280000300800 */
[----:B------:R-:W3:Y:S04]  /*34a30*/  LDL R22, [R1+0x478] ;  /* 0x0004780001167983 */ /* 0x000ee80000100800 */
[----:B------:R-:W3:Y:S04]  /*34a40*/  LDL R23, [R1+0x47c] ;  /* 0x00047c0001177983 */ /* 0x000ee80000100800 */
[----:B---3--:R-:W-:Y:S04]  /*34a50*/  STL.64 [R1+0x1c60], R22 ;  /* 0x001c601601007387 */ /* 0x008fe80000100a00 */
[----:B------:R-:W-:Y:S04]  /*34a60*/  STL [R1+0x1c58], R21 ;  /* 0x001c581501007387 */ /* 0x000fe80000100800 */
[----:B----4-:R-:W-:Y:S04]  /*34a70*/  STL.64 [R1+0x1c30], R26 ;  /* 0x001c301a01007387 */ /* 0x010fe80000100a00 */
[----:B--2---:R0:W-:Y:S04]  /*34a80*/  STL.64 [R1+0x1c28], R24 ;  /* 0x001c281801007387 */ /* 0x0041e80000100a00 */
[----:B0-----:R-:W2:Y:S04]  /*34a90*/  LDL.LU R24, [R1+0xb0] ;  /* 0x0000b00001187983 */ /* 0x001ea80000300800 */
[----:B------:R-:W2:Y:S04]  /*34aa0*/  LDL.LU R25, [R1+0xb4] ;  /* 0x0000b40001197983 */ /* 0x000ea80000300800 */
[----:B------:R-:W3:Y:S04]  /*34ab0*/  LDL.LU R26, [R1+0xb8] ;  /* 0x0000b800011a7983 */ /* 0x000ee80000300800 */
[----:B------:R-:W3:Y:S04]  /*34ac0*/  LDL.LU R27, [R1+0xbc] ;  /* 0x0000bc00011b7983 */ /* 0x000ee80000300800 */
[----:B---3--:R0:W-:Y:S04]  /*34ad0*/  STL.64 [R1+0x1c40], R26 ;  /* 0x001c401a01007387 */ /* 0x0081e80000100a00 */
[----:B--2---:R1:W-:Y:S01]  /*34ae0*/  STL.64 [R1+0x1c38], R24 ;  /* 0x001c381801007387 */ /* 0x0043e20000100a00 */
[----:B0-----:R-:W-:-:S02]  /*34af0*/  IMAD.MOV.U32 R26, RZ, RZ, R3 ;  /* 0x000000ffff1a7224 */ /* 0x001fc400078e0003 */
[----:B------:R-:W-:-:S05]  /*34b00*/  IMAD.MOV.U32 R27, RZ, RZ, R2 ;  /* 0x000000ffff1b7224 */ /* 0x000fca00078e0002 */
[----:B------:R0:W-:Y:S04]  /*34b10*/  STL.64 [R1+0x1c68], R26 ;  /* 0x001c681a01007387 */ /* 0x0001e80000100a00 */
[----:B-1----:R-:W2:Y:S04]  /*34b20*/  LDL.LU R24, [R1+0x60] ;  /* 0x0000600001187983 */ /* 0x002ea80000300800 */
[----:B------:R-:W2:Y:S04]  /*34b30*/  LDL.LU R25, [R1+0x64] ;  /* 0x0000640001197983 */ /* 0x000ea80000300800 */
[----:B0-----:R-:W2:Y:S04]  /*34b40*/  LDL.LU R26, [R1+0x68] ;  /* 0x00006800011a7983 */ /* 0x001ea80000300800 */
[----:B------:R-:W2:Y:S04]  /*34b50*/  LDL.LU R27, [R1+0x6c] ;  /* 0x00006c00011b7983 */ /* 0x000ea80000300800 */
[----:B------:R-:W-:Y:S04]  /*34b60*/  STL.64 [R1+0x1bd8], R6 ;  /* 0x001bd80601007387 */ /* 0x000fe80000100a00 */
[----:B------:R0:W-:Y:S04]  /*34b70*/  STL.64 [R1+0x1bd0], R4 ;  /* 0x001bd00401007387 */ /* 0x0001e80000100a00 */
[----:B0-----:R-:W3:Y:S04]  /*34b80*/  LDL.LU R4, [R1+0x150] ;  /* 0x0001500001047983 */ /* 0x001ee80000300800 */
[----:B------:R-:W3:Y:S04]  /*34b90*/  LDL.LU R5, [R1+0x154] ;  /* 0x0001540001057983 */ /* 0x000ee80000300800 */
[----:B------:R-:W4:Y:S04]  /*34ba0*/  LDL.LU R6, [R1+0x158] ;  /* 0x0001580001067983 */ /* 0x000f280000300800 */
[----:B------:R-:W4:Y:S01]  /*34bb0*/  LDL.LU R7, [R1+0x15c] ;  /* 0x00015c0001077983 */ /* 0x000f220000300800 */
[----:B------:R-:W-:-:S02]  /*34bc0*/  F2FP.F16.E4M3.UNPACK_B R16, R16 ;  /* 0x00000010ff10723e */ /* 0x000fc400020006ff */
[----:B------:R-:W-:Y:S02]  /*34bd0*/  F2FP.F16.E4M3.UNPACK_B R17, R17 ;  /* 0x00000011ff11723e */ /* 0x000fe400020006ff */
[----:B------:R-:W-:Y:S02]  /*34be0*/  F2FP.F16.E4M3.UNPACK_B R18, R18 ;  /* 0x00000012ff12723e */ /* 0x000fe400020006ff */
[----:B------:R-:W-:Y:S01]  /*34bf0*/  F2FP.F16.E4M3.UNPACK_B R19, R19 ;  /* 0x00000013ff13723e */ /* 0x000fe200020006ff */
[----:B------:R-:W-:Y:S02]  /*34c00*/  IMAD.MOV.U32 R22, RZ, RZ, R9 ;  /* 0x000000ffff167224 */ /* 0x000fe400078e0009 */
[----:B------:R-:W-:-:S07]  /*34c10*/  IMAD.MOV.U32 R23, RZ, RZ, R8 ;  /* 0x000000ffff177224 */ /* 0x000fce00078e0008 */
[C---:B--2---:R-:W-:Y:S01]  /*34c20*/  HMMA.16816.F32 R20, R16.reuse, R22, R24 ;  /* 0x000000161014723c */ /* 0x044fe20000001818 */
[----:B----4-:R-:W-:Y:S04]  /*34c30*/  STL.64 [R1+0x1c50], R6 ;  /* 0x001c500601007387 */ /* 0x010fe80000100a00 */
[----:B---3--:R0:W-:Y:S04]  /*34c40*/  STL.64 [R1+0x1c48], R4 ;  /* 0x001c480401007387 */ /* 0x0081e80000100a00 */
[----:B0-----:R-:W2:Y:S04]  /*34c50*/  LDL.LU R4, [R1+0x90] ;  /* 0x0000900001047983 */ /* 0x001ea80000300800 */
[----:B------:R-:W2:Y:S04]  /*34c60*/  LDL.LU R5, [R1+0x94] ;  /* 0x0000940001057983 */ /* 0x000ea80000300800 */
[----:B------:R-:W2:Y:S04]  /*34c70*/  LDL.LU R6, [R1+0x98] ;  /* 0x0000980001067983 */ /* 0x000ea80000300800 */
[----:B------:R-:W2:Y:S04]  /*34c80*/  LDL.LU R7, [R1+0x9c] ;  /* 0x00009c0001077983 */ /* 0x000ea80000300800 */
[----:B------:R-:W3:Y:S04]  /*34c90*/  LDL R2, [R1+0x4e8] ;  /* 0x0004e80001027983 */ /* 0x000ee80000100800 */
[----:B------:R-:W4:Y:S04]  /*34ca0*/  LDL R3, [R1+0x4ec] ;  /* 0x0004ec0001037983 */ /* 0x000f280000100800 */
[----:B------:R-:W4:Y:S04]  /*34cb0*/  LDL R8, [R1+0x4f8] ;  /* 0x0004f80001087983 */ /* 0x000f280000100800 */
[----:B------:R-:W4:Y:S04]  /*34cc0*/  LDL R9, [R1+0x4fc] ;  /* 0x0004fc0001097983 */ /* 0x000f280000100800 */
[----:B------:R-:W4:Y:S04]  /*34cd0*/  LDL.LU R12, [R1+0x190] ;  /* 0x00019000010c7983 */ /* 0x000f280000300800 */
[----:B------:R-:W4:Y:S04]  /*34ce0*/  LDL.LU R13, [R1+0x194] ;  /* 0x00019400010d7983 */ /* 0x000f280000300800 */
[----:B------:R-:W4:Y:S04]  /*34cf0*/  LDL.LU R14, [R1+0x198] ;  /* 0x00019800010e7983 */ /* 0x000f280000300800 */
[----:B------:R-:W4:Y:S04]  /*34d00*/  LDL.LU R15, [R1+0x19c] ;  /* 0x00019c00010f7983 */ /* 0x000f280000300800 */
[----:B------:R-:W2:Y:S04]  /*34d10*/  LDL.LU.64 R26, [R1+0x1c68] ;  /* 0x001c6800011a7983 */ /* 0x000ea80000300a00 */
[----:B------:R-:W-:Y:S04]  /*34d20*/  STL.64 [R1+0x60], R20 ;  /* 0x0000601401007387 */ /* 0x000fe80000100a00 */
[----:B------:R0:W-:Y:S04]  /*34d30*/  STL.64 [R1+0x68], R22 ;  /* 0x0000681601007387 */ /* 0x0001e80000100a00 */
[----:B0-----:R-:W3:Y:S04]  /*34d40*/  LDL.LU.64 R22, [R1+0x1c60] ;  /* 0x001c600001167983 */ /* 0x001ee80000300a00 */
[----:B------:R-:W4:Y:S01]  /*34d50*/  LDL.LU R21, [R1+0x1c58] ;  /* 0x001c580001157983 */ /* 0x000f220000300800 */
[----:B--2---:R-:W-:Y:S03]  /*34d60*/  HMMA.16816.F32 R24, R16, R26, R4 ;  /* 0x0000001a1018723c */ /* 0x004fe60000001804 */
[----:B------:R-:W2:Y:S04]  /*34d70*/  LDL.LU.64 R6, [R1+0x1c50] ;  /* 0x001c500001067983 */ /* 0x000ea80000300a00 */
[----:B------:R-:W2:-:S15]  /*34d80*/  LDL.LU.64 R4, [R1+0x1c48] ;  /* 0x001c480001047983 */ /* 0x000e9e0000300a00 */
[----:B------:R-:W-:-:S01]  /*34d90*/  NOP ;  /* 0x0000000000007918 */ /* 0x000fc20000000000 */
[----:B------:R-:W-:Y:S04]  /*34da0*/  STL.64 [R1+0x90], R24 ;  /* 0x0000901801007387 */ /* 0x000fe80000100a00 */
[----:B------:R0:W-:Y:S04]  /*34db0*/  STL.64 [R1+0x98], R26 ;  /* 0x0000981a01007387 */ /* 0x0001e80000100a00 */
[----:B0-----:R-:W4:Y:S04]  /*34dc0*/  LDL.LU.64 R26, [R1+0x1c40] ;  /* 0x001c4000011a7983 */ /* 0x001f280000300a00 */
[----:B------:R-:W4:Y:S01]  /*34dd0*/  LDL.LU.64 R24, [R1+0x1c38] ;  /* 0x001c380001187983 */ /* 0x000f220000300a00 */
[----:B---3--:R-:W-:-:S02]  /*34de0*/  F2FP.F16.E4M3.UNPACK_B R22, R22 ;  /* 0x00000016ff16723e */ /* 0x008fc400020006ff */
[----:B------:R-:W-:-:S03]  /*34df0*/  F2FP.F16.E4M3.UNPACK_B R23, R23 ;  /* 0x00000017ff17723e */ /* 0x000fc600020006ff */
[----:B------:R-:W-:Y:S04]  /*34e00*/  STL [R1+0x10], R22 ;  /* 0x0000101601007387 */ /* 0x000fe80000100800 */
[----:B------:R-:W-:Y:S01]  /*34e10*/  STL [R1+0x14], R23 ;  /* 0x0000141701007387 */ /* 0x000fe20000100800 */
[----:B----4-:R-:W-:-:S15]  /*34e20*/  HMMA.16816.F32 R24, R16, R22, R24 ;  /* 0x000000161018723c */ /* 0x010fde0000001818 */
[----:B------:R-:W-:-:S08]  /*34e30*/  NOP ;  /* 0x0000000000007918 */ /* 0x000fd00000000000 */
[----:B------:R-:W-:Y:S04]  /*34e40*/  STL.64 [R1+0xb0], R24 ;  /* 0x0000b01801007387 */ /* 0x000fe80000100a00 */
[----:B------:R0:W-:Y:S04]  /*34e50*/  STL.64 [R1+0xb8], R26 ;  /* 0x0000b81a01007387 */ /* 0x0001e80000100a00 */
[----:B0-----:R-:W3:Y:S04]  /*34e60*/  LDL.LU.64 R26, [R1+0x1c30] ;  /* 0x001c3000011a7983 */ /* 0x001ee80000300a00 */
[----:B------:R-:W3:Y:S01]  /*34e70*/  LDL.LU.64 R24, [R1+0x1c28] ;  /* 0x001c280001187983 */ /* 0x000ee20000300a00 */
[----:B------:R-:W-:-:S02]  /*34e80*/  F2FP.F16.E4M3.UNPACK_B R20, R21 ;  /* 0x00000015ff14723e */ /* 0x000fc400020006ff */
[----:B------:R-:W-:-:S03]  /*34e90*/  F2FP.F16.E4M3.UNPACK_B R21, R0 ;  /* 0x00000000ff15723e */ /* 0x000fc600020006ff */
[----:B------:R-:W-:Y:S04]  /*34ea0*/  STL [R1+0x8], R20 ;  /* 0x0000081401007387 */ /* 0x000fe80000100800 */
[----:B------:R3:W-:Y:S02]  /*34eb0*/  STL [R1+0xc], R21 ;  /* 0x00000c1501007387 */ /* 0x0007e40000100800 */
[----:B---3--:R-:W-:Y:S02]  /*34ec0*/  HMMA.16816.F32 R20, R16, R20, R24 ;  /* 0x000000141014723c */ /* 0x008fe40000001818 */
[----:B------:R-:W3:Y:S04]  /*34ed0*/  LDL.LU.64 R26, [R1+0x1c20] ;  /* 0x001c2000011a7983 */ /* 0x000ee80000300a00 */
[----:B------:R-:W4:-:S15]  /*34ee0*/  LDL.LU.64 R24, [R1+0x1c18] ;  /* 0x001c180001187983 */ /* 0x000f1e0000300a00 */
[----:B------:R-:W-:-:S02]  /*34ef0*/  NOP ;  /* 0x0000000000007918 */ /* 0x000fc40000000000 */
[----:B------:R-:W-:Y:S04]  /*34f00*/  STL.64 [R1+0xd0], R20 ;  /* 0x0000d01401007387 */ /* 0x000fe80000100a00 */
[----:B------:R0:W-:Y:S04]  /*34f10*/  STL.64 [R1+0xd8], R22 ;  /* 0x0000d81601007387 */ /* 0x0001e80000100a00 */
[----:B0-----:R-:W2:Y:S04]  /*34f20*/  LDL.LU.64 R22, [R1+0x1c10] ;  /* 0x001c100001167983 */ /* 0x001ea80000300a00 */
[----:B------:R-:W2:Y:S01]  /*34f30*/  LDL.LU.64 R20, [R1+0x1c08] ;  /* 0x001c080001147983 */ /* 0x000ea20000300a00 */
[----:B------:R-:W-:-:S02]  /*34f40*/  F2FP.F16.E4M3.UNPACK_B R10, R10 ;  /* 0x0000000aff0a723e */ /* 0x000fc400020006ff */
[----:B------:R-:W-:-:S03]  /*34f50*/  F2FP.F16.E4M3.UNPACK_B R11, R11 ;  /* 0x0000000bff0b723e */ /* 0x000fc600020006ff */
[----:B------:R-:W-:Y:S04]  /*34f60*/  STL [R1], R10 ;  /* 0x0000000a01007387 */ /* 0x000fe80000100800 */
[----:B------:R-:W-:Y:S01]  /*34f70*/  STL [R1+0x4], R11 ;  /* 0x0000040b01007387 */ /* 0x000fe20000100800 */
[----:B--2---:R-:W-:-:S15]  /*34f80*/  HMMA.16816.F32 R20, R16, R10, R20 ;  /* 0x0000000a1014723c */ /* 0x004fde0000001814 */
[----:B------:R-:W-:-:S08]  /*34f90*/  NOP ;  /* 0x0000000000007918 */ /* 0x000fd00000000000 */
[----:B------:R-:W-:Y:S04]  /*34fa0*/  STL.64 [R1+0xf0], R20 ;  /* 0x0000f01401007387 */ /* 0x000fe80000100a00 */
[----:B------:R0:W-:Y:S04]  /*34fb0*/  STL.64 [R1+0xf8], R22 ;  /* 0x0000f81601007387 */ /* 0x0001e80000100a00 */
[----:B0-----:R-:W2:Y:S04]  /*34fc0*/  LDL.LU.64 R22, [R1+0x1c00] ;  /* 0x001c000001167983 */ /* 0x001ea80000300a00 */
[----:B------:R-:W2:Y:S01]  /*34fd0*/  LDL.LU.64 R20, [R1+0x1bf8] ;  /* 0x001bf80001147983 */ /* 0x000ea20000300a00 */
[----:B------:R-:W-:-:S02]  /*34fe0*/  F2FP.F16.E4M3.UNPACK_B R28, R28 ;  /* 0x0000001cff1c723e */ /* 0x000fc400020006ff */
[----:B------:R-:W-:-:S07]  /*34ff0*/  F2FP.F16.E4M3.UNPACK_B R29, R29 ;  /* 0x0000001dff1d723e */ /* 0x000fce00020006ff */
[----:B--2---:R-:W-:-:S15]  /*35000*/  HMMA.16816.F32 R20, R16, R28, R20 ;  /* 0x0000001c1014723c */ /* 0x004fde0000001814 */
[----:B------:R-:W-:-:S08]  /*35010*/  NOP ;  /* 0x0000000000007918 */ /* 0x000fd00000000000 */
[----:B------:R-:W-:Y:S04]  /*35020*/  STL.64 [R1+0x110], R20 ;  /* 0x0001101401007387 */ /* 0x000fe80000100a00 */
[----:B------:R0:W-:Y:S04]  /*35030*/  STL.64 [R1+0x118], R22 ;  /* 0x0001181601007387 */ /* 0x0001e80000100a00 */
[----:B0-----:R-:W2:Y:S04]  /*35040*/  LDL.LU.64 R22, [R1+0x1bf0] ;  /* 0x001bf00001167983 */ /* 0x001ea80000300a00 */
[----:B------:R-:W2:Y:S01]  /*35050*/  LDL.LU.64 R20, [R1+0x1be8] ;  /* 0x001be80001147983 */ /* 0x000ea20000300a00 */
[----:B---3--:R-:W-:-:S02]  /*35060*/  F2FP.F16.E4M3.UNPACK_B R26, R26 ;  /* 0x0000001aff1a723e */ /* 0x008fc400020006ff */
[----:B------:R-:W-:Y:S02]  /*35070*/  F2FP.F16.E4M3.UNPACK_B R27, R27 ;  /* 0x0000001bff1b723e */ /* 0x000fe400020006ff */
[----:B----4-:R-:W-:Y:S02]  /*35080*/  F2FP.F16.E4M3.UNPACK_B R24, R24 ;  /* 0x00000018ff18723e */ /* 0x010fe400020006ff */
[----:B------:R-:W-:-:S07]  /*35090*/  F2FP.F16.E4M3.UNPACK_B R25, R25 ;  /* 0x00000019ff19723e */ /* 0x000fce00020006ff */
[C---:B------:R-:W-:Y:S01]  /*350a0*/  HMMA.16816.F32 R4, R16.reuse, R24, R4 ;  /* 0x000000181004723c */ /* 0x040fe20000001804 */
[----:B------:R-:W-:Y:S05]  /*350b0*/  STL.64 [R1+0x1b20], R28 ;  /* 0x001b201c01007387 */ /* 0x000fea0000100a00 */
[----:B--2---:R-:W-:-:S15]  /*350c0*/  HMMA.16816.F32 R20, R16, R26, R20 ;  /* 0x0000001a1014723c */ /* 0x004fde0000001814 */
        /* <DEDUP_REMOVED lines=8> */
[----:B------:R-:W-:-:S02]  /*35150*/  F2FP.F16.E4M3.UNPACK_B R2, R2 ;  /* 0x00000002ff02723e */ /* 0x000fc400020006ff */
[----:B------:R-:W-:Y:S01]  /*35160*/  F2FP.F16.E4M3.UNPACK_B R3, R3 ;  /* 0x00000003ff03723e */ /* 0x000fe200020006ff */
[----:B------:R-:W-:Y:S04]  /*35170*/  STL.64 [R1+0x1b18], R26 ;  /* 0x001b181a01007387 */ /* 0x000fe80000100a00 */
[----:B------:R-:W-:Y:S01]  /*35180*/  STL.64 [R1+0x1b10], R24 ;  /* 0x001b101801007387 */ /* 0x000fe20000100a00 */
[----:B--2---:R-:W-:Y:S02]  /*35190*/  F2FP.F16.E4M3.UNPACK_B R22, R22 ;  /* 0x00000016ff16723e */ /* 0x004fe400020006ff */
[----:B------:R-:W-:-:S07]  /*351a0*/  F2FP.F16.E4M3.UNPACK_B R23, R23 ;  /* 0x00000017ff17723e */ /* 0x000fce00020006ff */
[----:B---3--:R-:W-:-:S15]  /*351b0*/  HMMA.16816.F32 R4, R16, R22, R4 ;  /* 0x000000161004723c */ /* 0x008fde0000001804 */
[----:B------:R-:W-:-:S08]  /*351c0*/  NOP ;  /* 0x0000000000007918 */ /* 0x000fd00000000000 */
[----:B------:R-:W-:Y:S04]  /*351d0*/  STL.64 [R1+0x170], R4 ;  /* 0x0001700401007387 */ /* 0x000fe80000100a00 */
[----:B------:R0:W-:Y:S04]  /*351e0*/  STL.64 [R1+0x178], R6 ;  /* 0x0001780601007387 */ /* 0x0001e80000100a00 */
[----:B------:R-:W2:Y:S04]  /*351f0*/  LDL R10, [R1+0x508] ;  /* 0x00050800010a7983 */ /* 0x000ea80000100800 */
[----:B------:R-:W3:Y:S01]  /*35200*/  LDL R11, [R1+0x50c] ;  /* 0x00050c00010b7983 */ /* 0x000ee20000100800 */
[----:B0-----:R-:W-:-:S15]  /*35210*/  HMMA.16816.F32 R4, R16, R2, R12 ;  /* 0x000000021004723c */ /* 0x001fde000000180c */
[----:B------:R-:W-:-:S08]  /*35220*/  NOP ;  /* 0x0000000000007918 */ /* 0x000fd00000000000 */
[----:B------:R0:W-:Y:S04]  /*35230*/  STL.64 [R1+0x190], R4 ;  /* 0x0001900401007387 */ /* 0x0001e80000100a00 */
[----:B------:R-:W-:Y:S04]  /*35240*/  STL.64 [R1+0x198], R6 ;  /* 0x0001980601007387 */ /* 0x000fe80000100a00 */
[----:B0-----:R-:W4:Y:S04]  /*35250*/  LDL.LU R4, [R1+0x12d4] ;  /* 0x0012d40001047983 */ /* 0x001f280000300800 */
[----:B------:R-:W2:Y:S04]  /*35260*/  LDL.LU R5, [R1+0x12dc] ;  /* 0x0012dc0001057983 */ /* 0x000ea80000300800 */
[----:B--2---:R0:W-:Y:S04]  /*35270*/  STL [R1+0x1bb8], R5 ;  /* 0x001bb80501007387 */ /* 0x0041e80000100800 */
[----:B0-----:R-:W4:Y:S04]  /*35280*/  LDL.LU R5, [R1+0x12d8] ;  /* 0x0012d80001057983 */ /* 0x001f280000300800 */
[----:B------:R-:W2:Y:S04]  /*35290*/  LDL.LU R6, [R1+0x12e4] ;  /* 0x0012e40001067983 */ /* 0x000ea80000300800 */
[----:B------:R-:W3:Y:S04]  /*352a0*/  LDL R12, [R1+0x518] ;  /* 0x00051800010c7983 */ /* 0x000ee80000100800 */
[----:B------:R-:W3:Y:S04]  /*352b0*/  LDL R13, [R1+0x51c] ;  /* 0x00051c00010d7983 */ /* 0x000ee80000100800 */
[----:B------:R-:W3:Y:S04]  /*352c0*/  LDL.LU R28, [R1+0x12f0] ;  /* 0x0012f000011c7983 */ /* 0x000ee80000300800 */
[----:B------:R-:W2:Y:S04]  /*352d0*/  LDL.LU R7, [R1+0x12ec] ;  /* 0x0012ec0001077983 */ /* 0x000ea80000300800 */
[----:B--2---:R-:W-:Y:S04]  /*352e0*/  STL.64 [R1+0x1bc8], R6 ;  /* 0x001bc80601007387 */ /* 0x004fe80000100a00 */
[----:B----4-:R0:W-:Y:S04]  /*352f0*/  STL.64 [R1+0x1bc0], R4 ;  /* 0x001bc00401007387 */ /* 0x0101e80000100a00 */
[----:B0-----:R-:W2:Y:S04]  /*35300*/  LDL.LU R4, [R1+0x1b0] ;  /* 0x0001b00001047983 */ /* 0x001ea80000300800 */
[----:B------:R-:W2:Y:S04]  /*35310*/  LDL.LU R5, [R1+0x1b4] ;  /* 0x0001b40001057983 */ /* 0x000ea80000300800 */
[----:B------:R-:W2:Y:S04]  /*35320*/  LDL.LU R6, [R1+0x1b8] ;  /* 0x0001b80001067983 */ /* 0x000ea80000300800 */
[----:B------:R-:W2:Y:S04]  /*35330*/  LDL.LU R7, [R1+0x1bc] ;  /* 0x0001bc0001077983 */ /* 0x000ea80000300800 */
[----:B------:R-:W4:Y:S04]  /*35340*/  LDL R20, [R1+0x538] ;  /* 0x0005380001147983 */ /* 0x000f280000100800 */
[----:B------:R-:W4:Y:S04]  /*35350*/  LDL R21, [R1+0x53c] ;  /* 0x00053c0001157983 */ /* 0x000f280000100800 */
[----:B------:R-:W3:Y:S04]  /*35360*/  LDL R14, [R1+0x528] ;  /* 0x00052800010e7983 */ /* 0x000ee80000100800 */
[----:B------:R-:W3:Y:S04]  /*35370*/  LDL R15, [R1+0x52c] ;  /* 0x00052c00010f7983 */ /* 0x000ee80000100800 */
[----:B------:R-:W-:Y:S04]  /*35380*/  STL.64 [R1+0x1ba0], R22 ;  /* 0x001ba01601007387 */ /* 0x000fe80000100a00 */
[----:B----4-:R0:W-:Y:S04]  /*35390*/  STL.64 [R1+0x1b98], R20 ;  /* 0x001b981401007387 */ /* 0x0101e80000100a00 */
[----:B0-----:R-:W4:Y:S04]  /*353a0*/  LDL.LU R20, [R1+0x200] ;  /* 0x0002000001147983 */ /* 0x001f280000300800 */
[----:B------:R-:W4:Y:S04]  /*353b0*/  LDL.LU R21, [R1+0x204] ;  /* 0x0002040001157983 */ /* 0x000f280000300800 */
[----:B------:R-:W3:Y:S04]  /*353c0*/  LDL.LU R22, [R1+0x208] ;  /* 0x0002080001167983 */ /* 0x000ee80000300800 */
[----:B------:R-:W3:Y:S01]  /*353d0*/  LDL.LU R23, [R1+0x20c] ;  /* 0x00020c0001177983 */ /* 0x000ee20000300800 */
[----:B------:R-:W-:-:S02]  /*353e0*/  F2FP.F16.E4M3.UNPACK_B R8, R8 ;  /* 0x00000008ff08723e */ /* 0x000fc400020006ff */
        /* <DEDUP_REMOVED lines=8> */
[----:B------:R-:W3:Y:S04]  /*35470*/  LDL R29, [R1+0x548] ;  /* 0x00054800011d7983 */ /* 0x000ee80000100800 */
[----:B------:R-:W4:Y:S04]  /*35480*/  LDL R0, [R1+0x54c] ;  /* 0x00054c0001007983 */ /* 0x000f280000100800 */
[----:B------:R0:W-:Y:S04]  /*35490*/  STL.64 [R1+0x1b58], R2 ;  /* 0x001b580201007387 */ /* 0x0001e80000100a00 */
[----:B0-----:R-:W3:Y:S04]  /*354a0*/  LDL.LU R2, [R1+0x12e0] ;  /* 0x0012e00001027983 */ /* 0x001ee80000300800 */
[----:B------:R-:W4:Y:S04]  /*354b0*/  LDL.LU R3, [R1+0x12e8] ;  /* 0x0012e80001037983 */ /* 0x000f280000300800 */
[----:B------:R-:W4:Y:S04]  /*354c0*/  LDL.LU R24, [R1+0x420] ;  /* 0x0004200001187983 */ /* 0x000f280000300800 */
[----:B------:R-:W4:Y:S04]  /*354d0*/  LDL.LU R25, [R1+0x424] ;  /* 0x0004240001197983 */ /* 0x000f280000300800 */
[----:B------:R-:W4:Y:S04]  /*354e0*/  LDL.LU R26, [R1+0x428] ;  /* 0x00042800011a7983 */ /* 0x000f280000300800 */
[----:B------:R-:W4:Y:S04]  /*354f0*/  LDL.LU R27, [R1+0x42c] ;  /* 0x00042c00011b7983 */ /* 0x000f280000300800 */
[----:B------:R-:W-:Y:S04]  /*35500*/  STL.64 [R1+0x1b0], R4 ;  /* 0x0001b00401007387 */ /* 0x000fe80000100a00 */
[----:B------:R0:W-:Y:S04]  /*35510*/  STL.64 [R1+0x1b8], R6 ;  /* 0x0001b80601007387 */ /* 0x0001e80000100a00 */
[----:B0-----:R-:W4:Y:S04]  /*35520*/  LDL.LU.64 R6, [R1+0x1bc8] ;  /* 0x001bc80001067983 */ /* 0x001f280000300a00 */
[----:B------:R-:W3:Y:S01]  /*35530*/  LDL.LU.64 R4, [R1+0x1bc0] ;  /* 0x001bc00001047983 */ /* 0x000ee20000300a00 */
[----:B------:R-:W-:-:S02]  /*35540*/  F2FP.F16.E4M3.UNPACK_B R10, R10 ;  /* 0x0000000aff0a723e */ /* 0x000fc400020006ff */
[----:B------:R-:W-:-:S07]  /*35550*/  F2FP.F16.E4M3.UNPACK_B R11, R11 ;  /* 0x0000000bff0b723e */ /* 0x000fce00020006ff */
[----:B--2---:R-:W-:Y:S01]  /*35560*/  HMMA.16816.F32 R20, R16, R10, R20 ;  /* 0x0000000a1014723c */ /* 0x004fe20000001814 */
[----:B---3--:R-:W-:Y:S02]  /*35570*/  IMAD R4, R4, 0x100, R5 ;  /* 0x0000010004047824 */ /* 0x008fe400078e0205 */
[----:B------:R-:W2:-:S15]  /*35580*/  LDL.LU R5, [R1+0x1bb8] ;  /* 0x001bb80001057983 */ /* 0x000e9e0000300800 */
[----:B------:R-:W-:-:S05]  /*35590*/  NOP ;  /* 0x0000000000007918 */ /* 0x000fca0000000000 */
[----:B------:R-:W-:Y:S04]  /*355a0*/  STL.64 [R1+0x1d0], R20 ;  /* 0x0001d01401007387 */ /* 0x000fe80000100a00 */
[----:B------:R0:W-:Y:S04]  /*355b0*/  STL.64 [R1+0x1d8], R22 ;  /* 0x0001d81601007387 */ /* 0x0001e80000100a00 */
[----:B0-----:R-:W3:Y:S04]  /*355c0*/  LDL.LU.64 R22, [R1+0x1bb0] ;  /* 0x001bb00001167983 */ /* 0x001ee80000300a00 */
[----:B------:R-:W3:Y:S01]  /*355d0*/  LDL.LU.64 R20, [R1+0x1ba8] ;  /* 0x001ba80001147983 */ /* 0x000ee20000300a00 */
[----:B------:R-:W-:-:S02]  /*355e0*/  F2FP.F16.E4M3.UNPACK_B R12, R12 ;  /* 0x0000000cff0c723e */ /* 0x000fc400020006ff */
[----:B------:R-:W-:Y:S01]  /*355f0*/  F2FP.F16.E4M3.UNPACK_B R13, R13 ;  /* 0x0000000dff0d723e */ /* 0x000fe200020006ff */
[----:B------:R-:W-:Y:S04]  /*35600*/  STL.64 [R1+0x1ad8], R10 ;  /* 0x001ad80a01007387 */ /* 0x000fe80000100a00 */
[----:B------:R0:W-:Y:S04]  /*35610*/  STL.64 [R1+0x1ad0], R8 ;  /* 0x001ad00801007387 */ /* 0x0001e80000100a00 */
[----:B0-----:R-:W4:Y:S04]  /*35620*/  LDL.LU R8, [R1+0x430] ;  /* 0x0004300001087983 */ /* 0x001f280000300800 */
[----:B------:R-:W4:Y:S04]  /*35630*/  LDL.LU R9, [R1+0x434] ;  /* 0x0004340001097983 */ /* 0x000f280000300800 */
[----:B------:R-:W4:Y:S04]  /*35640*/  LDL.LU R10, [R1+0x438] ;  /* 0x00043800010a7983 */ /* 0x000f280000300800 */
[----:B------:R-:W4:Y:S01]  /*35650*/  LDL.LU R11, [R1+0x43c] ;  /* 0x00043c00010b7983 */ /* 0x000f220000300800 */
[----:B---3--:R-:W-:-:S15]  /*35660*/  HMMA.16816.F32 R20, R16, R12, R20 ;  /* 0x0000000c1014723c */ /* 0x008fde0000001814 */
[----:B------:R-:W-:-:S08]  /*35670*/  NOP ;  /* 0x0000000000007918 */ /* 0x000fd00000000000 */
[----:B------:R-:W-:Y:S04]  /*35680*/  STL.64 [R1+0x200], R20 ;  /* 0x0002001401007387 */ /* 0x000fe80000100a00 */
[----:B------:R0:W-:Y:S04]  /*35690*/  STL.64 [R1+0x208], R22 ;  /* 0x0002081601007387 */ /* 0x0001e80000100a00 */
[----:B0-----:R-:W3:Y:S04]  /*356a0*/  LDL.LU.64 R22, [R1+0x1ba0] ;  /* 0x001ba00001167983 */ /* 0x001ee80000300a00 */
[----:B------:R-:W3:Y:S01]  /*356b0*/  LDL.LU.64 R20, [R1+0x1b98] ;  /* 0x001b980001147983 */ /* 0x000ee20000300a00 */
[----:B------:R-:W-:-:S02]  /*356c0*/  F2FP.F16.E4M3.UNPACK_B R14, R14 ;  /* 0x0000000eff0e723e */ /* 0x000fc400020006ff */
[----:B------:R-:W-:-:S07]  /*356d0*/  F2FP.F16.E4M3.UNPACK_B R15, R15 ;  /* 0x0000000fff0f723e */ /* 0x000fce00020006ff */
[----:B----4-:R-:W-:Y:S01]  /*356e0*/  HMMA.16816.F32 R8, R16, R14, R8 ;  /* 0x0000000e1008723c */ /* 0x010fe20000001808 */
[----:B--2---:R-:W-:Y:S02]  /*356f0*/  IMAD R5, R5, 0x100, R2 ;  /* 0x0000010005057824 */ /* 0x004fe400078e0202 */
[----:B------:R-:W-:Y:S02]  /*35700*/  IMAD R6, R6, 0x100, R3 ;  /* 0x0000010006067824 */ /* 0x000fe400078e0203 */
[----:B------:R-:W-:Y:S01]  /*35710*/  IMAD R7, R7, 0x100, R28 ;  /* 0x0000010007077824 */ /* 0x000fe200078e021c */
[----:B------:R-:W-:Y:S01]  /*35720*/  F2FP.F16.E4M3.UNPACK_B R2, R29 ;  /* 0x0000001dff02723e */ /* 0x000fe200020006ff */
[----:B------:R-:W-:Y:S04]  /*35730*/  STL [R1+0x1acc], R12 ;  /* 0x001acc0c01007387 */ /* 0x000fe80000100800 */
[----:B------:R-:W-:Y:S01]  /*35740*/  STL [R1+0x1ac8], R13 ;  /* 0x001ac80d01007387 */ /* 0x000fe20000100800 */
[----:B------:R-:W-:-:S03]  /*35750*/  F2FP.F16.E4M3.UNPACK_B R0, R0 ;  /* 0x00000000ff00723e */ /* 0x000fc600020006ff */
[----:B------:R-:W-:Y:S01]  /*35760*/  STL [R1+0x1ab0], R15 ;  /* 0x001ab00f01007387 */ /* 0x000fe20000100800 */
[----:B------:R-:W-:-:S03]  /*35770*/  F2FP.F16.E4M3.UNPACK_B R6, R6 ;  /* 0x00000006ff06723e */ /* 0x000fc600020006ff */
[----:B------:R-:W-:Y:S01]  /*35780*/  STL [R1+0x20], R2 ;  /* 0x0000200201007387 */ /* 0x000fe20000100800 */
[----:B------:R-:W-:Y:S02]  /*35790*/  F2FP.F16.E4M3.UNPACK_B R7, R7 ;  /* 0x00000007ff07723e */ /* 0x000fe400020006ff */
[----:B------:R-:W-:Y:S02]  /*357a0*/  F2FP.F16.E4M3.UNPACK_B R4, R4 ;  /* 0x00000004ff04723e */ /* 0x000fe400020006ff */
[----:B------:R-:W-:Y:S01]  /*357b0*/  F2FP.F16.E4M3.UNPACK_B R5, R5 ;  /* 0x00000005ff05723e */ /* 0x000fe200020006ff */
[----:B------:R-:W-:Y:S04]  /*357c0*/  STL.64 [R1+0x430], R8 ;  /* 0x0004300801007387 */ /* 0x000fe80000100a00 */
[----:B------:R-:W-:Y:S04]  /*357d0*/  STL.64 [R1+0x438], R10 ;  /* 0x0004380a01007387 */ /* 0x000fe80000100a00 */
[----:B------:R-:W-:Y:S04]  /*357e0*/  STL [R1+0x1b60], R14 ;  /* 0x001b600e01007387 */ /* 0x000fe80000100800 */
[----:B------:R-:W-:Y:S04]  /*357f0*/  STL [R1+0x24], R0 ;  /* 0x0000240001007387 */ /* 0x000fe80000100800 */
[----:B------:R-:W-:Y:S04]  /*35800*/  STL.64 [R1+0x1b90], R6 ;  /* 0x001b900601007387 */ /* 0x000fe80000100a00 */
[----:B------:R0:W-:Y:S01]  /*35810*/  STL.64 [R1+0x1b88], R4 ;  /* 0x001b880401007387 */ /* 0x0001e20000100a00 */
[----:B---3--:R-:W-:-:S02]  /*35820*/  F2FP.F16.E4M3.UNPACK_B R20, R20 ;  /* 0x00000014ff14723e */ /* 0x008fc400020006ff */
[----:B------:R-:W-:-:S07]  /*35830*/  F2FP.F16.E4M3.UNPACK_B R21, R21 ;  /* 0x00000015ff15723e */ /* 0x000fce00020006ff */
[----:B0-----:R-:W-:Y:S01]  /*35840*/  HMMA.16816.F32 R4, R16, R20, R24 ;  /* 0x000000141004723c */ /* 0x001fe20000001818 */
[----:B------:R-:W-:Y:S05]  /*35850*/  STL.64 [R1+0x1af8], R22 ;  /* 0x001af81601007387 */ /* 0x000fea0000100a00 */
[----:B------:R0:W-:-:S15]  /*35860*/  STL.64 [R1+0x1af0], R20 ;  /* 0x001af01401007387 */ /* 0x0001de0000100a00 */
[----:B------:R-:W-:-:S02]  /*35870*/  NOP ;  /* 0x0000000000007918 */ /* 0x000fc40000000000 */
[----:B------:R-:W-:Y:S04]  /*35880*/  STL.64 [R1+0x420], R4 ;  /* 0x0004200401007387 */ /* 0x000fe80000100a00 */
[----:B------:R-:W-:Y:S04]  /*35890*/  STL.64 [R1+0x428], R6 ;  /* 0x0004280601007387 */ /* 0x000fe80000100a00 */
[----:B0-----:R-:W2:Y:S04]  /*358a0*/  LDL.LU R20, [R1+0x350] ;  /* 0x0003500001147983 */ /* 0x001ea80000300800 */
[----:B------:R-:W2:Y:S04]  /*358b0*/  LDL.LU R21, [R1+0x354] ;  /* 0x0003540001157983 */ /* 0x000ea80000300800 */
[----:B------:R-:W3:Y:S04]  /*358c0*/  LDL.LU R22, [R1+0x358] ;  /* 0x0003580001167983 */ /* 0x000ee80000300800 */
[----:B------:R-:W3:Y:S04]  /*358d0*/  LDL.LU R23, [R1+0x35c] ;  /* 0x00035c0001177983 */ /* 0x000ee80000300800 */
[----:B------:R-:W4:Y:S04]  /*358e0*/  LDL.64 R28, [R1] ;  /* 0x00000000011c7983 */ /* 0x000f280000100a00 */
[----:B------:R-:W2:Y:S04]  /*358f0*/  LDL.LU R24, [R1+0x370] ;  /* 0x0003700001187983 */ /* 0x000ea80000300800 */
        /* <DEDUP_REMOVED lines=14> */
[----:B0-----:R-:W2:Y:S04]  /*359e0*/  LDL R14, [R1+0x28] ;  /* 0x00002800010e7983 */ /* 0x001ea80000100800 */
[----:B------:R-:W2:Y:S04]  /*359f0*/  LDL R15, [R1+0x2c] ;  /* 0x00002c00010f7983 */ /* 0x000ea80000100800 */
[----:B----4-:R0:W-:Y:S04]  /*35a00*/  STL.64 [R1+0x1b68], R12 ;  /* 0x001b680c01007387 */ /* 0x0101e80000100a00 */
[----:B------:R-:W4:Y:S04]  /*35a10*/  LDL.LU R4, [R1+0x3d0] ;  /* 0x0003d00001047983 */ /* 0x000f280000300800 */
[----:B------:R-:W4:Y:S04]  /*35a20*/  LDL.LU R5, [R1+0x3d4] ;  /* 0x0003d40001057983 */ /* 0x000f280000300800 */
[----:B------:R-:W4:Y:S04]  /*35a30*/  LDL.LU R6, [R1+0x3d8] ;  /* 0x0003d80001067983 */ /* 0x000f280000300800 */
[----:B------:R-:W4:Y:S01]  /*35a40*/  LDL.LU R7, [R1+0x3dc] ;  /* 0x0003dc0001077983 */ /* 0x000f220000300800 */
[----:B0-----:R-:W-:-:S03]  /*35a50*/  IMAD.MOV.U32 R12, RZ, RZ, R2 ;  /* 0x000000ffff0c7224 */ /* 0x001fc600078e0002 */
[----:B------:R-:W2:Y:S04]  /*35a60*/  LDL.64 R2, [R1+0x18] ;  /* 0x0000180001027983 */ /* 0x000ea80000100a00 */
[----:B---3--:R-:W-:Y:S04]  /*35a70*/  STL.64 [R1+0x1b40], R26 ;  /* 0x001b401a01007387 */ /* 0x008fe80000100a00 */
[----:B------:R0:W-:Y:S04]  /*35a80*/  STL.64 [R1+0x1b38], R24 ;  /* 0x001b381801007387 */ /* 0x0001e80000100a00 */
        /* <DEDUP_REMOVED lines=8> */
[----:B------:R-:W4:Y:S04]  /*35b10*/  LDL.LU R26, [R1+0x3a8] ;  /* 0x0003a800011a7983 */ /* 0x000f280000300800 */
[----:B------:R-:W4:Y:S04]  /*35b20*/  LDL.LU R27, [R1+0x3ac] ;  /* 0x0003ac00011b7983 */ /* 0x000f280000300800 */
        /* <DEDUP_REMOVED lines=12> */
[----:B------:R-:W4:Y:S04]  /*35bf0*/  LDL.LU R8, [R1+0x330] ;  /* 0x0003300001087983 */ /* 0x000f280000300800 */
[----:B------:R-:W4:Y:S04]  /*35c00*/  LDL.LU R9, [R1+0x334] ;  /* 0x0003340001097983 */ /* 0x000f280000300800 */
[----:B------:R-:W2:Y:S04]  /*35c10*/  LDL.LU R10, [R1+0x338] ;  /* 0x00033800010a7983 */ /* 0x000ea80000300800 */
[----:B------:R-:W2:Y:S01]  /*35c20*/  LDL.LU R11, [R1+0x33c] ;  /* 0x00033c00010b7983 */ /* 0x000ea20000300800 */
[----:B------:R-:W-:-:S07]  /*35c30*/  IMAD.MOV.U32 R13, RZ, RZ, R0 ;  /* 0x000000ffff0d7224 */ /* 0x000fce00078e0000 */
[----:B------:R-:W-:Y:S01]  /*35c40*/  HMMA.16816.F32 R16, R16, R12, R4 ;  /* 0x0000000c1010723c */ /* 0x000fe20000001804 */
[----:B--2---:R-:W-:Y:S04]  /*35c50*/  STL.64 [R1+0x1ae8], R10 ;  /* 0x001ae80a01007387 */ /* 0x004fe80000100a00 */
[----:B----4-:R0:W-:Y:S04]  /*35c60*/  STL.64 [R1+0x1ae0], R8 ;  /* 0x001ae00801007387 */ /* 0x0101e80000100a00 */
        /* <DEDUP_REMOVED lines=8> */
[----:B0-----:R-:W3:Y:S04]  /*35cf0*/  LDL.64 R16, [R1+0x10] ;  /* 0x0000100001107983 */ /* 0x001ee80000100a00 */
[----:B-1----:R-:W2:Y:S01]  /*35d00*/  LDL.64 R18, [R1+0x8] ;  /* 0x0000080001127983 */ /* 0x002ea20000100a00 */
[----:B----4-:R-:W-:Y:S03]  /*35d10*/  HMMA.16816.F32 R12, R4, R14, R24 ;  /* 0x0000000e040c723c */ /* 0x010fe60000001818 */
[----:B------:R-:W3:Y:S04]  /*35d20*/  LDL.LU.64 R26, [R1+0x1b80] ;  /* 0x001b8000011a7983 */ /* 0x000ee80000300a00 */
[----:B------:R-:W3:-:S15]  /*35d30*/  LDL.LU.64 R24, [R1+0x1b78] ;  /* 0x001b780001187983 */ /* 0x000ede0000300a00 */
[----:B------:R-:W-:-:S01]  /*35d40*/  NOP ;  /* 0x0000000000007918 */ /* 0x000fc20000000000 */
[----:B------:R-:W-:Y:S04]  /*35d50*/  STL.64 [R1+0x3c0], R12 ;  /* 0x0003c00c01007387 */ /* 0x000fe80000100a00 */
[----:B------:R0:W-:Y:S04]  /*35d60*/  STL.64 [R1+0x3c8], R14 ;  /* 0x0003c80e01007387 */ /* 0x0001e80000100a00 */
[----:B0-----:R-:W4:Y:S04]  /*35d70*/  LDL.LU.64 R14, [R1+0x1b70] ;  /* 0x001b7000010e7983 */ /* 0x001f280000300a00 */
[----:B------:R-:W4:Y:S01]  /*35d80*/  LDL.LU.64 R12, [R1+0x1b68] ;  /* 0x001b6800010c7983 */ /* 0x000f220000300a00 */
[----:B------:R-:W-:Y:S01]  /*35d90*/  IMAD.MOV.U32 R0, RZ, RZ, R3 ;  /* 0x000000ffff007224 */ /* 0x000fe200078e0003 */
[C---:B---3--:R-:W-:Y:S06]  /*35da0*/  HMMA.16816.F32 R24, R4.reuse, R16, R24 ;  /* 0x000000100418723c */ /* 0x048fec0000001818 */
[----:B----4-:R-:W-:-:S15]  /*35db0*/  HMMA.16816.F32 R12, R4, R2, R12 ;  /* 0x00000002040c723c */ /* 0x010fde000000180c */
[----:B------:R-:W-:-:S08]  /*35dc0*/  NOP ;  /* 0x0000000000007918 */ /* 0x000fd00000000000 */
[----:B------:R0:W-:Y:S04]  /*35dd0*/  STL.64 [R1+0x3b0], R12 ;  /* 0x0003b00c01007387 */ /* 0x0001e80000100a00 */
[----:B------:R1:W-:Y:S01]  /*35de0*/  STL.64 [R1+0x3b8], R14 ;  /* 0x0003b80e01007387 */ /* 0x0003e20000100a00 */
[----:B0-----:R-:W-:-:S03]  /*35df0*/  IMAD.MOV.U32 R12, RZ, RZ, R2 ;  /* 0x000000ffff0c7224 */ /* 0x001fc600078e0002 */
[----:B-1----:R-:W3:Y:S04]  /*35e00*/  LDL.LU R14, [R1+0x1b60] ;  /* 0x001b6000010e7983 */ /* 0x002ee80000300800 */
[----:B------:R-:W4:Y:S04]  /*35e10*/  LDL.LU.64 R2, [R1+0x1b58] ;  /* 0x001b580001027983 */ /* 0x000f280000300a00 */
        /* <DEDUP_REMOVED lines=13> */
[----:B------:R-:W-:Y:S02]  /*35ef0*/  IMAD.MOV.U32 R16, RZ, RZ, R19 ;  /* 0x000000ffff107224 */ /* 0x000fe400078e0013 */
        /* <DEDUP_REMOVED lines=27> */
[----:B------:R-:W-:Y:S04]  /*360b0*/  STL.64 [R1+0x1a10], R26 ;  /* 0x001a101a01007387 */ /* 0x000fe80000100a00 */
[----:B------:R0:W-:Y:S04]  /*360c0*/  STL.64 [R1+0x1a08], R24 ;  /* 0x001a081801007387 */ /* 0x0001e80000100a00 */
[----:B0-----:R-:W4:Y:S04]  /*360d0*/  LDL.LU R24, [R1+0x310] ;  /* 0x0003100001187983 */ /* 0x001f280000300800 */
[----:B------:R-:W4:Y:S04]  /*360e0*/  LDL.LU R25, [R1+0x314] ;  /* 0x0003140001197983 */ /* 0x000f280000300800 */
[----:B------:R-:W4:Y:S04]  /*360f0*/  LDL.LU R26, [R1+0x318] ;  /* 0x00031800011a7983 */ /* 0x000f280000300800 */
[----:B------:R-:W4:Y:S01]  /*36100*/  LDL.LU R27, [R1+0x31c] ;  /* 0x00031c00011b7983 */ /* 0x000f220000300800 */
[----:B--2---:R-:W-:-:S15]  /*36110*/  HMMA.16816.F32 R8, R4, R22, R8 ;  /* 0x000000160408723c */ /* 0x004fde0000001808 */
[----:B------:R-:W-:-:S08]  /*36120*/  NOP ;  /* 0x0000000000007918 */ /* 0x000fd00000000000 */
[----:B------:R-:W-:Y:S04]  /*36130*/  STL.64 [R1+0x340], R8 ;  /* 0x0003400801007387 */ /* 0x000fe80000100a00 */
[----:B------:R0:W-:Y:S04]  /*36140*/  STL.64 [R1+0x348], R10 ;  /* 0x0003480a01007387 */ /* 0x0001e80000100a00 */
[----:B0-----:R-:W4:Y:S04]  /*36150*/  LDL.LU.64 R10, [R1+0x1ae8] ;  /* 0x001ae800010a7983 */ /* 0x001f280000300a00 */
[----:B------:R-:W4:Y:S04]  /*36160*/  LDL.LU.64 R8, [R1+0x1ae0] ;  /* 0x001ae00001087983 */ /* 0x000f280000300a00 */
[----:B------:R-:W-:Y:S04]  /*36170*/  STL.64 [R1+0x1aa8], R22 ;  /* 0x001aa81601007387 */ /* 0x000fe80000100a00 */
[----:B---3--:R0:W-:Y:S04]  /*36180*/  STL.64 [R1+0x1aa0], R20 ;  /* 0x001aa01401007387 */ /* 0x0081e80000100a00 */
        /* <DEDUP_REMOVED lines=9> */
[----:B------:R-:W2:Y:S02]  /*36220*/  LDL.LU.64 R8, [R1+0x1ad0] ;  /* 0x001ad00001087983 */ /* 0x000ea40000300a00 */
[----:B--2---:R-:W-:-:S15]  /*36230*/  HMMA.16816.F32 R20, R4, R8, R20 ;  /* 0x000000080414723c */ /* 0x004fde0000001814 */
[----:B------:R-:W-:-:S08]  /*36240*/  NOP ;  /* 0x0000000000007918 */ /* 0x000fd00000000000 */
[----:B------:R-:W-:Y:S04]  /*36250*/  STL.64 [R1+0x320], R20 ;  /* 0x0003201401007387 */ /* 0x000fe80000100a00 */
[----:B------:R3:W-:Y:S02]  /*36260*/  STL.64 [R1+0x328], R22 ;  /* 0x0003281601007387 */ /* 0x0007e40000100a00 */
[----:B---3--:R-:W-:Y:S02]  /*36270*/  HMMA.16816.F32 R20, R4, R10, R24 ;  /* 0x0000000a0414723c */ /* 0x008fe40000001818 */
[----:B------:R-:W2:-:S15]  /*36280*/  LDL.LU R24, [R1+0x290] ;  /* 0x0002900001187983 */ /* 0x000e9e0000300800 */
[----:B------:R-:W-:-:S06]  /*36290*/  NOP ;  /* 0x0000000000007918 */ /* 0x000fcc0000000000 */
[----:B------:R-:W-:Y:S04]  /*362a0*/  STL.64 [R1+0x310], R20 ;  /* 0x0003101401007387 */ /* 0x000fe80000100a00 */
[----:B------:R-:W-:Y:S04]  /*362b0*/  STL.64 [R1+0x318], R22 ;  /* 0x0003181601007387 */ /* 0x000fe80000100a00 */
[----:B------:R-:W2:Y:S04]  /*362c0*/  LDL.LU R25, [R1+0x294] ;  /* 0x0002940001197983 */ /* 0x000ea80000300800 */
[----:B------:R-:W3:Y:S04]  /*362d0*/  LDL.LU R26, [R1+0x298] ;  /* 0x00029800011a7983 */ /* 0x000ee80000300800 */
[----:B------:R-:W3:Y:S04]  /*362e0*/  LDL.LU R27, [R1+0x29c] ;  /* 0x00029c00011b7983 */ /* 0x000ee80000300800 */
[----:B---3--:R0:W-:Y:S04]  /*362f0*/  STL.64 [R1+0x1a20], R26 ;  /* 0x001a201a01007387 */ /* 0x0081e80000100a00 */
[----:B--2---:R-:W-:Y:S01]  /*36300*/  STL.64 [R1+0x1a18], R24 ;  /* 0x001a181801007387 */ /* 0x004fe20000100a00 */
[----:B0-----:R-:W-:-:S02]  /*36310*/  IMAD.MOV.U32 R26, RZ, RZ, R19 ;  /* 0x000000ffff1a7224 */ /* 0x001fc400078e0013 */
[----:B------:R-:W-:-:S05]  /*36320*/  IMAD.MOV.U32 R27, RZ, RZ, R18 ;  /* 0x000000ffff1b7224 */ /* 0x000fca00078e0012 */
[----:B------:R-:W-:Y:S04]  /*36330*/  STL.64 [R1+0x1a38], R26 ;  /* 0x001a381a01007387 */ /* 0x000fe80000100a00 */
[----:B------:R-:W-:Y:S04]  /*36340*/  STL.64 [R1+0x19e0], R10 ;  /* 0x0019e00a01007387 */ /* 0x000fe80000100a00 */
[----:B------:R0:W-:Y:S04]  /*36350*/  STL.64 [R1+0x19d8], R8 ;  /* 0x0019d80801007387 */ /* 0x0001e80000100a00 */
[----:B0-----:R-:W2:Y:S04]  /*36360*/  LDL.LU R8, [R1+0x270] ;  /* 0x0002700001087983 */ /* 0x001ea80000300800 */
[----:B------:R-:W2:Y:S04]  /*36370*/  LDL.LU R9, [R1+0x274] ;  /* 0x0002740001097983 */ /* 0x000ea80000300800 */
[----:B------:R-:W3:Y:S04]  /*36380*/  LDL.LU R10, [R1+0x278] ;  /* 0x00027800010a7983 */ /* 0x000ee80000300800 */
[----:B------:R-:W3:Y:S01]  /*36390*/  LDL.LU R11, [R1+0x27c] ;  /* 0x00027c00010b7983 */ /* 0x000ee20000300800 */
[----:B------:R-:W-:-:S02]  /*363a0*/  IMAD.MOV.U32 R24, RZ, RZ, R17 ;  /* 0x000000ffff187224 */ /* 0x000fc400078e0011 */
[----:B------:R-:W-:-:S05]  /*363b0*/  IMAD.MOV.U32 R25, RZ, RZ, R16 ;  /* 0x000000ffff197224 */ /* 0x000fca00078e0010 */
[----:B------:R-:W-:Y:S04]  /*363c0*/  STL.64 [R1+0x1a50], R24 ;  /* 0x001a501801007387 */ /* 0x000fe80000100a00 */
[----:B---3--:R-:W-:Y:S04]  /*363d0*/  STL.64 [R1+0x1a00], R10 ;  /* 0x001a000a01007387 */ /* 0x008fe80000100a00 */
[----:B--2---:R0:W-:Y:S04]  /*363e0*/  STL.64 [R1+0x19f8], R8 ;  /* 0x0019f80801007387 */ /* 0x0041e80000100a00 */
        /* <DEDUP_REMOVED lines=12> */
[----:B------:R-:W3:Y:S04]  /*364b0*/  LDL.LU R11, [R1+0x2ac] ;  /* 0x0002ac00010b7983 */ /* 0x000ee80000300800 */
[----:B------:R-:W4:Y:S01]  /*364c0*/  LDL.LU.64 R26, [R1+0x28] ;  /* 0x00002800011a7983 */ /* 0x000f220000300a00 */
[----:B------:R-:W-:-:S02]  /*364d0*/  IMAD.MOV.U32 R24, RZ, RZ, R12 ;  /* 0x000000ffff187224 */ /* 0x000fc400078e000c */
[----:B------:R-:W-:Y:S01]  /*364e0*/  IMAD.MOV.U32 R25, RZ, RZ, R0 ;  /* 0x000000ffff197224 */ /* 0x000fe200078e0000 */
[----:B----4-:R-:W-:Y:S04]  /*364f0*/  STL.64 [R1+0x1a88], R26 ;  /* 0x001a881a01007387 */ /* 0x010fe80000100a00 */
[----:B------:R0:W-:Y:S04]  /*36500*/  STL.64 [R1+0x1a80], R24 ;  /* 0x001a801801007387 */ /* 0x0001e80000100a00 */
[----:B0-----:R-:W4:Y:S04]  /*36510*/  LDL.LU R24, [R1+0x2f0] ;  /* 0x0002f00001187983 */ /* 0x001f280000300800 */
        /* <DEDUP_REMOVED lines=11> */
[----:B------:R-:W3:Y:S04]  /*365d0*/  LDL.LU R13, [R1+0x1300] ;  /* 0x00130000010d7983 */ /* 0x000ee80000300800 */
[----:B------:R-:W3:Y:S04]  /*365e0*/  LDL.LU R17, [R1+0x12fc] ;  /* 0x0012fc0001117983 */ /* 0x000ee80000300800 */
        /* <DEDUP_REMOVED lines=8> */
[----:B------:R-:W2:Y:S04]  /*36670*/  LDL.LU R19, [R1+0x1310] ;  /* 0x0013100001137983 */ /* 0x000ea80000300800 */
[----:B------:R-:W2:Y:S04]  /*36680*/  LDL.LU R0, [R1+0x130c] ;  /* 0x00130c0001007983 */ /* 0x000ea80000300800 */
[----:B------:R-:W2:Y:S04]  /*36690*/  LDL.LU R20, [R1+0x410] ;  /* 0x0004100001147983 */ /* 0x000ea80000300800 */
[----:B------:R-:W2:Y:S04]  /*366a0*/  LDL.LU R21, [R1+0x414] ;  /* 0x0004140001157983 */ /* 0x000ea80000300800 */
[----:B------:R-:W2:Y:S04]  /*366b0*/  LDL.LU R22, [R1+0x418] ;  /* 0x0004180001167983 */ /* 0x000ea80000300800 */
[----:B------:R-:W2:Y:S04]  /*366c0*/  LDL.LU R23, [R1+0x41c] ;  /* 0x00041c0001177983 */ /* 0x000ea80000300800 */
        /* <DEDUP_REMOVED lines=11> */
[----:B------:R-:W4:Y:S01]  /*36780*/  LDL.LU R11, [R1+0x2cc] ;  /* 0x0002cc00010b7983 */ /* 0x000f220000300800 */
[----:B------:R-:W-:-:S02]  /*36790*/  IMAD R16, R16, 0x100, R12 ;  /* 0x0000010010107824 */ /* 0x000fc400078e020c */
[----:B------:R-:W-:Y:S01]  /*367a0*/  IMAD R17, R17, 0x100, R13 ;  /* 0x0000010011117824 */ /* 0x000fe200078e020d */
[----:B----4-:R-:W-:Y:S04]  /*367b0*/  STL.64 [R1+0x1a78], R10 ;  /* 0x001a780a01007387 */ /* 0x010fe80000100a00 */
[----:B---3--:R0:W-:Y:S04]  /*367c0*/  STL.64 [R1+0x1a70], R8 ;  /* 0x001a700801007387 */ /* 0x0081e80000100a00 */
[----:B0-----:R-:W3:Y:S04]  /*367d0*/  LDL.LU R8, [R1+0x2d0] ;  /* 0x0002d00001087983 */ /* 0x001ee80000300800 */
[----:B------:R-:W3:Y:S04]  /*367e0*/  LDL.LU R9, [R1+0x2d4] ;  /* 0x0002d40001097983 */ /* 0x000ee80000300800 */
[----:B------:R-:W3:Y:S04]  /*367f0*/  LDL.LU R10, [R1+0x2d8] ;  /* 0x0002d800010a7983 */ /* 0x000ee80000300800 */
[----:B------:R-:W3:Y:S04]  /*36800*/  LDL.LU R11, [R1+0x2dc] ;  /* 0x0002dc00010b7983 */ /* 0x000ee80000300800 */
[----:B------:R-:W2:Y:S04]  /*36810*/  LDL.LU R12, [R1+0x1acc] ;  /* 0x001acc00010c7983 */ /* 0x000ea80000300800 */
[----:B------:R-:W2:Y:S01]  /*36820*/  LDL.LU R13, [R1+0x1ac8] ;  /* 0x001ac800010d7983 */ /* 0x000ea20000300800 */
[----:B------:R-:W-:Y:S01]  /*36830*/  IMAD R18, R18, 0x100, R15 ;  /* 0x0000010012127824 */ /* 0x000fe200078e020f */
[----:B--2---:R-:W-:-:S15]  /*36840*/  HMMA.16816.F32 R24, R4, R12, R24 ;  /* 0x0000000c0418723c */ /* 0x004fde0000001818 */
[----:B------:R-:W-:-:S08]  /*36850*/  NOP ;  /* 0x0000000000007918 */ /* 0x000fd00000000000 */
[----:B------:R-:W-:Y:S04]  /*36860*/  STL.64 [R1+0x300], R24 ;  /* 0x0003001801007387 */ /* 0x000fe80000100a00 */
[----:B------:R0:W-:Y:S04]  /*36870*/  STL.64 [R1+0x308], R26 ;  /* 0x0003081a01007387 */ /* 0x0001e80000100a00 */
[----:B0-----:R-:W2:Y:S04]  /*36880*/  LDL.LU.64 R26, [R1+0x1ac0] ;  /* 0x001ac000011a7983 */ /* 0x001ea80000300a00 */
[----:B------:R-:W2:Y:S04]  /*36890*/  LDL.LU.64 R24, [R1+0x1ab8] ;  /* 0x001ab80001187983 */ /* 0x000ea80000300a00 */
[----:B------:R0:W-:Y:S04]  /*368a0*/  STL [R1+0x19b4], R12 ;  /* 0x0019b40c01007387 */ /* 0x0001e80000100800 */
[----:B------:R1:W-:Y:S04]  /*368b0*/  STL [R1+0x19b0], R13 ;  /* 0x0019b00d01007387 */ /* 0x0003e80000100800 */
[----:B0-----:R-:W4:Y:S04]  /*368c0*/  LDL R12, [R1+0x20] ;  /* 0x00002000010c7983 */ /* 0x001f280000100800 */
[----:B-1----:R-:W4:Y:S04]  /*368d0*/  LDL R13, [R1+0x24] ;  /* 0x00002400010d7983 */ /* 0x002f280000100800 */
[----:B------:R-:W3:Y:S02]  /*368e0*/  LDL.LU R15, [R1+0x1ab0] ;  /* 0x001ab000010f7983 */ /* 0x000ee40000300800 */
[----:B---3--:R-:W-:-:S15]  /*368f0*/  HMMA.16816.F32 R20, R4, R14, R20 ;  /* 0x0000000e0414723c */ /* 0x008fde0000001814 */
        /* <DEDUP_REMOVED lines=17> */
[----:B0-----:R-:W2:Y:S04]  /*36a10*/  LDL.LU R4, [R1+0x2e0] ;  /* 0x0002e00001047983 */ /* 0x001ea80000300800 */
[----:B------:R-:W2:Y:S04]  /*36a20*/  LDL.LU R5, [R1+0x2e4] ;  /* 0x0002e40001057983 */ /* 0x000ea80000300800 */
[----:B-1----:R-:W2:Y:S04]  /*36a30*/  LDL.LU R6, [R1+0x2e8] ;  /* 0x0002e80001067983 */ /* 0x002ea80000300800 */
[----:B------:R-:W2:Y:S01]  /*36a40*/  LDL.LU R7, [R1+0x2ec] ;  /* 0x0002ec0001077983 */ /* 0x000ea20000300800 */
[----:B------:R-:W-:Y:S01]  /*36a50*/  IMAD R19, R0, 0x100, R19 ;  /* 0x0000010000137824 */ /* 0x000fe200078e0213 */
[----:B------:R-:W-:-:S02]  /*36a60*/  F2FP.F16.E4M3.UNPACK_B R16, R16 ;  /* 0x00000010ff10723e */ /* 0x000fc400020006ff */
[----:B------:R-:W-:Y:S02]  /*36a70*/  F2FP.F16.E4M3.UNPACK_B R17, R17 ;  /* 0x00000011ff11723e */ /* 0x000fe400020006ff */
[----:B------:R-:W-:Y:S02]  /*36a80*/  F2FP.F16.E4M3.UNPACK_B R18, R18 ;  /* 0x00000012ff12723e */ /* 0x000fe400020006ff */
[----:B------:R-:W-:-:S07]  /*36a90*/  F2FP.F16.E4M3.UNPACK_B R19, R19 ;  /* 0x00000013ff13723e */ /* 0x000fce00020006ff */
[----:B--2---:R-:W-:-:S15]  /*36aa0*/  HMMA.16816.F32 R4, R16, R26, R4 ;  /* 0x0000001a1004723c */ /* 0x004fde0000001804 */
[----:B------:R-:W-:-:S08]  /*36ab0*/  NOP ;  /* 0x0000000000007918 */ /* 0x000fd00000000000 */
[----:B------:R0:W-:Y:S02]  /*36ac0*/  STL.64 [R1+0x2e0], R4 ;  /* 0x0002e00401007387 */ /* 0x0001e40000100a00 */
[----:B0-----:R-:W-:Y:S02]  /*36ad0*/  IMAD.MOV.U32 R5, RZ, RZ, R26 ;  /* 0x000000ffff057224 */ /* 0x001fe400078e001a */
[----:B------:R-:W-:Y:S02]  /*36ae0*/  IMAD.MOV.U32 R4, RZ, RZ, R27 ;  /* 0x000000ffff047224 */ /* 0x000fe400078e001b */
[----:B----4-:R-:W-:Y:S01]  /*36af0*/  HMMA.16816.F32 R24, R16, R24, R8 ;  /* 0x000000181018723c */ /* 0x010fe20000001808 */
[----:B------:R-:W-:Y:S04]  /*36b00*/  STL.64 [R1+0x2e8], R6 ;  /* 0x0002e80601007387 */ /* 0x000fe80000100a00 */
[----:B------:R-:W2:Y:S04]  /*36b10*/  LDL.LU.64 R10, [R1+0x1a78] ;  /* 0x001a7800010a7983 */ /* 0x000ea80000300a00 */
[----:B------:R-:W2:-:S14]  /*36b20*/  LDL.LU.64 R8, [R1+0x1a70] ;  /* 0x001a700001087983 */ /* 0x000e9c0000300a00 */
[----:B------:R-:W-:Y:S04]  /*36b30*/  STL.64 [R1+0x2d0], R24 ;  /* 0x0002d01801007387 */ /* 0x000fe80000100a00 */
[----:B------:R0:W-:Y:S04]  /*36b40*/  STL.64 [R1+0x2d8], R26 ;  /* 0x0002d81a01007387 */ /* 0x0001e80000100a00 */
[----:B0-----:R-:W2:Y:S02]  /*36b50*/  LDL.LU.64 R26, [R1+0x1a68] ;  /* 0x001a6800011a7983 */ /* 0x001ea40000300a00 */
[----:B--2---:R-:W-:Y:S02]  /*36b60*/  HMMA.16816.F32 R24, R16, R26, R8 ;  /* 0x0000001a1018723c */ /* 0x004fe40000001808 */
[----:B------:R-:W2:Y:S04]  /*36b70*/  LDL.LU.64 R10, [R1+0x1a60] ;  /* 0x001a6000010a7983 */ /* 0x000ea80000300a00 */
[----:B------:R-:W2:-:S15]  /*36b80*/  LDL.LU.64 R8, [R1+0x1a58] ;  /* 0x001a580001087983 */ /* 0x000e9e0000300a00 */
[----:B------:R-:W-:-:S02]  /*36b90*/  NOP ;  /* 0x0000000000007918 */ /* 0x000fc40000000000 */
[----:B------:R0:W-:Y:S04]  /*36ba0*/  STL.64 [R1+0x2c0], R24 ;  /* 0x0002c01801007387 */ /* 0x0001e80000100a00 */
[----:B------:R2:W-:Y:S04]  /*36bb0*/  STL.64 [R1+0x2c8], R26 ;  /* 0x0002c81a01007387 */ /* 0x0005e80000100a00 */
[----:B0-----:R-:W2:Y:S02]  /*36bc0*/  LDL.LU.64 R24, [R1+0x1a50] ;  /* 0x001a500001187983 */ /* 0x001ea40000300a00 */
[----:B--2---:R-:W-:Y:S02]  /*36bd0*/  HMMA.16816.F32 R24, R16, R24, R8 ;  /* 0x000000181018723c */ /* 0x004fe40000001808 */
[----:B------:R-:W2:Y:S04]  /*36be0*/  LDL.LU.64 R10, [R1+0x1a48] ;  /* 0x001a4800010a7983 */ /* 0x000ea80000300a00 */
[----:B------:R-:W2:-:S15]  /*36bf0*/  LDL.LU.64 R8, [R1+0x1a40] ;  /* 0x001a400001087983 */ /* 0x000e9e0000300a00 */
[----:B------:R-:W-:-:S02]  /*36c00*/  NOP ;  /* 0x0000000000007918 */ /* 0x000fc40000000000 */
[----:B------:R-:W-:Y:S04]  /*36c10*/  STL.64 [R1+0x2b0], R24 ;  /* 0x0002b01801007387 */ /* 0x000fe80000100a00 */
        /* <DEDUP_REMOVED lines=14> */
[----:B0-----:R-:W2:Y:S04]  /*36d00*/  LDL.LU.64 R26, [R1+0x1a10] ;  /* 0x001a1000011a7983 */ /* 0x001ea80000300a00 */
[----:B------:R-:W4:Y:S01]  /*36d10*/  LDL.LU.64 R24, [R1+0x1a08] ;  /* 0x001a080001187983 */ /* 0x000f220000300a00 */
[----:B--2---:R-:W-:-:S15]  /*36d20*/  HMMA.16816.F32 R8, R16, R26, R8 ;  /* 0x0000001a1008723c */ /* 0x004fde0000001808 */
[----:B------:R-:W-:-:S08]  /*36d30*/  NOP ;  /* 0x0000000000007918 */ /* 0x000fd00000000000 */
[----:B------:R-:W-:Y:S04]  /*36d40*/  STL.64 [R1+0x280], R8 ;  /* 0x0002800801007387 */ /* 0x000fe80000100a00 */
[----:B------:R0:W-:Y:S04]  /*36d50*/  STL.64 [R1+0x288], R10 ;  /* 0x0002880a01007387 */ /* 0x0001e80000100a00 */
[----:B0-----:R-:W4:Y:S04]  /*36d60*/  LDL.LU.64 R10, [R1+0x1a00] ;  /* 0x001a0000010a7983 */ /* 0x001f280000300a00 */
[----:B------:R-:W4:Y:S04]  /*36d70*/  LDL.LU.64 R8, [R1+0x19f8] ;  /* 0x0019f80001087983 */ /* 0x000f280000300a00 */
[----:B------:R-:W2:Y:S04]  /*36d80*/  LDL.LU R6, [R1+0x1324] ;  /* 0x0013240001067983 */ /* 0x000ea80000300800 */
[----:B------:R-:W2:Y:S01]  /*36d90*/  LDL.LU R7, [R1+0x1330] ;  /* 0x0013300001077983 */ /* 0x000ea20000300800 */
[----:B----4-:R-:W-:-:S15]  /*36da0*/  HMMA.16816.F32 R8, R16, R24, R8 ;  /* 0x000000181008723c */ /* 0x010fde0000001808 */
[----:B------:R-:W-:-:S08]  /*36db0*/  NOP ;  /* 0x0000000000007918 */ /* 0x000fd00000000000 */
[----:B------:R0:W-:Y:S04]  /*36dc0*/  STL.64 [R1+0x270], R8 ;  /* 0x0002700801007387 */ /* 0x0001e80000100a00 */
[----:B------:R1:W-:Y:S04]  /*36dd0*/  STL.64 [R1+0x278], R10 ;  /* 0x0002780a01007387 */ /* 0x0003e80000100a00 */
[----:B------:R-:W4:Y:S04]  /*36de0*/  LDL.LU R0, [R1+0x132c] ;  /* 0x00132c0001007983 */ /* 0x000f280000300800 */
[----:B------:R3:W-:Y:S04]  /*36df0*/  STL.64 [R1+0x1910], R26 ;  /* 0x0019101a01007387 */ /* 0x0007e80000100a00 */
[----:B0-----:R-:W2:Y:S04]  /*36e00*/  LDL.LU R8, [R1+0x250] ;  /* 0x0002500001087983 */ /* 0x001ea80000300800 */
[----:B------:R-:W2:Y:S04]  /*36e10*/  LDL.LU R9, [R1+0x254] ;  /* 0x0002540001097983 */ /* 0x000ea80000300800 */
[----:B-1----:R-:W4:Y:S04]  /*36e20*/  LDL.LU R10, [R1+0x258] ;  /* 0x00025800010a7983 */ /* 0x002f280000300800 */
[----:B------:R-:W4:Y:S01]  /*36e30*/  LDL.LU R11, [R1+0x25c] ;  /* 0x00025c00010b7983 */ /* 0x000f220000300800 */
[----:B---3--:R-:W-:-:S03]  /*36e40*/  IMAD.MOV.U32 R27, RZ, RZ, R4 ;  /* 0x000000ffff1b7224 */ /* 0x008fc600078e0004 */
[----:B----4-:R-:W-:Y:S04]  /*36e50*/  STL.64 [R1+0x19f0], R10 ;  /* 0x0019f00a01007387 */ /* 0x010fe80000100a00 */
[----:B--2---:R0:W-:Y:S04]  /*36e60*/  STL.64 [R1+0x19e8], R8 ;  /* 0x0019e80801007387 */ /* 0x0041e80000100a00 */
[----:B0-----:R-:W2:Y:S04]  /*36e70*/  LDL.LU R8, [R1+0x260] ;  /* 0x0002600001087983 */ /* 0x001ea80000300800 */
[----:B------:R-:W2:Y:S04]  /*36e80*/  LDL.LU R9, [R1+0x264] ;  /* 0x0002640001097983 */ /* 0x000ea80000300800 */
[----:B------:R-:W2:Y:S04]  /*36e90*/  LDL.LU R10, [R1+0x268] ;  /* 0x00026800010a7983 */ /* 0x000ea80000300800 */
[----:B------:R-:W2:Y:S04]  /*36ea0*/  LDL.LU R11, [R1+0x26c] ;  /* 0x00026c00010b7983 */ /* 0x000ea80000300800 */
[----:B------:R-:W3:Y:S04]  /*36eb0*/  LDL.LU R12, [R1+0x1318] ;  /* 0x00131800010c7983 */ /* 0x000ee80000300800 */
[----:B------:R-:W4:Y:S04]  /*36ec0*/  LDL.LU R4, [R1+0x1314] ;  /* 0x0013140001047983 */ /* 0x000f280000300800 */
[----:B------:R-:W3:Y:S04]  /*36ed0*/  LDL.LU R13, [R1+0x1320] ;  /* 0x00132000010d7983 */ /* 0x000ee80000300800 */
[----:B------:R-:W-:Y:S04]  /*36ee0*/  STL.64 [R1+0x19c0], R14 ;  /* 0x0019c00e01007387 */ /* 0x000fe80000100a00 */
[----:B---3--:R0:W-:Y:S04]  /*36ef0*/  STL.64 [R1+0x19b8], R12 ;  /* 0x0019b80c01007387 */ /* 0x0081e80000100a00 */
[----:B0-----:R-:W3:Y:S04]  /*36f00*/  LDL.LU R12, [R1+0x230] ;  /* 0x00023000010c7983 */ /* 0x001ee80000300800 */
[----:B------:R-:W3:Y:S04]  /*36f10*/  LDL.LU R13, [R1+0x234] ;  /* 0x00023400010d7983 */ /* 0x000ee80000300800 */
[----:B------:R-:W2:Y:S04]  /*36f20*/  LDL.LU R14, [R1+0x238] ;  /* 0x00023800010e7983 */ /* 0x000ea80000300800 */
[----:B------:R-:W2:Y:S01]  /*36f30*/  LDL.LU R15, [R1+0x23c] ;  /* 0x00023c00010f7983 */ /* 0x000ea20000300800 */
[----:B------:R-:W-:-:S03]  /*36f40*/  IMAD.MOV.U32 R26, RZ, RZ, R5 ;  /* 0x000000ffff1a7224 */ /* 0x000fc600078e0005 */
[----:B--2---:R-:W-:Y:S04]  /*36f50*/  STL.64 [R1+0x19d0], R14 ;  /* 0x0019d00e01007387 */ /* 0x004fe80000100a00 */
[----:B---3--:R0:W-:Y:S04]  /*36f60*/  STL.64 [R1+0x19c8], R12 ;  /* 0x0019c80c01007387 */ /* 0x0081e80000100a00 */
[----:B0-----:R-:W2:Y:S04]  /*36f70*/  LDL.LU R12, [R1+0x240] ;  /* 0x00024000010c7983 */ /* 0x001ea80000300800 */
[----:B------:R-:W2:Y:S04]  /*36f80*/  LDL.LU R13, [R1+0x244] ;  /* 0x00024400010d7983 */ /* 0x000ea80000300800 */
[----:B------:R-:W2:Y:S04]  /*36f90*/  LDL.LU R14, [R1+0x248] ;  /* 0x00024800010e7983 */ /* 0x000ea80000300800 */
[----:B------:R-:W2:Y:S04]  /*36fa0*/  LDL.LU R15, [R1+0x24c] ;  /* 0x00024c00010f7983 */ /* 0x000ea80000300800 */
[----:B------:R-:W3:Y:S04]  /*36fb0*/  LDL.LU R5, [R1+0x131c] ;  /* 0x00131c0001057983 */ /* 0x000ee80000300800 */
[----:B------:R0:W-:Y:S04]  /*36fc0*/  STL.64 [R1+0x1908], R24 ;  /* 0x0019081801007387 */ /* 0x0001e80000100a00 */
[----:B0-----:R-:W4:Y:S04]  /*36fd0*/  LDL.LU.64 R24, [R1+0x20] ;  /* 0x0000200001187983 */ /* 0x001f280000300a00 */
[----:B------:R-:W-:Y:S04]  /*36fe0*/  STL.64 [R1+0x1988], R26 ;  /* 0x0019881a01007387 */ /* 0x000fe80000100a00 */
[----:B----4-:R0:W-:Y:S04]  /*36ff0*/  STL.64 [R1+0x1980], R24 ;  /* 0x0019801801007387 */ /* 0x0101e80000100a00 */
[----:B0-----:R-:W4:Y:S04]  /*37000*/  LDL.LU R24, [R1+0x3e0] ;  /* 0x0003e00001187983 */ /* 0x001f280000300800 */
[----:B------:R-:W4:Y:S04]  /*37010*/  LDL.LU R25, [R1+0x3e4] ;  /* 0x0003e40001197983 */ /* 0x000f280000300800 */
[----:B------:R-:W2:Y:S04]  /*37020*/  LDL.LU R26, [R1+0x3e8] ;  /* 0x0003e800011a7983 */ /* 0x000ea80000300800 */
[----:B------:R-:W2:Y:S01]  /*37030*/  LDL.LU R27, [R1+0x3ec] ;  /* 0x0003ec00011b7983 */ /* 0x000ea20000300800 */
[C---:B------:R-:W-:Y:S03]  /*37040*/  HMMA.16816.F32 R8, R16.reuse, R22, R8 ;  /* 0x000000161008723c */ /* 0x040fe60000001808 */
[----:B--2---:R-:W-:Y:S04]  /*37050*/  STL.64 [R1+0x1998], R26 ;  /* 0x0019981a01007387 */ /* 0x004fe80000100a00 */
[----:B----4-:R0:W-:Y:S04]  /*37060*/  STL.64 [R1+0x1990], R24 ;  /* 0x0019901801007387 */ /* 0x0101e80000100a00 */
[----:B0-----:R-:W2:Y:S04]  /*37070*/  LDL.LU R24, [R1+0x3f0] ;  /* 0x0003f00001187983 */ /* 0x001ea80000300800 */
[----:B------:R-:W2:Y:S04]  /*37080*/  LDL.LU R25, [R1+0x3f4] ;  /* 0x0003f40001197983 */ /* 0x000ea80000300800 */
[----:B------:R-:W4:Y:S04]  /*37090*/  LDL.LU R26, [R1+0x3f8] ;  /* 0x0003f800011a7983 */ /* 0x000f280000300800 */
[----:B------:R-:W4:Y:S04]  /*370a0*/  LDL.LU R27, [R1+0x3fc] ;  /* 0x0003fc00011b7983 */ /* 0x000f280000300800 */
[----:B----4-:R-:W-:Y:S04]  /*370b0*/  STL.64 [R1+0x19a8], R26 ;  /* 0x0019a81a01007387 */ /* 0x010fe80000100a00 */
[----:B--2---:R0:W-:Y:S04]  /*370c0*/  STL.64 [R1+0x19a0], R24 ;  /* 0x0019a01801007387 */ /* 0x0041e80000100a00 */
[----:B0-----:R-:W2:Y:S04]  /*370d0*/  LDL.LU R24, [R1+0x220] ;  /* 0x0002200001187983 */ /* 0x001ea80000300800 */
[----:B------:R-:W2:Y:S04]  /*370e0*/  LDL.LU R25, [R1+0x224] ;  /* 0x0002240001197983 */ /* 0x000ea80000300800 */
[----:B------:R-:W2:Y:S04]  /*370f0*/  LDL.LU R26, [R1+0x228] ;  /* 0x00022800011a7983 */ /* 0x000ea80000300800 */
[----:B------:R-:W2:Y:S04]  /*37100*/  LDL.LU R27, [R1+0x22c] ;  /* 0x00022c00011b7983 */ /* 0x000ea80000300800 */
        /* <DEDUP_REMOVED lines=9> */
[----:B------:R-:W3:Y:S04]  /*371a0*/  LDL.LU.64 R8, [R1+0x19d8] ;  /* 0x0019d80001087983 */ /* 0x000ee80000300a00 */
[----:B------:R0:W-:Y:S04]  /*371b0*/  STL [R1+0x18f4], R3 ;  /* 0x0018f40301007387 */ /* 0x0001e80000100800 */
[----:B0-----:R-:W2:Y:S01]  /*371c0*/  LDL.LU R3, [R1+0x1328] ;  /* 0x0013280001037983 */ /* 0x001ea20000300800 */
[----:B---3--:R-:W-:-:S15]  /*371d0*/  HMMA.16816.F32 R12, R16, R8, R12 ;  /* 0x00000008100c723c */ /* 0x008fde000000180c */
[----:B------:R-:W-:-:S08]  /*371e0*/  NOP ;  /* 0x0000000000007918 */ /* 0x000fd00000000000 */
        /* <DEDUP_REMOVED lines=31> */
[----:B------:R-:W2:Y:S04]  /*373e0*/  LDL.LU.64 R24, [R1+0x1990] ;  /* 0x0019900001187983 */ /* 0x000ea80000300a00 */
[----:B------:R-:W-:Y:S04]  /*373f0*/  STL.64 [R1+0x18a8], R14 ;  /* 0x0018a80e01007387 */ /* 0x000fe80000100a00 */
[----:B------:R0:W-:Y:S04]  /*37400*/  STL.64 [R1+0x18a0], R12 ;  /* 0x0018a00c01007387 */ /* 0x0001e80000100a00 */
[----:B0-----:R-:W3:Y:S04]  /*37410*/  LDL.LU R12, [R1+0x210] ;  /* 0x00021000010c7983 */ /* 0x001ee80000300800 */
[----:B------:R-:W3:Y:S04]  /*37420*/  LDL.LU R13, [R1+0x214] ;  /* 0x00021400010d7983 */ /* 0x000ee80000300800 */
[----:B------:R-:W3:Y:S04]  /*37430*/  LDL.LU R14, [R1+0x218] ;  /* 0x00021800010e7983 */ /* 0x000ee80000300800 */
[----:B------:R-:W3:Y:S01]  /*37440*/  LDL.LU R15, [R1+0x21c] ;  /* 0x00021c00010f7983 */ /* 0x000ee20000300800 */
[----:B--2---:R-:W-:-:S15]  /*37450*/  HMMA.16816.F32 R24, R16, R20, R24 ;  /* 0x000000141018723c */ /* 0x004fde0000001818 */
[----:B------:R-:W-:-:S08]  /*37460*/  NOP ;  /* 0x0000000000007918 */ /* 0x000fd00000000000 */
[----:B------:R-:W-:Y:S04]  /*37470*/  STL.64 [R1+0x3e0], R24 ;  /* 0x0003e01801007387 */ /* 0x000fe80000100a00 */
[----:B------:R0:W-:Y:S04]  /*37480*/  STL.64 [R1+0x3e8], R26 ;  /* 0x0003e81a01007387 */ /* 0x0001e80000100a00 */
[----:B0-----:R-:W2:Y:S04]  /*37490*/  LDL.LU.64 R26, [R1+0x1988] ;  /* 0x00198800011a7983 */ /* 0x001ea80000300a00 */
[----:B------:R-:W3:Y:S01]  /*374a0*/  LDL.LU.64 R24, [R1+0x1980] ;  /* 0x0019800001187983 */ /* 0x000ee20000300a00 */
[----:B------:R-:W-:-:S02]  /*374b0*/  IMAD R6, R6, 0x100, R3 ;  /* 0x0000010006067824 */ /* 0x000fc400078e0203 */
[----:B------:R-:W-:Y:S01]  /*374c0*/  IMAD R7, R0, 0x100, R7 ;  /* 0x0000010000077824 */ /* 0x000fe200078e0207 */
[----:B------:R-:W-:Y:S02]  /*374d0*/  F2FP.F16.E4M3.UNPACK_B R4, R4 ;  /* 0x00000004ff04723e */ /* 0x000fe400020006ff */
[----:B------:R-:W-:Y:S02]  /*374e0*/  F2FP.F16.E4M3.UNPACK_B R5, R5 ;  /* 0x00000005ff05723e */ /* 0x000fe400020006ff */
[----:B------:R-:W-:Y:S02]  /*374f0*/  F2FP.F16.E4M3.UNPACK_B R6, R6 ;  /* 0x00000006ff06723e */ /* 0x000fe400020006ff */
[----:B------:R-:W-:Y:S01]  /*37500*/  F2FP.F16.E4M3.UNPACK_B R7, R7 ;  /* 0x00000007ff07723e */ /* 0x000fe200020006ff */
[----:B------:R-:W-:Y:S04]  /*37510*/  STL.64 [R1+0x18e8], R22 ;  /* 0x0018e81601007387 */ /* 0x000fe80000100a00 */
[----:B------:R-:W-:Y:S01]  /*37520*/  STL.64 [R1+0x18e0], R20 ;  /* 0x0018e01401007387 */ /* 0x000fe20000100a00 */
[----:B---3--:R-:W-:Y:S06]  /*37530*/  HMMA.16816.F32 R12, R16, R24, R12 ;  /* 0x00000018100c723c */ /* 0x008fec000000180c */
[----:B--2---:R-:W-:Y:S01]  /*37540*/  HMMA.16816.F32 R8, R4, R26, R8 ;  /* 0x0000001a0408723c */ /* 0x004fe20000001808 */
[----:B------:R-:W-:-:S02]  /*37550*/  IMAD.MOV.U32 R3, RZ, RZ, R24 ;  /* 0x000000ffff037224 */ /* 0x000fc400078e0018 */
[----:B------:R-:W-:-:S14]  /*37560*/  IMAD.MOV.U32 R0, RZ, RZ, R25 ;  /* 0x000000ffff007224 */ /* 0x000fdc00078e0019 */
[----:B------:R0:W-:Y:S04]  /*37570*/  STL.64 [R1+0x210], R12 ;  /* 0x0002100c01007387 */ /* 0x0001e80000100a00 */
[----:B------:R1:W-:Y:S04]  /*37580*/  STL.64 [R1+0x218], R14 ;  /* 0x0002180e01007387 */ /* 0x0003e80000100a00 */
[----:B------:R-:W2:Y:S04]  /*37590*/  LDL.LU R17, [R1+0x133c] ;  /* 0x00133c0001117983 */ /* 0x000ea80000300800 */
[----:B------:R-:W3:Y:S04]  /*375a0*/  LDL.LU R18, [R1+0x1344] ;  /* 0x0013440001127983 */ /* 0x000ee80000300800 */
[----:B------:R-:W3:Y:S04]  /*375b0*/  LDL.LU R19, [R1+0x134c] ;  /* 0x00134c0001137983 */ /* 0x000ee80000300800 */
[----:B0-----:R-:W4:Y:S04]  /*375c0*/  LDL.LU R12, [R1+0xa0] ;  /* 0x0000a000010c7983 */ /* 0x001f280000300800 */
[----:B------:R-:W-:Y:S04]  /*375d0*/  STL.64 [R1+0x1f0], R8 ;  /* 0x0001f00801007387 */ /* 0x000fe80000100a00 */
[----:B------:R-:W-:Y:S04]  /*375e0*/  STL.64 [R1+0x1f8], R10 ;  /* 0x0001f80a01007387 */ /* 0x000fe80000100a00 */
[----:B------:R-:W4:Y:S04]  /*375f0*/  LDL.LU R13, [R1+0xa4] ;  /* 0x0000a400010d7983 */ /* 0x000f280000300800 */
[----:B-1----:R-:W2:Y:S04]  /*37600*/  LDL.LU R14, [R1+0xa8] ;  /* 0x0000a800010e7983 */ /* 0x002ea80000300800 */
[----:B------:R-:W2:Y:S04]  /*37610*/  LDL.LU R15, [R1+0xac] ;  /* 0x0000ac00010f7983 */ /* 0x000ea80000300800 */
[----:B------:R-:W3:Y:S04]  /*37620*/  LDL.LU R20, [R1+0x120] ;  /* 0x0001200001147983 */ /* 0x000ee80000300800 */
[----:B------:R-:W3:Y:S04]  /*37630*/  LDL.LU R21, [R1+0x124] ;  /* 0x0001240001157983 */ /* 0x000ee80000300800 */
[----:B------:R-:W4:Y:S04]  /*37640*/  LDL.LU R22, [R1+0x128] ;  /* 0x0001280001167983 */ /* 0x000f280000300800 */
[----:B------:R-:W4:Y:S04]  /*37650*/  LDL.LU R23, [R1+0x12c] ;  /* 0x00012c0001177983 */ /* 0x000f280000300800 */
[----:B------:R-:W2:Y:S04]  /*37660*/  LDL.LU R24, [R1+0x160] ;  /* 0x0001600001187983 */ /* 0x000ea80000300800 */
[----:B------:R-:W2:Y:S04]  /*37670*/  LDL.LU R25, [R1+0x164] ;  /* 0x0001640001197983 */ /* 0x000ea80000300800 */
[----:B------:R-:W3:Y:S04]  /*37680*/  LDL.LU R26, [R1+0x168] ;  /* 0x00016800011a7983 */ /* 0x000ee80000300800 */
[----:B------:R-:W3:Y:S04]  /*37690*/  LDL.LU R27, [R1+0x16c] ;  /* 0x00016c00011b7983 */ /* 0x000ee80000300800 */
[----:B---3--:R0:W-:Y:S04]  /*376a0*/  STL.64 [R1+0x1920], R26 ;  /* 0x0019201a01007387 */ /* 0x0081e80000100a00 */
[----:B0-----:R-:W3:Y:S04]  /*376b0*/  LDL.LU R26, [R1] ;  /* 0x00000000011a7983 */ /* 0x001ee80000300800 */
[----:B------:R-:W3:Y:S04]  /*376c0*/  LDL.LU R27, [R1+0x4] ;  /* 0x00000400011b7983 */ /* 0x000ee80000300800 */
[----:B--2---:R-:W-:Y:S04]  /*376d0*/  STL.64 [R1+0x1918], R24 ;  /* 0x0019181801007387 */ /* 0x004fe80000100a00 */
[----:B---3--:R-:W-:Y:S04]  /*376e0*/  STL.64 [R1+0x1938], R26 ;  /* 0x0019381a01007387 */ /* 0x008fe80000100a00 */
[----:B----4-:R-:W-:Y:S04]  /*376f0*/  STL.64 [R1+0x1900], R22 ;  /* 0x0019001601007387 */ /* 0x010fe80000100a00 */
        /* <DEDUP_REMOVED lines=18> */
[----:B----4-:R-:W-:Y:S04]  /*37820*/  STL.64 [R1+0x1968], R26 ;  /* 0x0019681a01007387 */ /* 0x010fe80000100a00 */
        /* <DEDUP_REMOVED lines=28> */
[----:B------:R-:W-:Y:S04]  /*379f0*/  STL.64 [R1+0x18b8], R14 ;  /* 0x0018b80e01007387 */ /* 0x000fe80000100a00 */
[----:B------:R0:W-:Y:S04]  /*37a00*/  STL.64 [R1+0x18b0], R12 ;  /* 0x0018b00c01007387 */ /* 0x0001e80000100a00 */
[----:B0-----:R-:W4:Y:S04]  /*37a10*/  LDL.LU R12, [R1+0xc0] ;  /* 0x0000c000010c7983 */ /* 0x001f280000300800 */
[----:B------:R-:W4:Y:S04]  /*37a20*/  LDL.LU R13, [R1+0xc4] ;  /* 0x0000c400010d7983 */ /* 0x000f280000300800 */
[----:B------:R-:W4:Y:S04]  /*37a30*/  LDL.LU R14, [R1+0xc8] ;  /* 0x0000c800010e7983 */ /* 0x000f280000300800 */
[----:B------:R-:W4:Y:S04]  /*37a40*/  LDL.LU R15, [R1+0xcc] ;  /* 0x0000cc00010f7983 */ /* 0x000f280000300800 */
[----:B------:R-:W3:Y:S01]  /*37a50*/  LDL.LU R16, [R1+0x1334] ;  /* 0x0013340001107983 */ /* 0x000ee20000300800 */
[C---:B--2---:R-:W-:Y:S03]  /*37a60*/  HMMA.16816.F32 R24, R4.reuse, R24, R20 ;  /* 0x000000180418723c */ /* 0x044fe60000001814 */
[----:B------:R-:W-:Y:S04]  /*37a70*/  STL.64 [R1+0x1898], R18 ;  /* 0x0018981201007387 */ /* 0x000fe80000100a00 */
[----:B---3--:R0:W-:Y:S04]  /*37a80*/  STL.64 [R1+0x1890], R16 ;  /* 0x0018901001007387 */ /* 0x0081e80000100a00 */
[----:B0-----:R-:W2:Y:S04]  /*37a90*/  LDL.LU R16, [R1+0x80] ;  /* 0x0000800001107983 */ /* 0x001ea80000300800 */
[----:B------:R-:W2:Y:S04]  /*37aa0*/  LDL.LU R17, [R1+0x84] ;  /* 0x0000840001117983 */ /* 0x000ea80000300800 */
[----:B------:R-:W2:Y:S04]  /*37ab0*/  LDL.LU R18, [R1+0x88] ;  /* 0x0000880001127983 */ /* 0x000ea80000300800 */
[----:B------:R-:W2:Y:S04]  /*37ac0*/  LDL.LU R19, [R1+0x8c] ;  /* 0x00008c0001137983 */ /* 0x000ea80000300800 */
        /* <DEDUP_REMOVED lines=33> */
[----:B------:R-:W2:Y:S04]  /*37ce0*/  LDL.LU R28, [R1+0x468] ;  /* 0x00046800011c7983 */ /* 0x000ea80000300800 */
[----:B------:R-:W2:Y:S01]  /*37cf0*/  LDL.LU R29, [R1+0x46c] ;  /* 0x00046c00011d7983 */ /* 0x000ea20000300800 */
[----:B---3--:R-:W-:-:S15]  /*37d00*/  HMMA.16816.F32 R20, R4, R26, R20 ;  /* 0x0000001a0414723c */ /* 0x008fde0000001814 */
[----:B------:R-:W-:-:S08]  /*37d10*/  NOP ;  /* 0x0000000000007918 */ /* 0x000fd00000000000 */
[----:B------:R-:W-:Y:S04]  /*37d20*/  STL.64 [R1+0x140], R20 ;  /* 0x0001401401007387 */ /* 0x000fe80000100a00 */
[----:B------:R0:W-:Y:S04]  /*37d30*/  STL.64 [R1+0x148], R22 ;  /* 0x0001481601007387 */ /* 0x0001e80000100a00 */
[----:B0-----:R-:W4:Y:S04]  /*37d40*/  LDL.LU.64 R22, [R1+0x1900] ;  /* 0x0019000001167983 */ /* 0x001f280000300a00 */
[----:B------:R-:W4:Y:S01]  /*37d50*/  LDL.LU.64 R20, [R1+0x18f8] ;  /* 0x0018f80001147983 */ /* 0x000f220000300a00 */
[----:B------:R-:W-:-:S02]  /*37d60*/  IMAD.MOV.U32 R26, RZ, RZ, R3 ;  /* 0x000000ffff1a7224 */ /* 0x000fc400078e0003 */
[----:B------:R-:W-:Y:S01]  /*37d70*/  IMAD.MOV.U32 R27, RZ, RZ, R0 ;  /* 0x000000ffff1b7224 */ /* 0x000fe200078e0000 */
[----:B------:R-:W3:Y:S04]  /*37d80*/  LDL.LU R3, [R1+0x18f4] ;  /* 0x0018f40001037983 */ /* 0x000ee80000300800 */
[----:B------:R-:W2:Y:S01]  /*37d90*/  LDL.LU R0, [R1+0x18f0] ;  /* 0x0018f00001007983 */ /* 0x000ea20000300800 */
[----:B----4-:R-:W-:-:S15]  /*37da0*/  HMMA.16816.F32 R20, R4, R24, R20 ;  /* 0x000000180414723c */ /* 0x010fde0000001814 */
[----:B------:R-:W-:-:S08]  /*37db0*/  NOP ;  /* 0x0000000000007918 */ /* 0x000fd00000000000 */
[----:B------:R-:W-:Y:S04]  /*37dc0*/  STL.64 [R1+0x120], R20 ;  /* 0x0001201401007387 */ /* 0x000fe80000100a00 */
[----:B------:R0:W-:Y:S04]  /*37dd0*/  STL.64 [R1+0x128], R22 ;  /* 0x0001281601007387 */ /* 0x0001e80000100a00 */
[----:B0-----:R-:W4:Y:S04]  /*37de0*/  LDL.LU.64 R22, [R1+0x18e8] ;  /* 0x0018e80001167983 */ /* 0x001f280000300a00 */
[----:B------:R-:W2:Y:S04]  /*37df0*/  LDL.LU.64 R20, [R1+0x18e0] ;  /* 0x0018e00001147983 */ /* 0x000ea80000300a00 */
[----:B------:R-:W3:Y:S04]  /*37e00*/  LDL.LU R24, [R1+0x1350] ;  /* 0x0013500001187983 */ /* 0x000ee80000300800 */
[----:B------:R-:W3:Y:S04]  /*37e10*/  LDL.LU R25, [R1+0x458] ;  /* 0x0004580001197983 */ /* 0x000ee80000300800 */
[----:B------:R-:W-:Y:S01]  /*37e20*/  STL.64 [R1+0x1888], R26 ;  /* 0x0018881a01007387 */ /* 0x000fe20000100a00 */
[C---:B----4-:R-:W-:Y:S03]  /*37e30*/  HMMA.16816.F32 R8, R4.reuse, R22, R8 ;  /* 0x000000160408723c */ /* 0x050fe60000001808 */
[----:B---3--:R0:W-:Y:S04]  /*37e40*/  STL.64 [R1+0x1880], R24 ;  /* 0x0018801801007387 */ /* 0x0081e80000100a00 */
[----:B0-----:R-:W3:Y:S04]  /*37e50*/  LDL.LU R24, [R1+0x50] ;  /* 0x0000500001187983 */ /* 0x001ee80000300800 */
[----:B------:R-:W3:Y:S04]  /*37e60*/  LDL.LU R25, [R1+0x54] ;  /* 0x0000540001197983 */ /* 0x000ee80000300800 */
[----:B------:R-:W3:Y:S04]  /*37e70*/  LDL.LU R26, [R1+0x58] ;  /* 0x00005800011a7983 */ /* 0x000ee80000300800 */
[----:B------:R-:W3:Y:S04]  /*37e80*/  LDL.LU R27, [R1+0x5c] ;  /* 0x00005c00011b7983 */ /* 0x000ee80000300800 */
        /* <DEDUP_REMOVED lines=20> */
[----:B------:R-:W3:Y:S04]  /*37fd0*/  LDL.LU.64 R14, [R1+0x18a8] ;  /* 0x0018a800010e7983 */ /* 0x000ee80000300a00 */
[----:B------:R-:W2:-:S15]  /*37fe0*/  LDL.LU.64 R12, [R1+0x18a0] ;  /* 0x0018a000010c7983 */ /* 0x000e9e0000300a00 */
[----:B------:R-:W-:-:S02]  /*37ff0*/  NOP ;  /* 0x0000000000007918 */ /* 0x000fc40000000000 */
[----:B------:R0:W-:Y:S04]  /*38000*/  STL.64 [R1+0xa0], R8 ;  /* 0x0000a00801007387 */ /* 0x0001e80000100a00 */
[----:B------:R1:W-:Y:S04]  /*38010*/  STL.64 [R1+0xa8], R10 ;  /* 0x0000a80a01007387 */ /* 0x0003e80000100a00 */
[----:B0-----:R-:W4:Y:S04]  /*38020*/  LDL.LU R8, [R1+0x30] ;  /* 0x0000300001087983 */ /* 0x001f280000300800 */
[----:B------:R-:W4:Y:S04]  /*38030*/  LDL.LU R9, [R1+0x34] ;  /* 0x0000340001097983 */ /* 0x000f280000300800 */
[----:B-1----:R-:W4:Y:S04]  /*38040*/  LDL.LU R10, [R1+0x38] ;  /* 0x00003800010a7983 */ /* 0x002f280000300800 */
[----:B------:R-:W4:Y:S01]  /*38050*/  LDL.LU R11, [R1+0x3c] ;  /* 0x00003c00010b7983 */ /* 0x000f220000300800 */
[C---:B--2---:R-:W-:Y:S06]  /*38060*/  HMMA.16816.F32 R16, R4.reuse, R12, R16 ;  /* 0x0000000c0410723c */ /* 0x044fec0000001810 */
[----:B---3--:R-:W-:-:S15]  /*38070*/  HMMA.16816.F32 R12, R4, R14, R24 ;  /* 0x0000000e040c723c */ /* 0x008fde0000001818 */
[----:B------:R-:W-:-:S02]  /*38080*/  NOP ;  /* 0x0000000000007918 */ /* 0x000fc40000000000 */
[----:B------:R-:W-:Y:S04]  /*38090*/  STL.64 [R1+0x70], R16 ;  /* 0x0000701001007387 */ /* 0x000fe80000100a00 */
[----:B------:R0:W-:Y:S04]  /*380a0*/  STL.64 [R1+0x78], R18 ;  /* 0x0000781201007387 */ /* 0x0001e80000100a00 */
[----:B0-----:R-:W2:Y:S04]  /*380b0*/  LDL.LU.64 R18, [R1+0x1898] ;  /* 0x0018980001127983 */ /* 0x001ea80000300a00 */
[----:B------:R-:W3:Y:S04]  /*380c0*/  LDL.LU.64 R16, [R1+0x1890] ;  /* 0x0018900001107983 */ /* 0x000ee80000300a00 */
[----:B------:R-:W4:Y:S04]  /*380d0*/  LDL.LU.64 R26, [R1+0x1888] ;  /* 0x00188800011a7983 */ /* 0x000f280000300a00 */
[----:B------:R-:W2:Y:S04]  /*380e0*/  LDL.LU.64 R24, [R1+0x1880] ;  /* 0x0018800001187983 */ /* 0x000ea80000300a00 */
[----:B------:R0:W-:Y:S04]  /*380f0*/  STL.64 [R1+0x50], R12 ;  /* 0x0000500c01007387 */ /* 0x0001e80000100a00 */
[----:B------:R1:W-:Y:S04]  /*38100*/  STL.64 [R1+0x58], R14 ;  /* 0x0000580e01007387 */ /* 0x0003e80000100a00 */
[----:B0-----:R-:W3:Y:S04]  /*38110*/  LDL.LU R12, [R1+0x40] ;  /* 0x00004000010c7983 */ /* 0x001ee80000300800 */
[----:B------:R-:W3:Y:S04]  /*38120*/  LDL.LU R13, [R1+0x44] ;  /* 0x00004400010d7983 */ /* 0x000ee80000300800 */
[----:B-1----:R-:W3:Y:S04]  /*38130*/  LDL.LU R14, [R1+0x48] ;  /* 0x00004800010e7983 */ /* 0x002ee80000300800 */
[----:B------:R-:W3:Y:S01]  /*38140*/  LDL.LU R15, [R1+0x4c] ;  /* 0x00004c00010f7983 */ /* 0x000ee20000300800 */
[----:B------:R-:W-:Y:S01]  /*38150*/  F2FP.F16.E4M3.UNPACK_B R0, R0.H1 ;  /* 0x00000000ff00723e */ /* 0x000fe200030006ff */
[----:B----4-:R-:W-:Y:S01]  /*38160*/  HMMA.16816.F32 R8, R4, R26, R8 ;  /* 0x0000001a0408723c */ /* 0x010fe20000001808 */
[----:B--2---:R-:W-:-:S05]  /*38170*/  F2FP.F16.E4M3.UNPACK_B R2, R25.H1 ;  /* 0x00000019ff02723e */ /* 0x004fca00030006ff */
[----:B---3--:R-:W-:Y:S01]  /*38180*/  HMMA.16816.F32 R12, R4, R20, R12 ;  /* 0x00000014040c723c */ /* 0x008fe2000000180c */
[----:B------:R-:W-:Y:S04]  /*38190*/  STL [R1+0x28], R2 ;  /* 0x0000280201007387 */ /* 0x000fe80000100800 */
[----:B------:R0:W-:Y:S01]  /*381a0*/  STL [R1+0x2c], R0 ;  /* 0x00002c0001007387 */ /* 0x0001e20000100800 */
[----:B------:R-:W-:Y:S01]  /*381b0*/  IMAD R16, R16, 0x100, R3 ;  /* 0x0000010010107824 */ /* 0x000fe200078e0203 */
[----:B------:R-:W-:-:S11]  /*381c0*/  F2FP.F16.E4M3.UNPACK_B R6, R28.H1 ;  /* 0x0000001cff06723e */ /* 0x000fd600030006ff */
[----:B0-----:R-:W-:Y:S01]  /*381d0*/  IMAD.MOV.U32 R0, RZ, RZ, R11 ;  /* 0x000000ffff007224 */ /* 0x001fe200078e000b */
[----:B------:R-:W-:-:S04]  /*381e0*/  F2FP.F16.E4M3.UNPACK_B R7, R29.H1 ;  /* 0x0000001dff07723e */ /* 0x000fc800030006ff */
[----:B------:R0:W-:Y:S04]  /*381f0*/  STL.64 [R1+0x40], R12 ;  /* 0x0000400c01007387 */ /* 0x0001e80000100a00 */
[----:B------:R-:W-:Y:S04]  /*38200*/  STL.64 [R1+0x48], R14 ;  /* 0x0000480e01007387 */ /* 0x000fe80000100a00 */
[----:B------:R-:W-:Y:S04]  /*38210*/  STL.64 [R1+0x30], R8 ;  /* 0x0000300801007387 */ /* 0x000fe80000100a00 */
[----:B------:R-:W-:Y:S04]  /*38220*/  STL [R1+0x38], R10 ;  /* 0x0000380a01007387 */ /* 0x000fe80000100800 */
[----:B------:R-:W2:Y:S04]  /*38230*/  LDL.64 R4, [R1+0x28] ;  /* 0x0000280001047983 */ /* 0x000ea80000100a00 */
[----:B------:R-:W-:Y:S04]  /*38240*/  STL [R1+0x15d0], R0 ;  /* 0x0015d00001007387 */ /* 0x000fe80000100800 */
[----:B------:R-:W3:Y:S04]  /*38250*/  LDL.LU R21, [R1+0x478] ;  /* 0x0004780001157983 */ /* 0x000ee80000300800 */
[----:B------:R-:W4:Y:S04]  /*38260*/  LDL.LU R29, [R1+0x47c] ;  /* 0x00047c00011d7983 */ /* 0x000f280000300800 */
[----:B------:R-:W3:Y:S04]  /*38270*/  LDL.LU R2, [R1+0x488] ;  /* 0x0004880001027983 */ /* 0x000ee80000300800 */
[----:B------:R-:W3:Y:S04]  /*38280*/  LDL.LU R3, [R1+0x48c] ;  /* 0x00048c0001037983 */ /* 0x000ee80000300800 */
[----:B------:R-:W-:Y:S04]  /*38290*/  STL [R1+0x20], R6 ;  /* 0x0000200601007387 */ /* 0x000fe80000100800 */
[----:B0-----:R-:W2:Y:S04]  /*382a0*/  LDL.LU R12, [R1+0x498] ;  /* 0x00049800010c7983 */ /* 0x001ea80000300800 */
[----:B------:R-:W-:Y:S04]  /*382b0*/  STL [R1+0x24], R7 ;  /* 0x0000240701007387 */ /* 0x000fe80000100800 */
[----:B------:R-:W2:Y:S04]  /*382c0*/  LDL.LU R13, [R1+0x49c] ;  /* 0x00049c00010d7983 */ /* 0x000ea80000300800 */
[----:B--2---:R0:W-:Y:S04]  /*382d0*/  STL.64 [R1+0x1858], R12 ;  /* 0x0018580c01007387 */ /* 0x0041e80000100a00 */
        /* <DEDUP_REMOVED lines=8> */
[----:B------:R-:W4:Y:S04]  /*38360*/  LDL.LU R14, [R1+0x98] ;  /* 0x00009800010e7983 */ /* 0x000f280000300800 */
[----:B------:R-:W4:Y:S01]  /*38370*/  LDL.LU R15, [R1+0x9c] ;  /* 0x00009c00010f7983 */ /* 0x000f220000300800 */
[----:B------:R-:W-:-:S02]  /*38380*/  IMAD R17, R17, 0x100, R22 ;  /* 0x0000010011117824 */ /* 0x000fc400078e0216 */
[----:B------:R-:W-:Y:S02]  /*38390*/  IMAD R18, R18, 0x100, R23 ;  /* 0x0000010012127824 */ /* 0x000fe400078e0217 */
[----:B------:R-:W-:Y:S01]  /*383a0*/  IMAD R19, R19, 0x100, R24 ;  /* 0x0000010013137824 */ /* 0x000fe200078e0218 */
[----:B----4-:R-:W-:Y:S04]  /*383b0*/  STL.64 [R1+0x1878], R14 ;  /* 0x0018780e01007387 */ /* 0x010fe80000100a00 */
[----:B--2---:R0:W-:Y:S04]  /*383c0*/  STL.64 [R1+0x1870], R12 ;  /* 0x0018700c01007387 */ /* 0x0041e80000100a00 */
[----:B0-----:R-:W2:Y:S04]  /*383d0*/  LDL.LU R12, [R1+0x60] ;  /* 0x00006000010c7983 */ /* 0x001ea80000300800 */
[----:B------:R-:W2:Y:S04]  /*383e0*/  LDL.LU R13, [R1+0x64] ;  /* 0x00006400010d7983 */ /* 0x000ea80000300800 */
[----:B------:R-:W2:Y:S04]  /*383f0*/  LDL.LU R14, [R1+0x68] ;  /* 0x00006800010e7983 */ /* 0x000ea80000300800 */
[----:B------:R-:W2:Y:S01]  /*38400*/  LDL.LU R15, [R1+0x6c] ;  /* 0x00006c00010f7983 */ /* 0x000ea20000300800 */
[----:B------:R-:W-:-:S02]  /*38410*/  F2FP.F16.E4M3.UNPACK_B R16, R16 ;  /* 0x00000010ff10723e */ /* 0x000fc400020006ff */
[----:B------:R-:W-:Y:S02]  /*38420*/  F2FP.F16.E4M3.UNPACK_B R17, R17 ;  /* 0x00000011ff11723e */ /* 0x000fe400020006ff */
[----:B------:R-:W-:Y:S02]  /*38430*/  F2FP.F16.E4M3.UNPACK_B R18, R18 ;  /* 0x00000012ff12723e */ /* 0x000fe400020006ff */
[----:B------:R-:W-:Y:S01]  /*38440*/  F2FP.F16.E4M3.UNPACK_B R19, R19 ;  /* 0x00000013ff13723e */ /* 0x000fe200020006ff */
        /* <DEDUP_REMOVED lines=10> */
[----:B--2---:R-:W-:-:S15]  /*384f0*/  HMMA.16816.F32 R12, R16, R4, R12 ;  /* 0x00000004100c723c */ /* 0x004fde000000180c */
[----:B------:R-:W-:-:S08]  /*38500*/  NOP ;  /* 0x0000000000007918 */ /* 0x000fd00000000000 */
[----:B------:R-:W-:Y:S04]  /*38510*/  STL.64 [R1+0x80], R12 ;  /* 0x0000800c01007387 */ /* 0x000fe80000100a00 */
[----:B------:R0:W-:Y:S04]  /*38520*/  STL.64 [R1+0x88], R14 ;  /* 0x0000880e01007387 */ /* 0x0001e80000100a00 */
[----:B0-----:R-:W2:Y:S04]  /*38530*/  LDL.LU.64 R14, [R1+0x1878] ;  /* 0x00187800010e7983 */ /* 0x001ea80000300a00 */
[----:B------:R-:W2:Y:S01]  /*38540*/  LDL.LU.64 R12, [R1+0x1870] ;  /* 0x00187000010c7983 */ /* 0x000ea20000300a00 */
[----:B------:R-:W-:-:S02]  /*38550*/  IMAD.MOV.U32 R0, RZ, RZ, R5 ;  /* 0x000000ffff007224 */ /* 0x000fc400078e0005 */
[----:B------:R-:W-:Y:S01]  /*38560*/  IMAD.MOV.U32 R20, RZ, RZ, R4 ;  /* 0x000000ffff147224 */ /* 0x000fe200078e0004 */
[----:B------:R-:W4:Y:S04]  /*38570*/  LDL.LU R28, [R1+0x4b8] ;  /* 0x0004b800011c7983 */ /* 0x000f280000300800 */
[----:B------:R-:W-:Y:S01]  /*38580*/  STL [R1+0x17e4], R0 ;  /* 0x0017e40001007387 */ /* 0x000fe20000100800 */
[----:B------:R-:W-:-:S03]  /*38590*/  F2FP.F16.E4M3.UNPACK_B R5, R29.H1 ;  /* 0x0000001dff05723e */ /* 0x000fc600030006ff */
[----:B------:R-:W-:Y:S04]  /*385a0*/  STL [R1+0x17e0], R20 ;  /* 0x0017e01401007387 */ /* 0x000fe80000100800 */
[----:B------:R-:W4:Y:S01]  /*385b0*/  LDL.LU R29, [R1+0x4bc] ;  /* 0x0004bc00011d7983 */ /* 0x000f220000300800 */
[----:B--2---:R-:W-:-:S15]  /*385c0*/  HMMA.16816.F32 R12, R16, R6, R12 ;  /* 0x00000006100c723c */ /* 0x004fde000000180c */
[----:B------:R-:W-:-:S08]  /*385d0*/  NOP ;  /* 0x0000000000007918 */ /* 0x000fd00000000000 */
[----:B------:R-:W-:Y:S04]  /*385e0*/  STL.64 [R1+0x90], R12 ;  /* 0x0000900c01007387 */ /* 0x000fe80000100a00 */
[----:B------:R0:W-:Y:S04]  /*385f0*/  STL.64 [R1+0x98], R14 ;  /* 0x0000980e01007387 */ /* 0x0001e80000100a00 */
[----:B0-----:R-:W2:Y:S04]  /*38600*/  LDL.LU.64 R14, [R1+0x1868] ;  /* 0x00186800010e7983 */ /* 0x001ea80000300a00 */
[----:B------:R-:W2:Y:S01]  /*38610*/  LDL.LU.64 R12, [R1+0x1860] ;  /* 0x00186000010c7983 */ /* 0x000ea20000300a00 */
[----:B---3--:R-:W-:Y:S01]  /*38620*/  F2FP.F16.E4M3.UNPACK_B R4, R21.H1 ;  /* 0x00000015ff04723e */ /* 0x008fe200030006ff */
[----:B------:R-:W-:-:S02]  /*38630*/  IMAD.MOV.U32 R21, RZ, RZ, R7 ;  /* 0x000000ffff157224 */ /* 0x000fc400078e0007 */
[----:B------:R-:W-:Y:S02]  /*38640*/  IMAD.MOV.U32 R20, RZ, RZ, R6 ;  /* 0x000000ffff147224 */ /* 0x000fe400078e0006 */
[----:B------:R-:W-:Y:S04]  /*38650*/  STL.64 [R1+0x18], R4 ;  /* 0x0000180401007387 */ /* 0x000fe80000100a00 */
[----:B------:R-:W-:Y:S04]  /*38660*/  STL [R1+0x17ec], R21 ;  /* 0x0017ec1501007387 */ /* 0x000fe80000100800 */
[----:B------:R-:W-:Y:S01]  /*38670*/  STL [R1+0x17e8], R20 ;  /* 0x0017e81401007387 */ /* 0x000fe20000100800 */
[----:B--2---:R-:W-:-:S15]  /*38680*/  HMMA.16816.F32 R12, R16, R4, R12 ;  /* 0x00000004100c723c */ /* 0x004fde000000180c */
[----:B------:R-:W-:-:S08]  /*38690*/  NOP ;  /* 0x0000000000007918 */ /* 0x000fd00000000000 */
[----:B------:R0:W-:Y:S04]  /*386a0*/  STL.64 [R1+0xb0], R12 ;  /* 0x0000b00c01007387 */ /* 0x0001e80000100a00 */
[----:B------:R-:W-:Y:S04]  /*386b0*/  STL.64 [R1+0xb8], R14 ;  /* 0x0000b80e01007387 */ /* 0x000fe80000100a00 */
[----:B0-----:R-:W2:Y:S01]  /*386c0*/  LDL.LU.64 R12, [R1+0x1858] ;  /* 0x00185800010c7983 */ /* 0x001ea20000300a00 */
[----:B------:R-:W-:Y:S02]  /*386d0*/  F2FP.F16.E4M3.UNPACK_B R2, R2.H1 ;  /* 0x00000002ff02723e */ /* 0x000fe400030006ff */
[----:B------:R-:W-:-:S07]  /*386e0*/  F2FP.F16.E4M3.UNPACK_B R3, R3.H1 ;  /* 0x00000003ff03723e */ /* 0x000fce00030006ff */
[----:B----4-:R-:W-:Y:S01]  /*386f0*/  HMMA.16816.F32 R8, R16, R2, R8 ;  /* 0x000000021008723c */ /* 0x010fe20000001808 */
[----:B------:R-:W-:Y:S02]  /*38700*/  IMAD.MOV.U32 R0, RZ, RZ, R5 ;  /* 0x000000ffff007224 */ /* 0x000fe400078e0005 */
[----:B------:R-:W-:-:S03]  /*38710*/  IMAD.MOV.U32 R20, RZ, RZ, R4 ;  /* 0x000000ffff147224 */ /* 0x000fc600078e0004 */
[----:B------:R-:W-:Y:S04]  /*38720*/  STL.64 [R1+0x10], R2 ;  /* 0x0000100201007387 */ /* 0x000fe80000100a00 */
[----:B------:R-:W-:Y:S04]  /*38730*/  STL [R1+0x17f4], R0 ;  /* 0x0017f40001007387 */ /* 0x000fe80000100800 */
[----:B------:R0:W-:Y:S09]  /*38740*/  STL [R1+0x17f0], R20 ;  /* 0x0017f01401007387 */ /* 0x0001f20000100800 */
[----:B------:R-:W-:Y:S04]  /*38750*/  STL.64 [R1+0xd0], R8 ;  /* 0x0000d00801007387 */ /* 0x000fe80000100a00 */
[----:B------:R1:W-:Y:S01]  /*38760*/  STL.64 [R1+0xd8], R10 ;  /* 0x0000d80a01007387 */ /* 0x0003e20000100a00 */
[----:B------:R-:W-:-:S02]  /*38770*/  IMAD.MOV.U32 R21, RZ, RZ, R3 ;  /* 0x000000ffff157224 */ /* 0x000fc400078e0003 */
[----:B0-----:R-:W-:Y:S01]  /*38780*/  IMAD.MOV.U32 R20, RZ, RZ, R2 ;  /* 0x000000ffff147224 */ /* 0x001fe200078e0002 */
[----:B------:R-:W-:Y:S02]  /*38790*/  F2FP.F16.E4M3.UNPACK_B R2, R22.H1 ;  /* 0x00000016ff02723e */ /* 0x000fe400030006ff */
[----:B------:R-:W-:Y:S02]  /*387a0*/  F2FP.F16.E4M3.UNPACK_B R3, R23.H1 ;  /* 0x00000017ff03723e */ /* 0x000fe400030006ff */
[----:B--2---:R-:W-:Y:S02]  /*387b0*/  F2FP.F16.E4M3.UNPACK_B R4, R12.H1 ;  /* 0x0000000cff04723e */ /* 0x004fe400030006ff */
[----:B------:R-:W-:-:S07]  /*387c0*/  F2FP.F16.E4M3.UNPACK_B R5, R13.H1 ;  /* 0x0000000dff05723e */ /* 0x000fce00030006ff */
[----:B-1----:R-:W-:Y:S06]  /*387d0*/  HMMA.16816.F32 R8, R16, R4, R24 ;  /* 0x000000041008723c */ /* 0x002fec0000001818 */
[----:B------:R0:W-:Y:S04]  /*387e0*/  STL.64 [R1+0x8], R4 ;  /* 0x0000080401007387 */ /* 0x0001e80000100a00 */
[----:B------:R-:W-:Y:S04]  /*387f0*/  STL [R1+0x17fc], R21 ;  /* 0x0017fc1501007387 */ /* 0x000fe80000100800 */
[----:B------:R-:W-:Y:S01]  /*38800*/  STL [R1+0x17f8], R20 ;  /* 0x0017f81401007387 */ /* 0x000fe20000100800 */
[----:B------:R-:W-:-:S03]  /*38810*/  IMAD.MOV.U32 R0, RZ, RZ, R5 ;  /* 0x000000ffff007224 */ /* 0x000fc600078e0005 */
[----:B0-----:R-:W2:Y:S05]  /*38820*/  LDL.LU R4, [R1+0x110] ;  /* 0x0001100001047983 */ /* 0x001eaa0000300800 */
[----:B------:R0:W-:Y:S04]  /*38830*/  STL.64 [R1+0xf0], R8 ;  /* 0x0000f00801007387 */ /* 0x0001e80000100a00 */
[----:B------:R-:W-:Y:S04]  /*38840*/  STL.64 [R1+0xf8], R10 ;  /* 0x0000f80a01007387 */ /* 0x000fe80000100a00 */
[----:B------:R-:W2:Y:S04]  /*38850*/  LDL.LU R5, [R1+0x114] ;  /* 0x0001140001057983 */ /* 0x000ea80000300800 */
[----:B------:R-:W2:Y:S04]  /*38860*/  LDL.LU R6, [R1+0x118] ;  /* 0x0001180001067983 */ /* 0x000ea80000300800 */
[----:B------:R-:W2:Y:S04]  /*38870*/  LDL.LU R7, [R1+0x11c] ;  /* 0x00011c0001077983 */ /* 0x000ea80000300800 */
[----:B------:R-:W-:Y:S04]  /*38880*/  STL [R1], R2 ;  /* 0x0000000201007387 */ /* 0x000fe80000100800 */
[----:B------:R-:W-:Y:S04]  /*38890*/  STL [R1+0x4], R3 ;  /* 0x0000040301007387 */ /* 0x000fe80000100800 */
[----:B------:R-:W3:Y:S04]  /*388a0*/  LDL.LU R15, [R1+0x136c] ;  /* 0x00136c00010f7983 */ /* 0x000ee80000300800 */
[----:B0-----:R-:W4:Y:S04]  /*388b0*/  LDL.LU R8, [R1+0x528] ;  /* 0x0005280001087983 */ /* 0x001f280000300800 */
[----:B------:R-:W4:Y:S04]  /*388c0*/  LDL.LU R9, [R1+0x52c] ;  /* 0x00052c0001097983 */ /* 0x000f280000300800 */
[----:B----4-:R0:W-:Y:S04]  /*388d0*/  STL.64 [R1+0x1830], R8 ;  /* 0x0018300801007387 */ /* 0x0101e80000100a00 */
[----:B0-----:R-:W4:Y:S04]  /*388e0*/  LDL.LU R8, [R1+0x170] ;  /* 0x0001700001087983 */ /* 0x001f280000300800 */
[----:B------:R-:W4:Y:S04]  /*388f0*/  LDL.LU R9, [R1+0x174] ;  /* 0x0001740001097983 */ /* 0x000f280000300800 */
[----:B------:R-:W3:Y:S04]  /*38900*/  LDL.LU R10, [R1+0x178] ;  /* 0x00017800010a7983 */ /* 0x000ee80000300800 */
[----:B------:R-:W3:Y:S01]  /*38910*/  LDL.LU R11, [R1+0x17c] ;  /* 0x00017c00010b7983 */ /* 0x000ee20000300800 */
[----:B--2---:R-:W-:Y:S03]  /*38920*/  HMMA.16816.F32 R4, R16, R2, R4 ;  /* 0x000000021004723c */ /* 0x004fe60000001804 */
[----:B---3--:R-:W-:Y:S04]  /*38930*/  STL.64 [R1+0x1840], R10 ;  /* 0x0018400a01007387 */ /* 0x008fe80000100a00 */
[----:B----4-:R0:W-:Y:S04]  /*38940*/  STL.64 [R1+0x1838], R8 ;  /* 0x0018380801007387 */ /* 0x0101e80000100a00 */
        /* <DEDUP_REMOVED lines=14> */
[----:B------:R-:W3:Y:S04]  /*38a30*/  LDL.LU R22, [R1+0x4e8] ;  /* 0x0004e80001167983 */ /* 0x000ee80000300800 */
[----:B------:R-:W3:Y:S04]  /*38a40*/  LDL.LU R23, [R1+0x4ec] ;  /* 0x0004ec0001177983 */ /* 0x000ee80000300800 */
[----:B------:R0:W-:Y:S04]  /*38a50*/  STL.64 [R1+0x110], R4 ;  /* 0x0001100401007387 */ /* 0x0001e80000100a00 */
[----:B------:R-:W-:Y:S04]  /*38a60*/  STL.64 [R1+0x118], R6 ;  /* 0x0001180601007387 */ /* 0x000fe80000100a00 */
[----:B0-----:R-:W3:Y:S04]  /*38a70*/  LDL.LU R4, [R1+0x508] ;  /* 0x0005080001047983 */ /* 0x001ee80000300800 */
[----:B------:R-:W3:Y:S04]  /*38a80*/  LDL.LU R5, [R1+0x50c] ;  /* 0x00050c0001057983 */ /* 0x000ee80000300800 */
[----:B------:R-:W4:Y:S04]  /*38a90*/  LDL.LU R12, [R1+0x1354] ;  /* 0x00135400010c7983 */ /* 0x000f280000300800 */
[----:B------:R-:W4:Y:S04]  /*38aa0*/  LDL.LU R13, [R1+0x135c] ;  /* 0x00135c00010d7983 */ /* 0x000f280000300800 */
[----:B------:R-:W2:Y:S01]  /*38ab0*/  LDL.LU R14, [R1+0x1364] ;  /* 0x00136400010e7983 */ /* 0x000ea20000300800 */
[----:B------:R-:W-:-:S02]  /*38ac0*/  F2FP.F16.E4M3.UNPACK_B R28, R28.H1 ;  /* 0x0000001cff1c723e */ /* 0x000fc400030006ff */
[----:B------:R-:W-:Y:S01]  /*38ad0*/  F2FP.F16.E4M3.UNPACK_B R29, R29.H1 ;  /* 0x0000001dff1d723e */ /* 0x000fe200030006ff */
[----:B--2---:R-:W-:Y:S04]  /*38ae0*/  STL.64 [R1+0x1818], R14 ;  /* 0x0018180e01007387 */ /* 0x004fe80000100a00 */
[----:B----4-:R0:W-:Y:S04]  /*38af0*/  STL.64 [R1+0x1810], R12 ;  /* 0x0018100c01007387 */ /* 0x0101e80000100a00 */
[----:B0-----:R-:W2:Y:S04]  /*38b00*/  LDL.LU R12, [R1+0x1b0] ;  /* 0x0001b000010c7983 */ /* 0x001ea80000300800 */
[----:B------:R-:W2:Y:S04]  /*38b10*/  LDL.LU R13, [R1+0x1b4] ;  /* 0x0001b400010d7983 */ /* 0x000ea80000300800 */
[----:B------:R-:W4:Y:S04]  /*38b20*/  LDL.LU R14, [R1+0x1b8] ;  /* 0x0001b800010e7983 */ /* 0x000f280000300800 */
[----:B------:R-:W4:Y:S01]  /*38b30*/  LDL.LU R15, [R1+0x1bc] ;  /* 0x0001bc00010f7983 */ /* 0x000f220000300800 */
[----:B------:R-:W-:Y:S01]  /*38b40*/  HMMA.16816.F32 R8, R16, R28, R8 ;  /* 0x0000001c1008723c */ /* 0x000fe20000001808 */
[----:B------:R-:W-:-:S02]  /*38b50*/  IMAD.MOV.U32 R21, RZ, RZ, R2 ;  /* 0x000000ffff157224 */ /* 0x000fc400078e0002 */
[----:B------:R-:W-:Y:S01]  /*38b60*/  IMAD.MOV.U32 R20, RZ, RZ, R3 ;  /* 0x000000ffff147224 */ /* 0x000fe200078e0003 */
        /* <DEDUP_REMOVED lines=26> */
[----:B------:R0:W-:Y:S04]  /*38d10*/  STL.64 [R1+0x170], R8 ;  /* 0x0001700801007387 */ /* 0x0001e80000100a00 */
[----:B------:R1:W-:Y:S04]  /*38d20*/  STL.64 [R1+0x178], R10 ;  /* 0x0001780a01007387 */ /* 0x0003e80000100a00 */
[----:B0-----:R-:W3:Y:S04]  /*38d30*/  LDL.LU.64 R8, [R1+0x1830] ;  /* 0x0018300001087983 */ /* 0x001ee80000300a00 */
[----:B-1----:R-:W4:Y:S04]  /*38d40*/  LDL.LU R10, [R1+0x538] ;  /* 0x00053800010a7983 */ /* 0x002f280000300800 */
[----:B------:R-:W4:Y:S01]  /*38d50*/  LDL.LU R11, [R1+0x53c] ;  /* 0x00053c00010b7983 */ /* 0x000f220000300800 */
[----:B------:R-:W-:-:S02]  /*38d60*/  F2FP.F16.E4M3.UNPACK_B R22, R22.H1 ;  /* 0x00000016ff16723e */ /* 0x000fc400030006ff */
[----:B------:R-:W-:-:S07]  /*38d70*/  F2FP.F16.E4M3.UNPACK_B R23, R23.H1 ;  /* 0x00000017ff17723e */ /* 0x000fce00030006ff */
[----:B--2---:R-:W-:Y:S01]  /*38d80*/  HMMA.16816.F32 R12, R16, R22, R12 ;  /* 0x00000016100c723c */ /* 0x004fe2000000180c */
[----:B----4-:R-:W-:Y:S04]  /*38d90*/  STL.64 [R1+0x1808], R10 ;  /* 0x0018080a01007387 */ /* 0x010fe80000100a00 */
[----:B---3--:R0:W-:Y:S04]  /*38da0*/  STL.64 [R1+0x1800], R8 ;  /* 0x0018000801007387 */ /* 0x0081e80000100a00 */
[----:B0-----:R-:W2:Y:S04]  /*38db0*/  LDL.LU R8, [R1+0x1d0] ;  /* 0x0001d00001087983 */ /* 0x001ea80000300800 */
[----:B------:R-:W2:Y:S04]  /*38dc0*/  LDL.LU R9, [R1+0x1d4] ;  /* 0x0001d40001097983 */ /* 0x000ea80000300800 */
[----:B------:R-:W2:Y:S04]  /*38dd0*/  LDL.LU R10, [R1+0x1d8] ;  /* 0x0001d800010a7983 */ /* 0x000ea80000300800 */
[----:B------:R-:W2:Y:S04]  /*38de0*/  LDL.LU R11, [R1+0x1dc] ;  /* 0x0001dc00010b7983 */ /* 0x000ea80000300800 */
[----:B------:R0:W-:Y:S04]  /*38df0*/  STL.64 [R1+0x1718], R26 ;  /* 0x0017181a01007387 */ /* 0x0001e80000100a00 */
[----:B0-----:R-:W3:Y:S04]  /*38e00*/  LDL.LU R26, [R1+0x1368] ;  /* 0x00136800011a7983 */ /* 0x001ee80000300800 */
[----:B------:R-:W4:Y:S04]  /*38e10*/  LDL.LU R27, [R1+0x1370] ;  /* 0x00137000011b7983 */ /* 0x000f280000300800 */
[----:B------:R0:W-:Y:S04]  /*38e20*/  STL.64 [R1+0x1710], R24 ;  /* 0x0017101801007387 */ /* 0x0001e80000100a00 */
[----:B0-----:R-:W3:Y:S04]  /*38e30*/  LDL.LU R24, [R1+0x1358] ;  /* 0x0013580001187983 */ /* 0x001ee80000300800 */
[----:B------:R-:W4:Y:S04]  /*38e40*/  LDL.LU R25, [R1+0x1360] ;  /* 0x0013600001197983 */ /* 0x000f280000300800 */
[----:B------:R-:W-:Y:S04]  /*38e50*/  STL.64 [R1+0x190], R12 ;  /* 0x0001900c01007387 */ /* 0x000fe80000100a00 */
[----:B------:R0:W-:Y:S04]  /*38e60*/  STL.64 [R1+0x198], R14 ;  /* 0x0001980e01007387 */ /* 0x0001e80000100a00 */
[----:B0-----:R-:W2:Y:S04]  /*38e70*/  LDL.LU.64 R14, [R1+0x1828] ;  /* 0x00182800010e7983 */ /* 0x001ea80000300a00 */
[----:B------:R-:W2:Y:S01]  /*38e80*/  LDL.LU.64 R12, [R1+0x1820] ;  /* 0x00182000010c7983 */ /* 0x000ea20000300a00 */
[----:B------:R-:W-:-:S02]  /*38e90*/  F2FP.F16.E4M3.UNPACK_B R2, R2.H1 ;  /* 0x00000002ff02723e */ /* 0x000fc400030006ff */
[----:B------:R-:W-:Y:S02]  /*38ea0*/  F2FP.F16.E4M3.UNPACK_B R3, R3.H1 ;  /* 0x00000003ff03723e */ /* 0x000fe400030006ff */
[----:B------:R-:W-:Y:S02]  /*38eb0*/  F2FP.F16.E4M3.UNPACK_B R4, R4.H1 ;  /* 0x00000004ff04723e */ /* 0x000fe400030006ff */
[----:B------:R-:W-:-:S03]  /*38ec0*/  F2FP.F16.E4M3.UNPACK_B R5, R5.H1 ;  /* 0x00000005ff05723e */ /* 0x000fc600030006ff */
[----:B--2---:R-:W-:-:S15]  /*38ed0*/  HMMA.16816.F32 R12, R16, R2, R12 ;  /* 0x00000002100c723c */ /* 0x004fde000000180c */
[----:B------:R-:W-:-:S08]  /*38ee0*/  NOP ;  /* 0x0000000000007918 */ /* 0x000fd00000000000 */
[----:B------:R-:W-:Y:S04]  /*38ef0*/  STL.64 [R1+0x1b0], R12 ;  /* 0x0001b00c01007387 */ /* 0x000fe80000100a00 */
[----:B------:R0:W-:Y:S04]  /*38f00*/  STL.64 [R1+0x1b8], R14 ;  /* 0x0001b80e01007387 */ /* 0x0001e80000100a00 */
[----:B0-----:R-:W2:Y:S04]  /*38f10*/  LDL.LU.64 R14, [R1+0x1818] ;  /* 0x00181800010e7983 */ /* 0x001ea80000300a00 */
[----:B------:R-:W3:Y:S01]  /*38f20*/  LDL.LU.64 R12, [R1+0x1810] ;  /* 0x00181000010c7983 */ /* 0x000ee20000300a00 */
[----:B------:R-:W-:-:S15]  /*38f30*/  HMMA.16816.F32 R8, R16, R4, R8 ;  /* 0x000000041008723c */ /* 0x000fde0000001808 */
[----:B------:R-:W-:-:S08]  /*38f40*/  NOP ;  /* 0x0000000000007918 */ /* 0x000fd00000000000 */
[----:B------:R-:W-:Y:S04]  /*38f50*/  STL.64 [R1+0x1d0], R8 ;  /* 0x0001d00801007387 */ /* 0x000fe80000100a00 */
[----:B------:R0:W-:Y:S04]  /*38f60*/  STL.64 [R1+0x1d8], R10 ;  /* 0x0001d80a01007387 */ /* 0x0001e80000100a00 */
[----:B0-----:R-:W2:Y:S04]  /*38f70*/  LDL.LU.64 R10, [R1+0x1808] ;  /* 0x00180800010a7983 */ /* 0x001ea80000300a00 */
[----:B------:R-:W2:Y:S01]  /*38f80*/  LDL.LU.64 R8, [R1+0x1800] ;  /* 0x0018000001087983 */ /* 0x000ea20000300a00 */
[----:B---3--:R-:W-:-:S02]  /*38f90*/  IMAD R12, R12, 0x100, R24 ;  /* 0x000001000c0c7824 */ /* 0x008fc400078e0218 */
[----:B----4-:R-:W-:Y:S01]  /*38fa0*/  IMAD R13, R13, 0x100, R25 ;  /* 0x000001000d0d7824 */ /* 0x010fe200078e0219 */
[----:B------:R-:W3:Y:S01]  /*38fb0*/  LDL.LU R24, [R1+0x360] ;  /* 0x0003600001187983 */ /* 0x000ee20000300800 */
[----:B--2---:R-:W-:-:S03]  /*38fc0*/  IMAD R14, R14, 0x100, R26 ;  /* 0x000001000e0e7824 */ /* 0x004fc600078e021a */
[----:B------:R-:W3:Y:S01]  /*38fd0*/  LDL.LU R25, [R1+0x364] ;  /* 0x0003640001197983 */ /* 0x000ee20000300800 */
[----:B------:R-:W-:-:S03]  /*38fe0*/  IMAD R15, R15, 0x100, R27 ;  /* 0x000001000f0f7824 */ /* 0x000fc600078e021b */
[----:B------:R-:W2:Y:S04]  /*38ff0*/  LDL.LU R26, [R1+0x368] ;  /* 0x00036800011a7983 */ /* 0x000ea80000300800 */
[----:B------:R-:W2:Y:S04]  /*39000*/  LDL.LU R27, [R1+0x36c] ;  /* 0x00036c00011b7983 */ /* 0x000ea80000300800 */
[----:B--2---:R0:W-:Y:S02]  /*39010*/  STL.64 [R1+0x1728], R26 ;  /* 0x0017281a01007387 */ /* 0x0041e40000100a00 */
[----:B0-----:R-:W-:-:S02]  /*39020*/  IMAD.MOV.U32 R26, RZ, RZ, R21 ;  /* 0x000000ffff1a7224 */ /* 0x001fc400078e0015 */
[----:B------:R-:W-:Y:S01]  /*39030*/  IMAD.MOV.U32 R27, RZ, RZ, R20 ;  /* 0x000000ffff1b7224 */ /* 0x000fe200078e0014 */
[----:B------:R-:W2:Y:S04]  /*39040*/  LDL.LU R21, [R1+0x17fc] ;  /* 0x0017fc0001157983 */ /* 0x000ea80000300800 */
[----:B------:R-:W4:Y:S04]  /*39050*/  LDL.LU R20, [R1+0x17f8] ;  /* 0x0017f80001147983 */ /* 0x000f280000300800 */
[----:B---3--:R0:W-:Y:S04]  /*39060*/  STL.64 [R1+0x1720], R24 ;  /* 0x0017201801007387 */ /* 0x0081e80000100a00 */
[----:B------:R1:W-:Y:S04]  /*39070*/  STL.64 [R1+0x1740], R26 ;  /* 0x0017401a01007387 */ /* 0x0003e80000100a00 */
[----:B0-----:R-:W3:Y:S04]  /*39080*/  LDL.LU R24, [R1+0x200] ;  /* 0x0002000001187983 */ /* 0x001ee80000300800 */
[----:B------:R-:W3:Y:S04]  /*39090*/  LDL.LU R25, [R1+0x204] ;  /* 0x0002040001197983 */ /* 0x000ee80000300800 */
[----:B-1----:R-:W3:Y:S04]  /*390a0*/  LDL.LU R26, [R1+0x208] ;  /* 0x00020800011a7983 */ /* 0x002ee80000300800 */
[----:B------:R-:W3:Y:S01]  /*390b0*/  LDL.LU R27, [R1+0x20c] ;  /* 0x00020c00011b7983 */ /* 0x000ee20000300800 */
[----:B------:R-:W-:-:S02]  /*390c0*/  F2FP.F16.E4M3.UNPACK_B R6, R6.H1 ;  /* 0x00000006ff06723e */ /* 0x000fc400030006ff */
[----:B------:R-:W-:-:S07]  /*390d0*/  F2FP.F16.E4M3.UNPACK_B R7, R7.H1 ;  /* 0x00000007ff07723e */ /* 0x000fce00030006ff */
[----:B---3--:R-:W-:-:S15]  /*390e0*/  HMMA.16816.F32 R24, R16, R6, R24 ;  /* 0x000000061018723c */ /* 0x008fde0000001818 */
[----:B------:R-:W-:-:S08]  /*390f0*/  NOP ;  /* 0x0000000000007918 */ /* 0x000fd00000000000 */
[----:B------:R0:W-:Y:S04]  /*39100*/  STL.64 [R1+0x200], R24 ;  /* 0x0002001801007387 */ /* 0x0001e80000100a00 */
[----:B------:R4:W-:Y:S04]  /*39110*/  STL.64 [R1+0x208], R26 ;  /* 0x0002081a01007387 */ /* 0x0009e80000100a00 */
[----:B0-----:R-:W3:Y:S01]  /*39120*/  LDL R24, [R1+0x8] ;  /* 0x0000080001187983 */ /* 0x001ee20000100800 */
[----:B------:R-:W-:-:S03]  /*39130*/  IMAD.MOV.U32 R25, RZ, RZ, R0 ;  /* 0x000000ffff197224 */ /* 0x000fc600078e0000 */
[----:B------:R-:W3:Y:S01]  /*39140*/  LDL.LU R0, [R1+0x17f4] ;  /* 0x0017f40001007983 */ /* 0x000ee20000300800 */
[----:B----4-:R-:W-:-:S03]  /*39150*/  IMAD.MOV.U32 R26, RZ, RZ, R20 ;  /* 0x000000ffff1a7224 */ /* 0x010fc600078e0014 */
[----:B------:R-:W4:Y:S01]  /*39160*/  LDL.LU R20, [R1+0x17f0] ;  /* 0x0017f00001147983 */ /* 0x000f220000300800 */
[----:B--2---:R-:W-:-:S03]  /*39170*/  IMAD.MOV.U32 R27, RZ, RZ, R21 ;  /* 0x000000ffff1b7224 */ /* 0x004fc600078e0015 */
[----:B------:R-:W2:Y:S04]  /*39180*/  LDL.LU R21, [R1+0x17ec] ;  /* 0x0017ec0001157983 */ /* 0x000ea80000300800 */
[----:B---3--:R-:W-:Y:S04]  /*39190*/  STL.64 [R1+0x1758], R24 ;  /* 0x0017581801007387 */ /* 0x008fe80000100a00 */
[----:B------:R-:W-:Y:S04]  /*391a0*/  STL.64 [R1+0x1770], R26 ;  /* 0x0017701a01007387 */ /* 0x000fe80000100a00 */
[----:B------:R-:W-:Y:S04]  /*391b0*/  STL [R1+0x16d4], R6 ;  /* 0x0016d40601007387 */ /* 0x000fe80000100800 */
[----:B------:R-:W-:Y:S04]  /*391c0*/  STL [R1+0x16d0], R7 ;  /* 0x0016d00701007387 */ /* 0x000fe80000100800 */
[----:B------:R0:W-:Y:S04]  /*391d0*/  STL.64 [R1+0x1708], R4 ;  /* 0x0017080401007387 */ /* 0x0001e80000100a00 */
[----:B0-----:R-:W3:Y:S04]  /*391e0*/  LDL.LU R4, [R1+0x350] ;  /* 0x0003500001047983 */ /* 0x001ee80000300800 */
[----:B------:R-:W3:Y:S04]  /*391f0*/  LDL.LU R5, [R1+0x354] ;  /* 0x0003540001057983 */ /* 0x000ee80000300800 */
[----:B------:R-:W2:Y:S04]  /*39200*/  LDL.LU R6, [R1+0x358] ;  /* 0x0003580001067983 */ /* 0x000ea80000300800 */
[----:B------:R-:W2:Y:S01]  /*39210*/  LDL.LU R7, [R1+0x35c] ;  /* 0x00035c0001077983 */ /* 0x000ea20000300800 */
[----:B----4-:R-:W-:-:S03]  /*39220*/  IMAD.MOV.U32 R24, RZ, RZ, R20 ;  /* 0x000000ffff187224 */ /* 0x010fc600078e0014 */
[----:B------:R-:W4:Y:S01]  /*39230*/  LDL.LU R20, [R1+0x17e8] ;  /* 0x0017e80001147983 */ /* 0x000f220000300800 */
[----:B------:R-:W-:-:S03]  /*39240*/  IMAD.MOV.U32 R25, RZ, RZ, R0 ;  /* 0x000000ffff197224 */ /* 0x000fc600078e0000 */
[----:B------:R-:W4:Y:S04]  /*39250*/  LDL.LU R0, [R1+0x17e4] ;  /* 0x0017e40001007983 */ /* 0x000f280000300800 */
[----:B------:R-:W-:Y:S04]  /*39260*/  STL.64 [R1+0x1788], R24 ;  /* 0x0017881801007387 */ /* 0x000fe80000100a00 */
[----:B--2---:R-:W-:Y:S04]  /*39270*/  STL.64 [R1+0x1738], R6 ;  /* 0x0017380601007387 */ /* 0x004fe80000100a00 */
[----:B---3--:R0:W-:Y:S01]  /*39280*/  STL.64 [R1+0x1730], R4 ;  /* 0x0017300401007387 */ /* 0x0081e20000100a00 */
[----:B----4-:R-:W-:-:S03]  /*39290*/  IMAD.MOV.U32 R26, RZ, RZ, R20 ;  /* 0x000000ffff1a7224 */ /* 0x010fc600078e0014 */
[----:B0-----:R-:W2:Y:S04]  /*392a0*/  LDL.LU R4, [R1+0x370] ;  /* 0x0003700001047983 */ /* 0x001ea80000300800 */
[----:B------:R-:W2:Y:S04]  /*392b0*/  LDL.LU R5, [R1+0x374] ;  /* 0x0003740001057983 */ /* 0x000ea80000300800 */
[----:B------:R-:W3:Y:S04]  /*392c0*/  LDL.LU R6, [R1+0x378] ;  /* 0x0003780001067983 */ /* 0x000ee80000300800 */
[----:B------:R-:W3:Y:S04]  /*392d0*/  LDL.LU R7, [R1+0x37c] ;  /* 0x00037c0001077983 */ /* 0x000ee80000300800 */
[----:B------:R-:W4:Y:S01]  /*392e0*/  LDL.LU R20, [R1+0x17e0] ;  /* 0x0017e00001147983 */ /* 0x000f220000300800 */
[----:B------:R-:W-:-:S02]  /*392f0*/  IMAD.MOV.U32 R27, RZ, RZ, R21 ;  /* 0x000000ffff1b7224 */ /* 0x000fc400078e0015 */
[----:B------:R-:W-:-:S03]  /*39300*/  IMAD.MOV.U32 R25, RZ, RZ, R0 ;  /* 0x000000ffff197224 */ /* 0x000fc600078e0000 */
[----:B------:R-:W-:Y:S04]  /*39310*/  STL.64 [R1+0x17a0], R26 ;  /* 0x0017a01a01007387 */ /* 0x000fe80000100a00 */
[----:B---3--:R-:W-:Y:S04]  /*39320*/  STL.64 [R1+0x1750], R6 ;  /* 0x0017500601007387 */ /* 0x008fe80000100a00 */
[----:B--2---:R0:W-:Y:S01]  /*39330*/  STL.64 [R1+0x1748], R4 ;  /* 0x0017480401007387 */ /* 0x0041e20000100a00 */
[----:B----4-:R-:W-:-:S03]  /*39340*/  IMAD.MOV.U32 R24, RZ, RZ, R20 ;  /* 0x000000ffff187224 */ /* 0x010fc600078e0014 */
[----:B0-----:R-:W2:Y:S04]  /*39350*/  LDL.LU R4, [R1+0x380] ;  /* 0x0003800001047983 */ /* 0x001ea80000300800 */
[----:B------:R-:W2:Y:S04]  /*39360*/  LDL.LU R5, [R1+0x384] ;  /* 0x0003840001057983 */ /* 0x000ea80000300800 */
[----:B------:R-:W3:Y:S04]  /*39370*/  LDL.LU R6, [R1+0x388] ;  /* 0x0003880001067983 */ /* 0x000ee80000300800 */
[----:B------:R-:W3:Y:S04]  /*39380*/  LDL.LU R7, [R1+0x38c] ;  /* 0x00038c0001077983 */ /* 0x000ee80000300800 */
        /* <DEDUP_REMOVED lines=46> */
[----:B------:R-:W-:Y:S04]  /*39670*/  STL.64 [R1+0x430], R24 ;  /* 0x0004301801007387 */ /* 0x000fe80000100a00 */
[----:B------:R0:W-:Y:S04]  /*39680*/  STL.64 [R1+0x438], R26 ;  /* 0x0004381a01007387 */ /* 0x0001e80000100a00 */
[----:B0-----:R-:W3:Y:S04]  /*39690*/  LDL.LU.64 R26, [R1+0x17d8] ;  /* 0x0017d800011a7983 */ /* 0x001ee80000300a00 */
[----:B------:R-:W3:Y:S01]  /*396a0*/  LDL.LU.64 R24, [R1+0x17d0] ;  /* 0x0017d00001187983 */ /* 0x000ee20000300a00 */
[----:B------:R-:W-:-:S02]  /*396b0*/  F2FP.F16.E4M3.UNPACK_B R10, R10.H1 ;  /* 0x0000000aff0a723e */ /* 0x000fc400030006ff */
[----:B------:R-:W-:Y:S01]  /*396c0*/  F2FP.F16.E4M3.UNPACK_B R11, R11.H1 ;  /* 0x0000000bff0b723e */ /* 0x000fe200030006ff */
[----:B------:R-:W-:Y:S06]  /*396d0*/  STL [R1+0x16b8], R9 ;  /* 0x0016b80901007387 */ /* 0x000fec0000100800 */
[----:B---3--:R-:W-:-:S15]  /*396e0*/  HMMA.16816.F32 R24, R16, R10, R24 ;  /* 0x0000000a1018723c */ /* 0x008fde0000001818 */
[----:B------:R-:W-:-:S08]  /*396f0*/  NOP ;  /* 0x0000000000007918 */ /* 0x000fd00000000000 */
[----:B------:R-:W-:Y:S04]  /*39700*/  STL.64 [R1+0x420], R24 ;  /* 0x0004201801007387 */ /* 0x000fe80000100a00 */
[----:B------:R0:W-:Y:S04]  /*39710*/  STL.64 [R1+0x428], R26 ;  /* 0x0004281a01007387 */ /* 0x0001e80000100a00 */
[----:B0-----:R-:W3:Y:S04]  /*39720*/  LDL.LU.64 R26, [R1+0x17c8] ;  /* 0x0017c800011a7983 */ /* 0x001ee80000300a00 */
[----:B------:R-:W3:Y:S01]  /*39730*/  LDL.LU.64 R24, [R1+0x17c0] ;  /* 0x0017c00001187983 */ /* 0x000ee20000300a00 */
[----:B------:R-:W-:-:S02]  /*39740*/  F2FP.F16.E4M3.UNPACK_B R20, R20.H1 ;  /* 0x00000014ff14723e */ /* 0x000fc400030006ff */
[----:B------:R-:W-:Y:S02]  /*39750*/  F2FP.F16.E4M3.UNPACK_B R21, R21.H1 ;  /* 0x00000015ff15723e */ /* 0x000fe400030006ff */
[----:B------:R-:W-:Y:S02]  /*39760*/  F2FP.F16.E4M3.UNPACK_B R12, R12 ;  /* 0x0000000cff0c723e */ /* 0x000fe400020006ff */
[----:B------:R-:W-:Y:S02]  /*39770*/  F2FP.F16.E4M3.UNPACK_B R13, R13 ;  /* 0x0000000dff0d723e */ /* 0x000fe400020006ff */
[----:B------:R-:W-:Y:S02]  /*39780*/  F2FP.F16.E4M3.UNPACK_B R14, R14 ;  /* 0x0000000eff0e723e */ /* 0x000fe400020006ff */
[----:B------:R-:W-:Y:S01]  /*39790*/  F2FP.F16.E4M3.UNPACK_B R15, R15 ;  /* 0x0000000fff0f723e */ /* 0x000fe200020006ff */
[----:B---3--:R-:W-:Y:S01]  /*397a0*/  HMMA.16816.F32 R16, R16, R20, R24 ;  /* 0x000000141010723c */ /* 0x008fe20000001818 */
[----:B------:R-:W2:-:S15]  /*397b0*/  LDL.LU.64 R24, [R1+0x17b8] ;  /* 0x0017b80001187983 */ /* 0x000e9e0000300a00 */
[----:B------:R-:W-:-:S07]  /*397c0*/  NOP ;  /* 0x0000000000007918 */ /* 0x000fce0000000000 */
[----:B------:R0:W-:Y:S04]  /*397d0*/  STL.64 [R1+0x3d0], R16 ;  /* 0x0003d01001007387 */ /* 0x0001e80000100a00 */
[----:B------:R1:W-:Y:S04]  /*397e0*/  STL.64 [R1+0x3d8], R18 ;  /* 0x0003d81201007387 */ /* 0x0003e80000100a00 */
[----:B0-----:R-:W3:Y:S04]  /*397f0*/  LDL.LU R16, [R1+0x340] ;  /* 0x0003400001107983 */ /* 0x001ee80000300800 */
[----:B------:R-:W3:Y:S04]  /*39800*/  LDL.LU R17, [R1+0x344] ;  /* 0x0003440001117983 */ /* 0x000ee80000300800 */
[----:B-1----:R-:W3:Y:S04]  /*39810*/  LDL.LU R18, [R1+0x348] ;  /* 0x0003480001127983 */ /* 0x002ee80000300800 */
[----:B------:R-:W3:Y:S01]  /*39820*/  LDL.LU R19, [R1+0x34c] ;  /* 0x00034c0001137983 */ /* 0x000ee20000300800 */
[----:B--2---:R-:W-:Y:S03]  /*39830*/  HMMA.16816.F32 R24, R12, R24, R4 ;  /* 0x000000180c18723c */ /* 0x004fe60000001804 */
[----:B------:R-:W2:Y:S04]  /*39840*/  LDL.LU.64 R6, [R1+0x17b0] ;  /* 0x0017b00001067983 */ /* 0x000ea80000300a00 */
[----:B------:R-:W2:-:S15]  /*39850*/  LDL.LU.64 R4, [R1+0x17a8] ;  /* 0x0017a80001047983 */ /* 0x000e9e0000300a00 */
[----:B------:R-:W-:-:S01]  /*39860*/  NOP ;  /* 0x0000000000007918 */ /* 0x000fc20000000000 */
        /* <DEDUP_REMOVED lines=44> */
[----:B------:R-:W3:Y:S04]  /*39b30*/  LDL.LU.64 R24, [R1+0x1710] ;  /* 0x0017100001187983 */ /* 0x000ee80000300a00 */
[----:B------:R-:W-:Y:S01]  /*39b40*/  STL.64 [R1+0x1658], R28 ;  /* 0x0016581c01007387 */ /* 0x000fe20000100a00 */
[C---:B--2---:R-:W-:Y:S06]  /*39b50*/  HMMA.16816.F32 R4, R12.reuse, R26, R4 ;  /* 0x0000001a0c04723c */ /* 0x044fec0000001804 */
[----:B---3--:R-:W-:-:S15]  /*39b60*/  HMMA.16816.F32 R16, R12, R24, R16 ;  /* 0x000000180c10723c */ /* 0x008fde0000001810 */
[----:B------:R-:W-:-:S02]  /*39b70*/  NOP ;  /* 0x0000000000007918 */ /* 0x000fc40000000000 */
[----:B------:R0:W-:Y:S04]  /*39b80*/  STL.64 [R1+0x350], R4 ;  /* 0x0003500401007387 */ /* 0x0001e80000100a00 */
[----:B------:R1:W-:Y:S04]  /*39b90*/  STL.64 [R1+0x358], R6 ;  /* 0x0003580601007387 */ /* 0x0003e80000100a00 */
[----:B0-----:R-:W2:Y:S04]  /*39ba0*/  LDL.LU.64 R4, [R1+0x1708] ;  /* 0x0017080001047983 */ /* 0x001ea80000300a00 */
[----:B-1----:R-:W3:Y:S04]  /*39bb0*/  LDL.LU R6, [R1+0x1378] ;  /* 0x0013780001067983 */ /* 0x002ee80000300800 */
[----:B------:R0:W-:Y:S04]  /*39bc0*/  STL.64 [R1+0x340], R16 ;  /* 0x0003401001007387 */ /* 0x0001e80000100a00 */
[----:B------:R-:W-:Y:S04]  /*39bd0*/  STL.64 [R1+0x348], R18 ;  /* 0x0003481201007387 */ /* 0x000fe80000100a00 */
[----:B0-----:R-:W4:Y:S04]  /*39be0*/  LDL.LU R16, [R1+0x1374] ;  /* 0x0013740001107983 */ /* 0x001f280000300800 */
        /* <DEDUP_REMOVED lines=14> */
[----:B------:R-:W4:Y:S04]  /*39cd0*/  LDL.LU R9, [R1+0x1388] ;  /* 0x0013880001097983 */ /* 0x000f280000300800 */
[----:B------:R-:W-:Y:S04]  /*39ce0*/  STL.64 [R1+0x16c8], R10 ;  /* 0x0016c80a01007387 */ /* 0x000fe80000100a00 */
[----:B----4-:R0:W-:Y:S04]  /*39cf0*/  STL.64 [R1+0x16c0], R8 ;  /* 0x0016c00801007387 */ /* 0x0101e80000100a00 */
        /* <DEDUP_REMOVED lines=8> */
[----:B------:R-:W2:Y:S04]  /*39d80*/  LDL.LU R10, [R1+0x318] ;  /* 0x00031800010a7983 */ /* 0x000ea80000300800 */
[----:B------:R-:W2:Y:S04]  /*39d90*/  LDL.LU R11, [R1+0x31c] ;  /* 0x00031c00010b7983 */ /* 0x000ea80000300800 */
[----:B------:R-:W4:Y:S04]  /*39da0*/  LDL.LU R18, [R1+0x1384] ;  /* 0x0013840001127983 */ /* 0x000f280000300800 */
[----:B------:R-:W4:Y:S04]  /*39db0*/  LDL.LU R19, [R1+0x1390] ;  /* 0x0013900001137983 */ /* 0x000f280000300800 */
[----:B------:R-:W4:Y:S04]  /*39dc0*/  LDL.LU R0, [R1+0x138c] ;  /* 0x00138c0001007983 */ /* 0x000f280000300800 */
[----:B------:R-:W4:Y:S04]  /*39dd0*/  LDL.LU.64 R28, [R1+0x20] ;  /* 0x00002000011c7983 */ /* 0x000f280000300a00 */
[----:B------:R-:W-:Y:S04]  /*39de0*/  STL.64 [R1+0x1650], R26 ;  /* 0x0016501a01007387 */ /* 0x000fe80000100a00 */
[----:B------:R0:W-:Y:S04]  /*39df0*/  STL.64 [R1+0x1648], R24 ;  /* 0x0016481801007387 */ /* 0x0001e80000100a00 */
[----:B0-----:R-:W3:Y:S04]  /*39e00*/  LDL.LU R24, [R1+0x2d0] ;  /* 0x0002d00001187983 */ /* 0x001ee80000300800 */
[----:B------:R-:W3:Y:S04]  /*39e10*/  LDL.LU R25, [R1+0x2d4] ;  /* 0x0002d40001197983 */ /* 0x000ee80000300800 */
[----:B------:R-:W2:Y:S04]  /*39e20*/  LDL.LU R26, [R1+0x2d8] ;  /* 0x0002d800011a7983 */ /* 0x000ea80000300800 */
[----:B------:R-:W2:Y:S01]  /*39e30*/  LDL.LU R27, [R1+0x2dc] ;  /* 0x0002dc00011b7983 */ /* 0x000ea20000300800 */
[C---:B------:R-:W-:Y:S03]  /*39e40*/  HMMA.16816.F32 R4, R12.reuse, R22, R4 ;  /* 0x000000160c04723c */ /* 0x040fe60000001804 */
        /* <DEDUP_REMOVED lines=23> */
[----:B0-----:R-:W2:Y:S01]  /*39fc0*/  LDL.LU.64 R2, [R1+0x28] ;  /* 0x0000280001027983 */ /* 0x001ea20000300a00 */
[----:B----4-:R-:W-:Y:S01]  /*39fd0*/  HMMA.16816.F32 R8, R12, R4, R8 ;  /* 0x000000040c08723c */ /* 0x010fe20000001808 */
[----:B---3--:R-:W-:-:S02]  /*39fe0*/  IMAD R16, R16, 0x100, R6 ;  /* 0x0000010010107824 */ /* 0x008fc400078e0206 */
[----:B------:R-:W-:-:S15]  /*39ff0*/  IMAD R17, R17, 0x100, R7 ;  /* 0x0000010011117824 */ /* 0x000fde00078e0207 */
[----:B------:R-:W-:-:S05]  /*3a000*/  NOP ;  /* 0x0000000000007918 */ /* 0x000fca0000000000 */
[----:B------:R-:W-:Y:S04]  /*3a010*/  STL.64 [R1+0x310], R8 ;  /* 0x0003100801007387 */ /* 0x000fe80000100a00 */
[----:B------:R0:W-:Y:S04]  /*3a020*/  STL.64 [R1+0x318], R10 ;  /* 0x0003180a01007387 */ /* 0x0001e80000100a00 */
[----:B0-----:R-:W3:Y:S04]  /*3a030*/  LDL.LU.64 R10, [R1+0x16e0] ;  /* 0x0016e000010a7983 */ /* 0x001ee80000300a00 */
[----:B------:R-:W3:Y:S04]  /*3a040*/  LDL.LU.64 R8, [R1+0x16d8] ;  /* 0x0016d80001087983 */ /* 0x000ee80000300a00 */
[----:B------:R-:W3:Y:S04]  /*3a050*/  LDL.LU R6, [R1+0x16d4] ;  /* 0x0016d40001067983 */ /* 0x000ee80000300800 */
[----:B------:R-:W3:Y:S02]  /*3a060*/  LDL.LU R7, [R1+0x16d0] ;  /* 0x0016d00001077983 */ /* 0x000ee40000300800 */
        /* <DEDUP_REMOVED lines=12> */
[----:B----4-:R-:W-:-:S03]  /*3a130*/  IMAD R18, R18, 0x100, R9 ;  /* 0x0000010012127824 */ /* 0x010fc600078e0209 */
[----:B------:R-:W2:Y:S02]  /*3a140*/  LDL.LU R9, [R1+0x16b8] ;  /* 0x0016b80001097983 */ /* 0x000ea40000300800 */
[----:B--2---:R-:W-:-:S15]  /*3a150*/  HMMA.16816.F32 R24, R12, R8, R24 ;  /* 0x000000080c18723c */ /* 0x004fde0000001818 */
[----:B------:R-:W-:-:S08]  /*3a160*/  NOP ;  /* 0x0000000000007918 */ /* 0x000fd00000000000 */
[----:B------:R-:W-:Y:S04]  /*3a170*/  STL.64 [R1+0x410], R24 ;  /* 0x0004101801007387 */ /* 0x000fe80000100a00 */
[----:B------:R0:W-:Y:S04]  /*3a180*/  STL.64 [R1+0x418], R26 ;  /* 0x0004181a01007387 */ /* 0x0001e80000100a00 */
[----:B0-----:R-:W3:Y:S04]  /*3a190*/  LDL.LU.64 R26, [R1+0x16b0] ;  /* 0x0016b000011a7983 */ /* 0x001ee80000300a00 */
[----:B------:R-:W3:Y:S04]  /*3a1a0*/  LDL.LU.64 R24, [R1+0x16a8] ;  /* 0x0016a80001187983 */ /* 0x000ee80000300a00 */
[----:B------:R-:W-:Y:S04]  /*3a1b0*/  STL [R1+0x15d8], R8 ;  /* 0x0015d80801007387 */ /* 0x000fe80000100800 */
[----:B------:R-:W-:Y:S01]  /*3a1c0*/  STL [R1+0x15d4], R9 ;  /* 0x0015d40901007387 */ /* 0x000fe20000100800 */
[----:B---3--:R-:W-:-:S15]  /*3a1d0*/  HMMA.16816.F32 R24, R12, R10, R24 ;  /* 0x0000000a0c18723c */ /* 0x008fde0000001818 */
[----:B------:R-:W-:-:S08]  /*3a1e0*/  NOP ;  /* 0x0000000000007918 */ /* 0x000fd00000000000 */
[----:B------:R-:W-:Y:S04]  /*3a1f0*/  STL.64 [R1+0x400], R24 ;  /* 0x0004001801007387 */ /* 0x000fe80000100a00 */
[----:B------:R0:W-:Y:S04]  /*3a200*/  STL.64 [R1+0x408], R26 ;  /* 0x0004081a01007387 */ /* 0x0001e80000100a00 */
[----:B0-----:R-:W2:Y:S04]  /*3a210*/  LDL.LU.64 R26, [R1+0x16a0] ;  /* 0x0016a000011a7983 */ /* 0x001ea80000300a00 */
[----:B------:R-:W2:Y:S04]  /*3a220*/  LDL.LU.64 R24, [R1+0x1698] ;  /* 0x0016980001187983 */ /* 0x000ea80000300a00 */
[----:B------:R0:W-:Y:S04]  /*3a230*/  STL [R1+0x15e0], R10 ;  /* 0x0015e00a01007387 */ /* 0x0001e80000100800 */
[----:B------:R1:W-:Y:S04]  /*3a240*/  STL [R1+0x15dc], R11 ;  /* 0x0015dc0b01007387 */ /* 0x0003e80000100800 */
[----:B------:R-:W3:Y:S04]  /*3a250*/  LDL.LU R8, [R1+0x2f0] ;  /* 0x0002f00001087983 */ /* 0x000ee80000300800 */
[----:B------:R-:W3:Y:S04]  /*3a260*/  LDL.LU R9, [R1+0x2f4] ;  /* 0x0002f40001097983 */ /* 0x000ee80000300800 */
[----:B0-----:R-:W3:Y:S04]  /*3a270*/  LDL.LU R10, [R1+0x2f8] ;  /* 0x0002f800010a7983 */ /* 0x001ee80000300800 */
[----:B-1----:R-:W3:Y:S01]  /*3a280*/  LDL.LU R11, [R1+0x2fc] ;  /* 0x0002fc00010b7983 */ /* 0x002ee20000300800 */
[----:B------:R-:W-:Y:S01]  /*3a290*/  IMAD R19, R0, 0x100, R19 ;  /* 0x0000010000137824 */ /* 0x000fe200078e0213 */
[----:B------:R-:W-:-:S02]  /*3a2a0*/  F2FP.F16.E4M3.UNPACK_B R16, R16 ;  /* 0x00000010ff10723e */ /* 0x000fc400020006ff */
[----:B------:R-:W-:Y:S02]  /*3a2b0*/  F2FP.F16.E4M3.UNPACK_B R17, R17 ;  /* 0x00000011ff11723e */ /* 0x000fe400020006ff */
[----:B------:R-:W-:Y:S02]  /*3a2c0*/  F2FP.F16.E4M3.UNPACK_B R18, R18 ;  /* 0x00000012ff12723e */ /* 0x000fe400020006ff */
[----:B------:R-:W-:-:S07]  /*3a2d0*/  F2FP.F16.E4M3.UNPACK_B R19, R19 ;  /* 0x00000013ff13723e */ /* 0x000fce00020006ff */
[----:B------:R-:W-:Y:S01]  /*3a2e0*/  HMMA.16816.F32 R4, R16, R2, R4 ;  /* 0x000000021004723c */ /* 0x000fe20000001804 */
[----:B------:R-:W-:Y:S04]  /*3a2f0*/  STL.64 [R1+0x1630], R22 ;  /* 0x0016301601007387 */ /* 0x000fe80000100a00 */
[----:B------:R-:W-:Y:S01]  /*3a300*/  STL.64 [R1+0x1628], R20 ;  /* 0x0016281401007387 */ /* 0x000fe20000100a00 */
[----:B------:R-:W-:Y:S01]  /*3a310*/  IMAD.MOV.U32 R0, RZ, RZ, R3 ;  /* 0x000000ffff007224 */ /* 0x000fe200078e0003 */
[----:B---3--:R-:W-:-:S15]  /*3a320*/  HMMA.16816.F32 R8, R12, R20, R8 ;  /* 0x000000140c08723c */ /* 0x008fde0000001808 */
[----:B------:R-:W-:-:S08]  /*3a330*/  NOP ;  /* 0x0000000000007918 */ /* 0x000fd00000000000 */
[----:B------:R-:W-:Y:S04]  /*3a340*/  STL.64 [R1+0x2f0], R8 ;  /* 0x0002f00801007387 */ /* 0x000fe80000100a00 */
[----:B------:R-:W-:Y:S04]  /*3a350*/  STL.64 [R1+0x2f8], R10 ;  /* 0x0002f80a01007387 */ /* 0x000fe80000100a00 */
[----:B------:R-:W-:Y:S04]  /*3a360*/  STL.64 [R1+0x2e0], R4 ;  /* 0x0002e00401007387 */ /* 0x000fe80000100a00 */
[----:B------:R2:W-:Y:S02]  /*3a370*/  STL.64 [R1+0x2e8], R6 ;  /* 0x0002e80601007387 */ /* 0x0005e40000100a00 */
[----:B--2---:R-:W-:Y:S01]  /*3a380*/  HMMA.16816.F32 R4, R16, R28, R24 ;  /* 0x0000001c1004723c */ /* 0x004fe20000001818 */
[----:B------:R-:W-:Y:S01]  /*3a390*/  IMAD.MOV.U32 R9, RZ, RZ, R2 ;  /* 0x000000ffff097224 */ /* 0x000fe200078e0002 */
[----:B------:R-:W-:Y:S04]  /*3a3a0*/  STL [R1+0x15e8], R0 ;  /* 0x0015e80001007387 */ /* 0x000fe80000100800 */
[----:B------:R0:W-:-:S15]  /*3a3b0*/  STL [R1+0x15e4], R9 ;  /* 0x0015e40901007387 */ /* 0x0001de0000100800 */
[----:B------:R-:W-:-:S02]  /*3a3c0*/  NOP ;  /* 0x0000000000007918 */ /* 0x000fc40000000000 */
[----:B------:R-:W-:Y:S04]  /*3a3d0*/  STL.64 [R1+0x2d0], R4 ;  /* 0x0002d00401007387 */ /* 0x000fe80000100a00 */
[----:B------:R1:W-:Y:S04]  /*3a3e0*/  STL.64 [R1+0x2d8], R6 ;  /* 0x0002d80601007387 */ /* 0x0003e80000100a00 */
[----:B------:R-:W2:Y:S04]  /*3a3f0*/  LDL.LU R20, [R1+0x260] ;  /* 0x0002600001147983 */ /* 0x000ea80000300800 */
[----:B------:R-:W2:Y:S04]  /*3a400*/  LDL.LU R21, [R1+0x264] ;  /* 0x0002640001157983 */ /* 0x000ea80000300800 */
[----:B------:R-:W3:Y:S04]  /*3a410*/  LDL.LU R22, [R1+0x268] ;  /* 0x0002680001167983 */ /* 0x000ee80000300800 */
[----:B------:R-:W3:Y:S04]  /*3a420*/  LDL.LU R23, [R1+0x26c] ;  /* 0x00026c0001177983 */ /* 0x000ee80000300800 */
[----:B------:R-:W4:Y:S04]  /*3a430*/  LDL.LU R8, [R1+0x2c0] ;  /* 0x0002c00001087983 */ /* 0x000f280000300800 */
[----:B0-----:R-:W4:Y:S04]  /*3a440*/  LDL.LU R9, [R1+0x2c4] ;  /* 0x0002c40001097983 */ /* 0x001f280000300800 */
[----:B------:R-:W4:Y:S04]  /*3a450*/  LDL.LU R10, [R1+0x2c8] ;  /* 0x0002c800010a7983 */ /* 0x000f280000300800 */
[----:B------:R-:W4:Y:S01]  /*3a460*/  LDL.LU R11, [R1+0x2cc] ;  /* 0x0002cc00010b7983 */ /* 0x000f220000300800 */
[----:B------:R-:W-:-:S02]  /*3a470*/  IMAD.MOV.U32 R15, RZ, RZ, R28 ;  /* 0x000000ffff0f7224 */ /* 0x000fc400078e001c */
[----:B------:R-:W-:Y:S01]  /*3a480*/  IMAD.MOV.U32 R14, RZ, RZ, R29 ;  /* 0x000000ffff0e7224 */ /* 0x000fe200078e001d */
[----:B-1----:R-:W4:Y:S04]  /*3a490*/  LDL.LU.64 R6, [R1+0x18] ;  /* 0x0000180001067983 */ /* 0x002f280000300a00 */
[----:B------:R-:W4:Y:S04]  /*3a4a0*/  LDL.LU.64 R28, [R1] ;  /* 0x00000000011c7983 */ /* 0x000f280000300a00 */
[----:B---3--:R-:W-:Y:S04]  /*3a4b0*/  STL.64 [R1+0x1640], R22 ;  /* 0x0016401601007387 */ /* 0x008fe80000100a00 */
[----:B--2---:R0:W-:Y:S04]  /*3a4c0*/  STL.64 [R1+0x1638], R20 ;  /* 0x0016381401007387 */ /* 0x0041e80000100a00 */
[----:B0-----:R-:W2:Y:S04]  /*3a4d0*/  LDL.LU R20, [R1+0x270] ;  /* 0x0002700001147983 */ /* 0x001ea80000300800 */
[----:B------:R-:W2:Y:S04]  /*3a4e0*/  LDL.LU R21, [R1+0x274] ;  /* 0x0002740001157983 */ /* 0x000ea80000300800 */
[----:B------:R-:W3:Y:S04]  /*3a4f0*/  LDL.LU R22, [R1+0x278] ;  /* 0x0002780001167983 */ /* 0x000ee80000300800 */
[----:B------:R-:W3:Y:S04]  /*3a500*/  LDL.LU R23, [R1+0x27c] ;  /* 0x00027c0001177983 */ /* 0x000ee80000300800 */
[----:B------:R-:W4:Y:S04]  /*3a510*/  LDL.LU.64 R2, [R1+0x8] ;  /* 0x0000080001027983 */ /* 0x000f280000300a00 */
        /* <DEDUP_REMOVED lines=12> */
[----:B----4-:R-:W-:Y:S03]  /*3a5e0*/  HMMA.16816.F32 R8, R16, R6, R8 ;  /* 0x000000061008723c */ /* 0x010fe60000001808 */
        /* <DEDUP_REMOVED lines=12> */
[----:B------:R-:W-:Y:S04]  /*3a6b0*/  STL [R1+0x15f0], R14 ;  /* 0x0015f00e01007387 */ /* 0x000fe80000100800 */
[----:B------:R0:W-:Y:S04]  /*3a6c0*/  STL [R1+0x15ec], R15 ;  /* 0x0015ec0f01007387 */ /* 0x0001e80000100800 */
[----:B0-----:R-:W2:Y:S04]  /*3a6d0*/  LDL.LU.64 R14, [R1+0x10] ;  /* 0x00001000010e7983 */ /* 0x001ea80000300a00 */
[----:B------:R0:W-:Y:S04]  /*3a6e0*/  STL.64 [R1+0x2c0], R8 ;  /* 0x0002c00801007387 */ /* 0x0001e80000100a00 */
[----:B------:R1:W-:Y:S04]  /*3a6f0*/  STL.64 [R1+0x2c8], R10 ;  /* 0x0002c80a01007387 */ /* 0x0003e80000100a00 */
[----:B------:R-:W3:Y:S04]  /*3a700*/  LDL.LU R4, [R1+0x240] ;  /* 0x0002400001047983 */ /* 0x000ee80000300800 */
[----:B------:R-:W3:Y:S01]  /*3a710*/  LDL.LU R5, [R1+0x244] ;  /* 0x0002440001057983 */ /* 0x000ee20000300800 */
[----:B0-----:R-:W-:-:S02]  /*3a720*/  IMAD.MOV.U32 R8, RZ, RZ, R7 ;  /* 0x000000ffff087224 */ /* 0x001fc400078e0007 */
[----:B-1----:R-:W-:Y:S02]  /*3a730*/  IMAD.MOV.U32 R11, RZ, RZ, R6 ;  /* 0x000000ffff0b7224 */ /* 0x002fe400078e0006 */
[----:B------:R-:W4:Y:S04]  /*3a740*/  LDL.LU R6, [R1+0x248] ;  /* 0x0002480001067983 */ /* 0x000f280000300800 */
[----:B------:R-:W4:Y:S01]  /*3a750*/  LDL.LU R7, [R1+0x24c] ;  /* 0x00024c0001077983 */ /* 0x000f220000300800 */
[C---:B--2---:R-:W-:Y:S03]  /*3a760*/  HMMA.16816.F32 R20, R16.reuse, R14, R20 ;  /* 0x0000000e1014723c */ /* 0x044fe60000001814 */
[----:B----4-:R-:W-:Y:S04]  /*3a770*/  STL.64 [R1+0x1620], R6 ;  /* 0x0016200601007387 */ /* 0x010fe80000100a00 */
[----:B---3--:R0:W-:Y:S04]  /*3a780*/  STL.64 [R1+0x1618], R4 ;  /* 0x0016180401007387 */ /* 0x0081e80000100a00 */
[----:B0-----:R-:W2:Y:S04]  /*3a790*/  LDL.LU R4, [R1+0x250] ;  /* 0x0002500001047983 */ /* 0x001ea80000300800 */
[----:B------:R-:W2:Y:S04]  /*3a7a0*/  LDL.LU R5, [R1+0x254] ;  /* 0x0002540001057983 */ /* 0x000ea80000300800 */
[----:B------:R-:W2:Y:S04]  /*3a7b0*/  LDL.LU R6, [R1+0x258] ;  /* 0x0002580001067983 */ /* 0x000ea80000300800 */
[----:B------:R-:W2:Y:S04]  /*3a7c0*/  LDL.LU R7, [R1+0x25c] ;  /* 0x00025c0001077983 */ /* 0x000ea80000300800 */
[----:B------:R-:W-:Y:S04]  /*3a7d0*/  STL [R1+0x15f4], R11 ;  /* 0x0015f40b01007387 */ /* 0x000fe80000100800 */
        /* <DEDUP_REMOVED lines=9> */
[----:B------:R-:W3:Y:S01]  /*3a870*/  LDL.LU.64 R20, [R1+0x1678] ;  /* 0x0016780001147983 */ /* 0x000ee20000300a00 */
[----:B------:R-:W-:-:S02]  /*3a880*/  IMAD.MOV.U32 R10, RZ, RZ, R15 ;  /* 0x000000ffff0a7224 */ /* 0x000fc400078e000f */
[----:B------:R-:W-:Y:S02]  /*3a890*/  IMAD.MOV.U32 R15, RZ, RZ, R2 ;  /* 0x000000ffff0f7224 */ /* 0x000fe400078e0002 */
[----:B------:R-:W-:Y:S02]  /*3a8a0*/  IMAD.MOV.U32 R0, RZ, RZ, R3 ;  /* 0x000000ffff007224 */ /* 0x000fe400078e0003 */
[----:B------:R-:W4:Y:S01]  /*3a8b0*/  LDL.LU.64 R2, [R1+0x1670] ;  /* 0x0016700001027983 */ /* 0x000f220000300a00 */
[----:B------:R-:W-:Y:S02]  /*3a8c0*/  IMAD.MOV.U32 R9, RZ, RZ, R14 ;  /* 0x000000ffff097224 */ /* 0x000fe400078e000e */
[----:B------:R-:W-:Y:S02]  /*3a8d0*/  IMAD.MOV.U32 R11, RZ, RZ, R28 ;  /* 0x000000ffff0b7224 */ /* 0x000fe400078e001c */
[----:B------:R-:W-:Y:S01]  /*3a8e0*/  IMAD.MOV.U32 R14, RZ, RZ, R29 ;  /* 0x000000ffff0e7224 */ /* 0x000fe200078e001d */
[----:B---3--:R-:W-:-:S15]  /*3a8f0*/  HMMA.16816.F32 R20, R16, R28, R20 ;  /* 0x0000001c1014723c */ /* 0x008fde0000001814 */
[----:B------:R-:W-:-:S08]  /*3a900*/  NOP ;  /* 0x0000000000007918 */ /* 0x000fd00000000000 */
[----:B------:R-:W-:Y:S04]  /*3a910*/  STL.64 [R1+0x290], R20 ;  /* 0x0002901401007387 */ /* 0x000fe80000100a00 */
[----:B------:R0:W-:Y:S04]  /*3a920*/  STL.64 [R1+0x298], R22 ;  /* 0x0002981601007387 */ /* 0x0001e80000100a00 */
[----:B0-----:R-:W3:Y:S04]  /*3a930*/  LDL.LU.64 R22, [R1+0x1668] ;  /* 0x0016680001167983 */ /* 0x001ee80000300a00 */
[----:B------:R-:W3:Y:S04]  /*3a940*/  LDL.LU.64 R20, [R1+0x1660] ;  /* 0x0016600001147983 */ /* 0x000ee80000300a00 */
[----:B------:R-:W2:Y:S04]  /*3a950*/  LDL.LU.64 R28, [R1+0x1658] ;  /* 0x00165800011c7983 */ /* 0x000ea80000300a00 */
        /* <DEDUP_REMOVED lines=10> */
[----:B0-----:R-:W3:Y:S04]  /*3aa00*/  LDL.LU.64 R26, [R1+0x1650] ;  /* 0x00165000011a7983 */ /* 0x001ee80000300a00 */
[----:B------:R-:W2:Y:S01]  /*3aa10*/  LDL.LU.64 R24, [R1+0x1648] ;  /* 0x0016480001187983 */ /* 0x000ea20000300a00 */
[----:B---3--:R-:W-:-:S15]  /*3aa20*/  HMMA.16816.F32 R20, R16, R26, R20 ;  /* 0x0000001a1014723c */ /* 0x008fde0000001814 */
        /* <DEDUP_REMOVED lines=23> */
[----:B------:R0:W-:Y:S04]  /*3aba0*/  STL.64 [R1+0x15b8], R22 ;  /* 0x0015b81601007387 */ /* 0x0001e80000100a00 */
[----:B0-----:R-:W2:Y:S04]  /*3abb0*/  LDL.LU R22, [R1+0x1398] ;  /* 0x0013980001167983 */ /* 0x001ea80000300800 */
[----:B------:R-:W2:Y:S04]  /*3abc0*/  LDL.LU R23, [R1+0x13a0] ;  /* 0x0013a00001177983 */ /* 0x000ea80000300800 */
[----:B---3--:R-:W-:Y:S01]  /*3abd0*/  STL.64 [R1+0x15b0], R20 ;  /* 0x0015b01401007387 */ /* 0x008fe20000100a00 */
[----:B----4-:R-:W-:-:S15]  /*3abe0*/  HMMA.16816.F32 R4, R16, R2, R4 ;  /* 0x000000021004723c */ /* 0x010fde0000001804 */
[----:B------:R-:W-:-:S08]  /*3abf0*/  NOP ;  /* 0x0000000000007918 */ /* 0x000fd00000000000 */
[----:B------:R-:W-:Y:S04]  /*3ac00*/  STL.64 [R1+0x240], R4 ;  /* 0x0002400401007387 */ /* 0x000fe80000100a00 */
[----:B------:R0:W-:Y:S04]  /*3ac10*/  STL.64 [R1+0x248], R6 ;  /* 0x0002480601007387 */ /* 0x0001e80000100a00 */
[----:B0-----:R-:W3:Y:S04]  /*3ac20*/  LDL.LU.64 R6, [R1+0x1610] ;  /* 0x0016100001067983 */ /* 0x001ee80000300a00 */
[----:B------:R-:W4:Y:S01]  /*3ac30*/  LDL.LU.64 R4, [R1+0x1608] ;  /* 0x0016080001047983 */ /* 0x000f220000300a00 */
[----:B--2---:R-:W-:-:S02]  /*3ac40*/  IMAD R12, R12, 0x100, R22 ;  /* 0x000001000c0c7824 */ /* 0x004fc400078e0216 */
[----:B------:R-:W-:Y:S01]  /*3ac50*/  IMAD R13, R13, 0x100, R23 ;  /* 0x000001000d0d7824 */ /* 0x000fe200078e0217 */
[C---:B----4-:R-:W-:Y:S06]  /*3ac60*/  HMMA.16816.F32 R8, R16.reuse, R4, R8 ;  /* 0x000000041008723c */ /* 0x050fec0000001808 */
[----:B---3--:R-:W-:-:S15]  /*3ac70*/  HMMA.16816.F32 R20, R16, R6, R24 ;  /* 0x000000061014723c */ /* 0x008fde0000001818 */
[----:B------:R-:W-:-:S02]  /*3ac80*/  NOP ;  /* 0x0000000000007918 */ /* 0x000fc40000000000 */
[----:B------:R-:W-:Y:S04]  /*3ac90*/  STL.64 [R1+0x230], R8 ;  /* 0x0002300801007387 */ /* 0x000fe80000100a00 */
[----:B------:R0:W-:Y:S04]  /*3aca0*/  STL.64 [R1+0x238], R10 ;  /* 0x0002380a01007387 */ /* 0x0001e80000100a00 */
[----:B0-----:R-:W2:Y:S04]  /*3acb0*/  LDL.LU.64 R10, [R1+0x1600] ;  /* 0x00160000010a7983 */ /* 0x001ea80000300a00 */
[----:B------:R-:W3:Y:S04]  /*3acc0*/  LDL.LU.64 R8, [R1+0x15f8] ;  /* 0x0015f80001087983 */ /* 0x000ee80000300a00 */
[----:B------:R-:W4:Y:S04]  /*3acd0*/  LDL.LU R24, [R1+0x140] ;  /* 0x0001400001187983 */ /* 0x000f280000300800 */
[----:B------:R-:W-:Y:S04]  /*3ace0*/  STL.64 [R1+0x220], R20 ;  /* 0x0002201401007387 */ /* 0x000fe80000100a00 */
[----:B------:R-:W-:Y:S04]  /*3acf0*/  STL.64 [R1+0x228], R22 ;  /* 0x0002281601007387 */ /* 0x000fe80000100a00 */
[----:B------:R-:W4:Y:S04]  /*3ad00*/  LDL.LU R25, [R1+0x144] ;  /* 0x0001440001197983 */ /* 0x000f280000300800 */
[----:B------:R-:W2:Y:S04]  /*3ad10*/  LDL.LU R26, [R1+0x148] ;  /* 0x00014800011a7983 */ /* 0x000ea80000300800 */
[----:B------:R-:W2:Y:S04]  /*3ad20*/  LDL.LU R27, [R1+0x14c] ;  /* 0x00014c00011b7983 */ /* 0x000ea80000300800 */
[----:B--2---:R0:W-:Y:S02]  /*3ad30*/  STL.64 [R1+0x1518], R26 ;  /* 0x0015181a01007387 */ /* 0x0041e40000100a00 */
[----:B0-----:R-:W-:-:S02]  /*3ad40*/  IMAD.MOV.U32 R26, RZ, RZ, R11 ;  /* 0x000000ffff1a7224 */ /* 0x001fc400078e000b */
[----:B------:R-:W-:Y:S01]  /*3ad50*/  IMAD.MOV.U32 R27, RZ, RZ, R14 ;  /* 0x000000ffff1b7224 */ /* 0x000fe200078e000e */
[----:B------:R-:W2:Y:S04]  /*3ad60*/  LDL.LU R11, [R1+0x15f4] ;  /* 0x0015f400010b7983 */ /* 0x000ea80000300800 */
[----:B------:R-:W2:Y:S04]  /*3ad70*/  LDL.LU R14, [R1+0x15f0] ;  /* 0x0015f000010e7983 */ /* 0x000ea80000300800 */
[----:B----4-:R0:W-:Y:S02]  /*3ad80*/  STL.64 [R1+0x1510], R24 ;  /* 0x0015101801007387 */ /* 0x0101e40000100a00 */
[----:B0-----:R-:W-:-:S02]  /*3ad90*/  IMAD.MOV.U32 R24, RZ, RZ, R15 ;  /* 0x000000ffff187224 */ /* 0x001fc400078e000f */
[----:B------:R-:W-:Y:S01]  /*3ada0*/  IMAD.MOV.U32 R25, RZ, RZ, R0 ;  /* 0x000000ffff197224 */ /* 0x000fe200078e0000 */
[----:B------:R-:W4:Y:S04]  /*3adb0*/  LDL.LU R15, [R1+0x15ec] ;  /* 0x0015ec00010f7983 */ /* 0x000f280000300800 */
[----:B------:R-:W4:Y:S04]  /*3adc0*/  LDL.LU R0, [R1+0x15e8] ;  /* 0x0015e80001007983 */ /* 0x000f280000300800 */
[----:B------:R-:W-:Y:S04]  /*3add0*/  STL.64 [R1+0x1530], R26 ;  /* 0x0015301a01007387 */ /* 0x000fe80000100a00 */
[----:B------:R-:W-:Y:S04]  /*3ade0*/  STL.64 [R1+0x1548], R24 ;  /* 0x0015481801007387 */ /* 0x000fe80000100a00 */
[----:B------:R-:W-:Y:S04]  /*3adf0*/  STL.64 [R1+0x14f8], R6 ;  /* 0x0014f80601007387 */ /* 0x000fe80000100a00 */
[----:B------:R0:W-:Y:S04]  /*3ae00*/  STL.64 [R1+0x14f0], R4 ;  /* 0x0014f00401007387 */ /* 0x0001e80000100a00 */
[----:B0-----:R-:W2:Y:S04]  /*3ae10*/  LDL.LU R4, [R1+0xe0] ;  /* 0x0000e00001047983 */ /* 0x001ea80000300800 */
[----:B------:R-:W2:Y:S04]  /*3ae20*/  LDL.LU R5, [R1+0xe4] ;  /* 0x0000e40001057983 */ /* 0x000ea80000300800 */
[----:B------:R-:W4:Y:S04]  /*3ae30*/  LDL.LU R6, [R1+0xe8] ;  /* 0x0000e80001067983 */ /* 0x000f280000300800 */
[----:B------:R-:W4:Y:S01]  /*3ae40*/  LDL.LU R7, [R1+0xec] ;  /* 0x0000ec0001077983 */ /* 0x000f220000300800 */
[----:B---3--:R-:W-:-:S02]  /*3ae50*/  IMAD.MOV.U32 R26, RZ, RZ, R9 ;  /* 0x000000ffff1a7224 */ /* 0x008fc400078e0009 */
[----:B------:R-:W-:Y:S01]  /*3ae60*/  IMAD.MOV.U32 R27, RZ, RZ, R10 ;  /* 0x000000ffff1b7224 */ /* 0x000fe200078e000a */
[----:B------:R-:W3:Y:S04]  /*3ae70*/  LDL.LU R9, [R1+0x15e4] ;  /* 0x0015e40001097983 */ /* 0x000ee80000300800 */
[----:B------:R-:W3:Y:S04]  /*3ae80*/  LDL.LU R10, [R1+0x15e0] ;  /* 0x0015e000010a7983 */ /* 0x000ee80000300800 */
[----:B------:R-:W-:Y:S04]  /*3ae90*/  STL.64 [R1+0x1560], R26 ;  /* 0x0015601a01007387 */ /* 0x000fe80000100a00 */
[----:B----4-:R-:W-:Y:S04]  /*3aea0*/  STL.64 [R1+0x1528], R6 ;  /* 0x0015280601007387 */ /* 0x010fe80000100a00 */
[----:B--2---:R0:W-:Y:S04]  /*3aeb0*/  STL.64 [R1+0x1520], R4 ;  /* 0x0015200401007387 */ /* 0x0041e80000100a00 */
[----:B0-----:R-:W2:Y:S04]  /*3aec0*/  LDL.LU R4, [R1+0x160] ;  /* 0x0001600001047983 */ /* 0x001ea80000300800 */
[----:B------:R-:W2:Y:S04]  /*3aed0*/  LDL.LU R5, [R1+0x164] ;  /* 0x0001640001057983 */ /* 0x000ea80000300800 */
[----:B------:R-:W4:Y:S04]  /*3aee0*/  LDL.LU R6, [R1+0x168] ;  /* 0x0001680001067983 */ /* 0x000f280000300800 */
[----:B------:R-:W4:Y:S01]  /*3aef0*/  LDL.LU R7, [R1+0x16c] ;  /* 0x00016c0001077983 */ /* 0x000f220000300800 */
[----:B------:R-:W-:-:S02]  /*3af00*/  IMAD.MOV.U32 R24, RZ, RZ, R11 ;  /* 0x000000ffff187224 */ /* 0x000fc400078e000b */
        /* <DEDUP_REMOVED lines=11> */
[----:B------:R-:W-:-:S05]  /*3afc0*/  IMAD.MOV.U32 R27, RZ, RZ, R14 ;  /* 0x000000ffff1b7224 */ /* 0x000fca00078e000e */
[----:B------:R-:W-:Y:S04]  /*3afd0*/  STL.64 [R1+0x1590], R26 ;  /* 0x0015901a01007387 */ /* 0x000fe80000100a00 */
[----:B----4-:R-:W-:Y:S04]  /*3afe0*/  STL.64 [R1+0x1558], R6 ;  /* 0x0015580601007387 */ /* 0x010fe80000100a00 */
[----:B--2---:R0:W-:Y:S04]  /*3aff0*/  STL.64 [R1+0x1550], R4 ;  /* 0x0015500401007387 */ /* 0x0041e80000100a00 */
[----:B0-----:R-:W2:Y:S04]  /*3b000*/  LDL.LU R4, [R1+0x1a0] ;  /* 0x0001a00001047983 */ /* 0x001ea80000300800 */
[----:B------:R-:W2:Y:S04]  /*3b010*/  LDL.LU R5, [R1+0x1a4] ;  /* 0x0001a40001057983 */ /* 0x000ea80000300800 */
[----:B------:R-:W4:Y:S04]  /*3b020*/  LDL.LU R6, [R1+0x1a8] ;  /* 0x0001a80001067983 */ /* 0x000f280000300800 */
[----:B------:R-:W4:Y:S04]  /*3b030*/  LDL.LU R7, [R1+0x1ac] ;  /* 0x0001ac0001077983 */ /* 0x000f280000300800 */
[----:B------:R-:W2:Y:S04]  /*3b040*/  LDL.LU R20, [R1+0x3e0] ;  /* 0x0003e00001147983 */ /* 0x000ea80000300800 */
[----:B------:R-:W2:Y:S04]  /*3b050*/  LDL.LU R21, [R1+0x3e4] ;  /* 0x0003e40001157983 */ /* 0x000ea80000300800 */
[----:B------:R-:W4:Y:S04]  /*3b060*/  LDL.LU R22, [R1+0x3e8] ;  /* 0x0003e80001167983 */ /* 0x000f280000300800 */
[----:B------:R-:W4:Y:S01]  /*3b070*/  LDL.LU R23, [R1+0x3ec] ;  /* 0x0003ec0001177983 */ /* 0x000f220000300800 */
[----:B---3--:R-:W-:-:S02]  /*3b080*/  IMAD.MOV.U32 R24, RZ, RZ, R9 ;  /* 0x000000ffff187224 */ /* 0x008fc400078e0009 */
[----:B------:R-:W-:Y:S01]  /*3b090*/  IMAD.MOV.U32 R25, RZ, RZ, R0 ;  /* 0x000000ffff197224 */ /* 0x000fe200078e0000 */
        /* <DEDUP_REMOVED lines=10> */
[----:B------:R0:W-:Y:S04]  /*3b140*/  STL.64 [R1+0x15a8], R24 ;  /* 0x0015a81801007387 */ /* 0x0001e80000100a00 */
[----:B0-----:R-:W4:Y:S04]  /*3b150*/  LDL.LU R24, [R1+0x210] ;  /* 0x0002100001187983 */ /* 0x001f280000300800 */
[----:B------:R-:W4:Y:S04]  /*3b160*/  LDL.LU R25, [R1+0x214] ;  /* 0x0002140001197983 */ /* 0x000f280000300800 */
[----:B------:R-:W4:Y:S04]  /*3b170*/  LDL.LU R26, [R1+0x218] ;  /* 0x00021800011a7983 */ /* 0x000f280000300800 */
[----:B------:R-:W4:Y:S04]  /*3b180*/  LDL.LU R27, [R1+0x21c] ;  /* 0x00021c00011b7983 */ /* 0x000f280000300800 */
[----:B------:R-:W-:Y:S04]  /*3b190*/  STL.64 [R1+0x1570], R6 ;  /* 0x0015700601007387 */ /* 0x000fe80000100a00 */
[----:B------:R0:W-:Y:S04]  /*3b1a0*/  STL.64 [R1+0x1568], R4 ;  /* 0x0015680401007387 */ /* 0x0001e80000100a00 */
[----:B0-----:R-:W3:Y:S04]  /*3b1b0*/  LDL.LU R4, [R1+0x1c0] ;  /* 0x0001c00001047983 */ /* 0x001ee80000300800 */
[----:B------:R-:W3:Y:S04]  /*3b1c0*/  LDL.LU R5, [R1+0x1c4] ;  /* 0x0001c40001057983 */ /* 0x000ee80000300800 */
[----:B------:R-:W2:Y:S04]  /*3b1d0*/  LDL.LU R6, [R1+0x1c8] ;  /* 0x0001c80001067983 */ /* 0x000ea80000300800 */
[----:B------:R-:W2:Y:S04]  /*3b1e0*/  LDL.LU R7, [R1+0x1cc] ;  /* 0x0001cc0001077983 */ /* 0x000ea80000300800 */
[----:B--2---:R-:W-:Y:S04]  /*3b1f0*/  STL.64 [R1+0x1588], R6 ;  /* 0x0015880601007387 */ /* 0x004fe80000100a00 */
[----:B---3--:R0:W-:Y:S04]  /*3b200*/  STL.64 [R1+0x1580], R4 ;  /* 0x0015800401007387 */ /* 0x0081e80000100a00 */
[----:B0-----:R-:W2:Y:S04]  /*3b210*/  LDL.LU R4, [R1+0x1e0] ;  /* 0x0001e00001047983 */ /* 0x001ea80000300800 */
[----:B------:R-:W2:Y:S04]  /*3b220*/  LDL.LU R5, [R1+0x1e4] ;  /* 0x0001e40001057983 */ /* 0x000ea80000300800 */
[----:B------:R-:W3:Y:S04]  /*3b230*/  LDL.LU R6, [R1+0x1e8] ;  /* 0x0001e80001067983 */ /* 0x000ee80000300800 */
[----:B------:R-:W3:Y:S01]  /*3b240*/  LDL.LU R7, [R1+0x1ec] ;  /* 0x0001ec0001077983 */ /* 0x000ee20000300800 */
[----:B------:R-:W-:-:S03]  /*3b250*/  IMAD R14, R14, 0x100, R9 ;  /* 0x000001000e0e7824 */ /* 0x000fc600078e0209 */
[----:B---3--:R-:W-:Y:S04]  /*3b260*/  STL.64 [R1+0x15a0], R6 ;  /* 0x0015a00601007387 */ /* 0x008fe80000100a00 */
[----:B--2---:R0:W-:Y:S04]  /*3b270*/  STL.64 [R1+0x1598], R4 ;  /* 0x0015980401007387 */ /* 0x0041e80000100a00 */
[----:B0-----:R-:W2:Y:S04]  /*3b280*/  LDL.LU R4, [R1+0x1f0] ;  /* 0x0001f00001047983 */ /* 0x001ea80000300800 */
[----:B------:R-:W2:Y:S04]  /*3b290*/  LDL.LU R5, [R1+0x1f4] ;  /* 0x0001f40001057983 */ /* 0x000ea80000300800 */
[----:B------:R-:W2:Y:S04]  /*3b2a0*/  LDL.LU R6, [R1+0x1f8] ;  /* 0x0001f80001067983 */ /* 0x000ea80000300800 */
[----:B------:R-:W2:Y:S04]  /*3b2b0*/  LDL.LU R7, [R1+0x1fc] ;  /* 0x0001fc0001077983 */ /* 0x000ea80000300800 */
[----:B------:R-:W3:Y:S01]  /*3b2c0*/  LDL.LU R9, [R1+0x15d4] ;  /* 0x0015d40001097983 */ /* 0x000ee20000300800 */
[----:B------:R-:W-:-:S03]  /*3b2d0*/  IMAD R15, R15, 0x100, R0 ;  /* 0x000001000f0f7824 */ /* 0x000fc600078e0200 */
[----:B------:R-:W2:Y:S01]  /*3b2e0*/  LDL.LU R0, [R1+0x15d0] ;  /* 0x0015d00001007983 */ /* 0x000ea20000300800 */
[----:B---3--:R-:W-:-:S15]  /*3b2f0*/  HMMA.16816.F32 R20, R16, R8, R20 ;  /* 0x000000081014723c */ /* 0x008fde0000001814 */
        /* <DEDUP_REMOVED lines=17> */
[----:B----4-:R-:W-:Y:S03]  /*3b410*/  HMMA.16816.F32 R16, R16, R20, R24 ;  /* 0x000000141010723c */ /* 0x010fe60000001818 */
[----:B------:R-:W2:Y:S01]  /*3b420*/  LDL.LU.64 R24, [R1+0x15a8] ;  /* 0x0015a80001187983 */ /* 0x000ea20000300a00 */
[----:B------:R-:W-:-:S02]  /*3b430*/  F2FP.F16.E4M3.UNPACK_B R12, R12 ;  /* 0x0000000cff0c723e */ /* 0x000fc400020006ff */
[----:B------:R-:W-:Y:S02]  /*3b440*/  F2FP.F16.E4M3.UNPACK_B R13, R13 ;  /* 0x0000000dff0d723e */ /* 0x000fe400020006ff */
[----:B------:R-:W-:Y:S02]  /*3b450*/  F2FP.F16.E4M3.UNPACK_B R14, R14 ;  /* 0x0000000eff0e723e */ /* 0x000fe400020006ff */
[----:B------:R-:W-:-:S13]  /*3b460*/  F2FP.F16.E4M3.UNPACK_B R15, R15 ;  /* 0x0000000fff0f723e */ /* 0x000fda00020006ff */
[----:B------:R0:W-:Y:S04]  /*3b470*/  STL.64 [R1+0x210], R16 ;  /* 0x0002101001007387 */ /* 0x0001e80000100a00 */
[----:B------:R1:W-:Y:S04]  /*3b480*/  STL.64 [R1+0x218], R18 ;  /* 0x0002181201007387 */ /* 0x0003e80000100a00 */
[----:B0-----:R-:W4:Y:S04]  /*3b490*/  LDL.LU R16, [R1+0x120] ;  /* 0x0001200001107983 */ /* 0x001f280000300800 */
[----:B------:R-:W4:Y:S04]  /*3b4a0*/  LDL.LU R17, [R1+0x124] ;  /* 0x0001240001117983 */ /* 0x000f280000300800 */
[----:B-1----:R-:W4:Y:S04]  /*3b4b0*/  LDL.LU R18, [R1+0x128] ;  /* 0x0001280001127983 */ /* 0x002f280000300800 */
[----:B------:R-:W4:Y:S01]  /*3b4c0*/  LDL.LU R19, [R1+0x12c] ;  /* 0x00012c0001137983 */ /* 0x000f220000300800 */
        /* <DEDUP_REMOVED lines=36> */
[----:B------:R-:W3:Y:S04]  /*3b710*/  LDL.LU.64 R6, [R1+0x1528] ;  /* 0x0015280001067983 */ /* 0x000ee80000300a00 */
[----:B------:R-:W3:-:S15]  /*3b720*/  LDL.LU.64 R4, [R1+0x1520] ;  /* 0x0015200001047983 */ /* 0x000ede0000300a00 */
[----:B------:R-:W-:-:S02]  /*3b730*/  NOP ;  /* 0x0000000000007918 */ /* 0x000fc40000000000 */
        /* <DEDUP_REMOVED lines=8> */
[----:B0-----:R-:W4:Y:S04]  /*3b7c0*/  LDL.LU.64 R26, [R1+0x1508] ;  /* 0x00150800011a7983 */ /* 0x001f280000300a00 */
[----:B------:R-:W2:Y:S01]  /*3b7d0*/  LDL.LU.64 R24, [R1+0x1500] ;  /* 0x0015000001187983 */ /* 0x000ea20000300a00 */
[C---:B---3--:R-:W-:Y:S06]  /*3b7e0*/  HMMA.16816.F32 R4, R12.reuse, R22, R4 ;  /* 0x000000160c04723c */ /* 0x048fec0000001804 */
[----:B----4-:R-:W-:-:S15]  /*3b7f0*/  HMMA.16816.F32 R16, R12, R26, R16 ;  /* 0x0000001a0c10723c */ /* 0x010fde0000001810 */
[----:B------:R-:W-:-:S08]  /*3b800*/  NOP ;  /* 0x0000000000007918 */ /* 0x000fd00000000000 */
[----:B------:R-:W-:Y:S04]  /*3b810*/  STL.64 [R1+0x120], R16 ;  /* 0x0001201001007387 */ /* 0x000fe80000100a00 */
[----:B------:R2:W-:Y:S02]  /*3b820*/  STL.64 [R1+0x128], R18 ;  /* 0x0001281201007387 */ /* 0x0005e40000100a00 */
[----:B--2---:R-:W-:Y:S02]  /*3b830*/  HMMA.16816.F32 R16, R12, R24, R8 ;  /* 0x000000180c10723c */ /* 0x004fe40000001808 */
[----:B------:R-:W2:-:S15]  /*3b840*/  LDL.LU R8, [R1+0x70] ;  /* 0x0000700001087983 */ /* 0x000e9e0000300800 */
[----:B------:R-:W-:-:S06]  /*3b850*/  NOP ;  /* 0x0000000000007918 */ /* 0x000fcc0000000000 */
[----:B------:R-:W-:Y:S04]  /*3b860*/  STL.64 [R1+0x100], R16 ;  /* 0x0001001001007387 */ /* 0x000fe80000100a00 */
[----:B------:R-:W-:Y:S04]  /*3b870*/  STL.64 [R1+0x108], R18 ;  /* 0x0001081201007387 */ /* 0x000fe80000100a00 */
[----:B------:R-:W-:Y:S04]  /*3b880*/  STL.64 [R1+0xe0], R4 ;  /* 0x0000e00401007387 */ /* 0x000fe80000100a00 */
[----:B------:R-:W-:Y:S04]  /*3b890*/  STL.64 [R1+0xe8], R6 ;  /* 0x0000e80601007387 */ /* 0x000fe80000100a00 */
        /* <DEDUP_REMOVED lines=15> */
[----:B----4-:R-:W-:Y:S04]  /*3b990*/  STL.64 [R1+0x14b8], R22 ;  /* 0x0014b81601007387 */ /* 0x010fe80000100a00 */
[----:B------:R0:W-:Y:S04]  /*3b9a0*/  STL.64 [R1+0x14b0], R20 ;  /* 0x0014b01401007387 */ /* 0x0001e80000100a00 */
[----:B0-----:R-:W4:Y:S04]  /*3b9b0*/  LDL.LU R20, [R1+0x40] ;  /* 0x0000400001147983 */ /* 0x001f280000300800 */
[----:B------:R-:W4:Y:S04]  /*3b9c0*/  LDL.LU R21, [R1+0x44] ;  /* 0x0000440001157983 */ /* 0x000f280000300800 */
[----:B------:R-:W2:Y:S04]  /*3b9d0*/  LDL.LU R22, [R1+0x48] ;  /* 0x0000480001167983 */ /* 0x000ea80000300800 */
[----:B------:R-:W2:Y:S01]  /*3b9e0*/  LDL.LU R23, [R1+0x4c] ;  /* 0x00004c0001177983 */ /* 0x000ea20000300800 */
[----:B---3--:R-:W-:Y:S03]  /*3b9f0*/  HMMA.16816.F32 R4, R12, R2, R4 ;  /* 0x000000020c04723c */ /* 0x008fe60000001804 */
[----:B--2---:R-:W-:Y:S04]  /*3ba00*/  STL.64 [R1+0x14c8], R22 ;  /* 0x0014c81601007387 */ /* 0x004fe80000100a00 */
[----:B----4-:R0:W-:Y:S04]  /*3ba10*/  STL.64 [R1+0x14c0], R20 ;  /* 0x0014c01401007387 */ /* 0x0101e80000100a00 */
        /* <DEDUP_REMOVED lines=13> */
[----:B------:R-:W4:Y:S04]  /*3baf0*/  LDL.LU R28, [R1+0xa94] ;  /* 0x000a9400011c7983 */ /* 0x000f280000300800 */
[----:B------:R-:W4:Y:S04]  /*3bb00*/  LDL.LU R29, [R1+0xab8] ;  /* 0x000ab800011d7983 */ /* 0x000f280000300800 */
[----:B------:R-:W4:Y:S04]  /*3bb10*/  LDL.LU R16, [R1+0xa8c] ;  /* 0x000a8c0001107983 */ /* 0x000f280000300800 */
[----:B------:R-:W4:Y:S04]  /*3bb20*/  LDL.LU R17, [R1+0xab0] ;  /* 0x000ab00001117983 */ /* 0x000f280000300800 */
[----:B------:R-:W4:Y:S01]  /*3bb30*/  LDL.LU R18, [R1+0xa84] ;  /* 0x000a840001127983 */ /* 0x000f220000300800 */
[----:B------:R-:W-:-:S03]  /*3bb40*/  IMAD.MOV.U32 R27, RZ, RZ, R0 ;  /* 0x000000ffff1b7224 */ /* 0x000fc600078e0000 */
[----:B------:R-:W4:Y:S04]  /*3bb50*/  LDL.LU R19, [R1+0xaa8] ;  /* 0x000aa80001137983 */ /* 0x000f280000300800 */
[----:B------:R-:W4:Y:S04]  /*3bb60*/  LDL.LU R0, [R1+0xa7c] ;  /* 0x000a7c0001007983 */ /* 0x000f280000300800 */
[----:B------:R-:W-:Y:S04]  /*3bb70*/  STL.64 [R1+0xc0], R4 ;  /* 0x0000c00401007387 */ /* 0x000fe80000100a00 */
[----:B------:R0:W-:Y:S04]  /*3bb80*/  STL.64 [R1+0xc8], R6 ;  /* 0x0000c80601007387 */ /* 0x0001e80000100a00 */
[----:B0-----:R-:W2:Y:S04]  /*3bb90*/  LDL.LU.64 R6, [R1+0x14f8] ;  /* 0x0014f80001067983 */ /* 0x001ea80000300a00 */
[----:B------:R-:W3:Y:S04]  /*3bba0*/  LDL.LU.64 R4, [R1+0x14f0] ;  /* 0x0014f00001047983 */ /* 0x000ee80000300a00 */
[----:B------:R-:W4:Y:S04]  /*3bbb0*/  LDL.LU R2, [R1+0x78c] ;  /* 0x00078c0001027983 */ /* 0x000f280000300800 */
[----:B------:R-:W4:Y:S01]  /*3bbc0*/  LDL.LU R3, [R1+0xaac] ;  /* 0x000aac0001037983 */ /* 0x000f220000300800 */
[----:B---3--:R-:W-:-:S15]  /*3bbd0*/  HMMA.16816.F32 R8, R12, R4, R8 ;  /* 0x000000040c08723c */ /* 0x008fde0000001808 */
[----:B------:R-:W-:-:S08]  /*3bbe0*/  NOP ;  /* 0x0000000000007918 */ /* 0x000fd00000000000 */
[----:B------:R-:W-:Y:S04]  /*3bbf0*/  STL.64 [R1+0xa0], R8 ;  /* 0x0000a00801007387 */ /* 0x000fe80000100a00 */
[----:B------:R0:W-:Y:S04]  /*3bc00*/  STL.64 [R1+0xa8], R10 ;  /* 0x0000a80a01007387 */ /* 0x0001e80000100a00 */
[----:B0-----:R-:W2:Y:S04]  /*3bc10*/  LDL.LU.64 R10, [R1+0x14e8] ;  /* 0x0014e800010a7983 */ /* 0x001ea80000300a00 */
[----:B------:R-:W2:Y:S04]  /*3bc20*/  LDL.LU.64 R8, [R1+0x14e0] ;  /* 0x0014e00001087983 */ /* 0x000ea80000300a00 */
[----:B------:R-:W3:Y:S04]  /*3bc30*/  LDL.LU R4, [R1+0xabc] ;  /* 0x000abc0001047983 */ /* 0x000ee80000300800 */
[----:B------:R-:W4:Y:S01]  /*3bc40*/  LDL.LU R5, [R1+0xab4] ;  /* 0x000ab40001057983 */ /* 0x000f220000300800 */
[----:B--2---:R-:W-:-:S15]  /*3bc50*/  HMMA.16816.F32 R8, R12, R6, R8 ;  /* 0x000000060c08723c */ /* 0x004fde0000001808 */
[----:B------:R-:W-:-:S08]  /*3bc60*/  NOP ;  /* 0x0000000000007918 */ /* 0x000fd00000000000 */
        /* <DEDUP_REMOVED lines=14> */
[----:B--2---:R-:W-:Y:S01]  /*3bd50*/  HMMA.16816.F32 R20, R12, R10, R20 ;  /* 0x0000000a0c14723c */ /* 0x004fe20000001814 */
[----:B---3--:R-:W-:Y:S01]  /*3bd60*/  VIADD R8, R8, 0x1 ;  /* 0x0000000108087836 */ /* 0x008fe20000000000 */
[----:B------:R-:W0:-:S15]  /*3bd70*/  LDC R10, c[0x0][0x230] ;  /* 0x00008c00ff0a7b82 */ /* 0x000e1e0000000800 */
[----:B------:R-:W-:-:S06]  /*3bd80*/  NOP ;  /* 0x0000000000007918 */ /* 0x000fcc0000000000 */
[----:B------:R-:W-:Y:S04]  /*3bd90*/  STL.64 [R1+0x550], R20 ;  /* 0x0005501401007387 */ /* 0x000fe80000100a00 */
[----:B------:R1:W-:Y:S04]  /*3bda0*/  STL.64 [R1+0x558], R22 ;  /* 0x0005581601007387 */ /* 0x0003e80000100a00 */
[----:B-1----:R-:W2:Y:S04]  /*3bdb0*/  LDL.LU.64 R22, [R1+0x14b8] ;  /* 0x0014b80001167983 */ /* 0x002ea80000300a00 */
[----:B------:R-:W3:Y:S02]  /*3bdc0*/  LDL.LU.64 R20, [R1+0x14b0] ;  /* 0x0014b00001147983 */ /* 0x000ee40000300a00 */
[----:B---3--:R-:W-:Y:S02]  /*3bdd0*/  HMMA.16816.F32 R12, R12, R20, R24 ;  /* 0x000000140c0c723c */ /* 0x008fe40000001818 */
[----:B------:R-:W3:Y:S04]  /*3bde0*/  LDL.LU.64 R26, [R1+0x14a8] ;  /* 0x0014a800011a7983 */ /* 0x000ee80000300a00 */
[----:B------:R-:W3:Y:S01]  /*3bdf0*/  LDL.LU.64 R24, [R1+0x14a0] ;  /* 0x0014a00001187983 */ /* 0x000ee20000300a00 */
[----:B------:R-:W1:Y:S02]  /*3be00*/  LDC R20, c[0x0][0x238] ;  /* 0x00008e00ff147b82 */ /* 0x000e640000000800 */
[----:B-1----:R-:W-:-:S14]  /*3be10*/  IMAD.SHL.U32 R20, R20, 0x40, RZ ;  /* 0x0000004014147824 */ /* 0x002fdc00078e00ff */
[----:B------:R-:W-:Y:S04]  /*3be20*/  STL.64 [R1+0x70], R12 ;  /* 0x0000700c01007387 */ /* 0x000fe80000100a00 */
[----:B------:R-:W-:Y:S01]  /*3be30*/  STL.64 [R1+0x78], R14 ;  /* 0x0000780e01007387 */ /* 0x000fe20000100a00 */
[----:B--2---:R-:W-:-:S03]  /*3be40*/  IADD3 R22, P2, R20, R22, RZ ;  /* 0x0000001614167210 */ /* 0x004fc60007f5e0ff */
[----:B------:R-:W-:Y:S01]  /*3be50*/  STL [R1+0x898], R8 ;  /* 0x0008980801007387 */ /* 0x000fe20000100800 */
[C---:B----4-:R-:W-:Y:S02]  /*3be60*/  IADD3 R9, P6, R20.reuse, R9, RZ ;  /* 0x0000000914097210 */ /* 0x050fe40007fde0ff */
[C---:B------:R-:W-:Y:S01]  /*3be70*/  IADD3 R6, P1, R20.reuse, R6, RZ ;  /* 0x0000000614067210 */ /* 0x040fe20007f3e0ff */
[----:B------:R1:W-:Y:S01]  /*3be80*/  STL [R1+0xacc], R22 ;  /* 0x000acc1601007387 */ /* 0x0003e20000100800 */
[C---:B------:R-:W-:Y:S02]  /*3be90*/  IADD3 R7, P3, R20.reuse, R7, RZ ;  /* 0x0000000714077210 */ /* 0x040fe40007f7e0ff */
[C---:B------:R-:W-:Y:S02]  /*3bea0*/  IADD3 R4, P4, R20.reuse, R4, RZ ;  /* 0x0000000414047210 */ /* 0x040fe40007f9e0ff */
[----:B------:R-:W-:Y:S01]  /*3beb0*/  IADD3 R5, P5, R20, R5, RZ ;  /* 0x0000000514057210 */ /* 0x000fe20007fbe0ff */
[----:B------:R-:W-:Y:S01]  /*3bec0*/  STL [R1+0x790], R9 ;  /* 0x0007900901007387 */ /* 0x000fe20000100800 */
[----:B-1----:R-:W-:-:S03]  /*3bed0*/  SHF.R.S32.HI R22, RZ, 0x1f, R20 ;  /* 0x0000001fff167819 */ /* 0x002fc60000011414 */
[----:B------:R-:W-:Y:S04]  /*3bee0*/  STL [R1+0xad4], R6 ;  /* 0x000ad40601007387 */ /* 0x000fe80000100800 */
[----:B------:R-:W-:Y:S01]  /*3bef0*/  STL [R1+0xac4], R7 ;  /* 0x000ac40701007387 */ /* 0x000fe20000100800 */
[----:B------:R-:W-:Y:S01]  /*3bf00*/  IMAD.X R2, R22, 0x1, R2, P6 ;  /* 0x0000000116027824 */ /* 0x000fe200030e0602 */
[----:B------:R-:W-:Y:S01]  /*3bf10*/  IADD3 R3, P6, R20, R3, RZ ;  /* 0x0000000314037210 */ /* 0x000fe20007fde0ff */
[C---:B------:R-:W-:Y:S01]  /*3bf20*/  IMAD.X R23, R22.reuse, 0x1, R23, P1 ;  /* 0x0000000116177824 */ /* 0x040fe200008e0617 */
[----:B------:R-:W-:Y:S04]  /*3bf30*/  STL [R1+0xabc], R4 ;  /* 0x000abc0401007387 */ /* 0x000fe80000100800 */
[----:B------:R-:W-:Y:S04]  /*3bf40*/  STL [R1+0xab4], R5 ;  /* 0x000ab40501007387 */ /* 0x000fe80000100800 */
[----:B------:R-:W-:Y:S04]  /*3bf50*/  STL [R1+0x78c], R2 ;  /* 0x00078c0201007387 */ /* 0x000fe80000100800 */
[----:B------:R-:W-:Y:S04]  /*3bf60*/  STL [R1+0xaac], R3 ;  /* 0x000aac0301007387 */ /* 0x000fe80000100800 */
[----:B------:R-:W-:Y:S01]  /*3bf70*/  STL [R1+0xad0], R23 ;  /* 0x000ad01701007387 */ /* 0x000fe20000100800 */
[----:B------:R-:W-:Y:S01]  /*3bf80*/  IMAD.X R29, R22, 0x1, R29, P4 ;  /* 0x00000001161d7824 */ /* 0x000fe200020e061d */
[----:B------:R-:W-:Y:S01]  /*3bf90*/  IADD3 R16, P4, R20, R16, RZ ;  /* 0x0000001014107210 */ /* 0x000fe20007f9e0ff */
[----:B------:R-:W-:Y:S01]  /*3bfa0*/  IMAD.X R17, R22, 0x1, R17, P5 ;  /* 0x0000000116117824 */ /* 0x000fe200028e0611 */
[----:B------:R-:W-:Y:S01]  /*3bfb0*/  IADD3 R18, P5, R20, R18, RZ ;  /* 0x0000001214127210 */ /* 0x000fe20007fbe0ff */
[----:B------:R-:W-:Y:S01]  /*3bfc0*/  IMAD.X R19, R22, 0x1, R19, P6 ;  /* 0x0000000116137824 */ /* 0x000fe200030e0613 */
[----:B------:R-:W-:-:S02]  /*3bfd0*/  IADD3 R0, P6, R20, R0, RZ ;  /* 0x0000000014007210 */ /* 0x000fc40007fde0ff */
[----:B---3--:R-:W-:Y:S01]  /*3bfe0*/  IADD3 R24, P1, R20, R24, RZ ;  /* 0x0000001814187210 */ /* 0x008fe20007f3e0ff */
[----:B------:R-:W-:Y:S01]  /*3bff0*/  IMAD.X R25, R22, 0x1, R25, P2 ;  /* 0x0000000116197824 */ /* 0x000fe200010e0619 */
[----:B------:R-:W-:Y:S01]  /*3c000*/  IADD3 R26, P2, R20, R26, RZ ;  /* 0x0000001a141a7210 */ /* 0x000fe20007f5e0ff */
[----:B------:R-:W-:Y:S01]  /*3c010*/  IMAD.X R27, R22, 0x1, R27, P3 ;  /* 0x00000001161b7824 */ /* 0x000fe200018e061b */
[----:B------:R-:W-:Y:S01]  /*3c020*/  IADD3 R28, P3, R20, R28, RZ ;  /* 0x0000001c141c7210 */ /* 0x000fe20007f7e0ff */
        /* <DEDUP_REMOVED lines=9> */
[----:B------:R-:W-:Y:S04]  /*3c0c0*/  STL [R1+0xa84], R18 ;  /* 0x000a841201007387 */ /* 0x000fe80000100800 */
[----:B-1----:R-:W2:Y:S04]  /*3c0d0*/  LDL.LU R20, [R1+0xaa0] ;  /* 0x000aa00001147983 */ /* 0x002ea80000300800 */
[----:B------:R-:W-:Y:S04]  /*3c0e0*/  STL [R1+0xaa8], R19 ;  /* 0x000aa81301007387 */ /* 0x000fe80000100800 */
[----:B------:R-:W3:Y:S04]  /*3c0f0*/  LDL.LU R12, [R1+0xa90] ;  /* 0x000a9000010c7983 */ /* 0x000ee80000300800 */
[----:B------:R-:W-:Y:S04]  /*3c100*/  STL [R1+0xa7c], R0 ;  /* 0x000a7c0001007387 */ /* 0x000fe80000100800 */
[----:B---3--:R1:W-:Y:S04]  /*3c110*/  STL [R1+0x1490], R12 ;  /* 0x0014900c01007387 */ /* 0x0083e80000100800 */
[----:B-1----:R-:W3:Y:S01]  /*3c120*/  LDL.LU R12, [R1+0xa6c] ;  /* 0x000a6c00010c7983 */ /* 0x002ee20000300800 */
[----:B0-----:R-:W-:-:S05]  /*3c130*/  VIADD R10, R10, 0x3f ;  /* 0x0000003f0a0a7836 */ /* 0x001fca0000000000 */
[----:B------:R-:W-:Y:S01]  /*3c140*/  SHF.R.S32.HI R11, RZ, 0x1f, R10 ;  /* 0x0000001fff0b7819 */ /* 0x000fe2000001140a */
[----:B---3--:R0:W-:Y:S04]  /*3c150*/  STL [R1+0x1494], R12 ;  /* 0x0014940c01007387 */ /* 0x0081e80000100800 */
[----:B0-----:R-:W3:Y:S01]  /*3c160*/  LDL.LU R12, [R1+0xa98] ;  /* 0x000a9800010c7983 */ /* 0x001ee20000300800 */
[----:B------:R-:W-:-:S04]  /*3c170*/  LEA.HI R11, R11, R10, RZ, 0x6 ;  /* 0x0000000a0b0b7211 */ /* 0x000fc800078f30ff */
[----:B------:R-:W-:-:S04]  /*3c180*/  SHF.R.S32.HI R11, RZ, 0x6, R11 ;  /* 0x00000006ff0b7819 */ /* 0x000fc8000001140b */
[----:B------:R-:W-:Y:S01]  /*3c190*/  ISETP.NE.U32.AND P0, PT, R8, R11, PT ;  /* 0x0000000b0800720c */ /* 0x000fe20003f05070 */
[----:B--2---:R-:W-:Y:S01]  /*3c1a0*/  IMAD.X R20, R22, 0x1, R20, P1 ;  /* 0x0000000116147824 */ /* 0x004fe200008e0614 */
[----:B---3--:R0:W-:Y:S04]  /*3c1b0*/  STL [R1+0x1498], R12 ;  /* 0x0014980c01007387 */ /* 0x0081e80000100800 */
[----:B0-----:R-:W2:Y:S04]  /*3c1c0*/  LDL.LU R12, [R1+0xa74] ;  /* 0x000a7400010c7983 */ /* 0x001ea80000300800 */
[----:B------:R-:W3:Y:S04]  /*3c1d0*/  LDL.LU R13, [R1+0xa64] ;  /* 0x000a6400010d7983 */ /* 0x000ee80000300800 */
[----:B------:R-:W4:Y:S04]  /*3c1e0*/  LDL.LU R14, [R1+0xa88] ;  /* 0x000a8800010e7983 */ /* 0x000f280000300800 */
[----:B------:R-:W3:Y:S04]  /*3c1f0*/  LDL.LU R15, [R1+0xa5c] ;  /* 0x000a5c00010f7983 */ /* 0x000ee80000300800 */
        /* <DEDUP_REMOVED lines=23> */
[----:B------:R0:W-:Y:S04]  /*3c370*/  STL [R1+0xaa0], R20 ;  /* 0x000aa01401007387 */ /* 0x0001e80000100800 */
[----:B0-----:R-:W2:Y:S02]  /*3c380*/  LDL.LU R20, [R1+0x149c] ;  /* 0x00149c0001147983 */ /* 0x001ea40000300800 */
[----:B--2---:R-:W-:-:S05]  /*3c390*/  IADD3 R12, P1, R20, R12, RZ ;  /* 0x0000000c140c7210 */ /* 0x004fca0007f3e0ff */
[----:B------:R0:W-:Y:S04]  /*3c3a0*/  STL [R1+0xa74], R12 ;  /* 0x000a740c01007387 */ /* 0x0001e80000100800 */
[----:B0-----:R-:W2:Y:S02]  /*3c3b0*/  LDL.LU R12, [R1+0x1498] ;  /* 0x00149800010c7983 */ /* 0x001ea40000300800 */
[----:B--2---:R-:W-:-:S05]  /*3c3c0*/  IMAD.X R12, R22, 0x1, R12, P2 ;  /* 0x00000001160c7824 */ /* 0x004fca00010e060c */
[----:B------:R0:W-:Y:S04]  /*3c3d0*/  STL [R1+0xa98], R12 ;  /* 0x000a980c01007387 */ /* 0x0001e80000100800 */
[----:B0-----:R-:W2:Y:S02]  /*3c3e0*/  LDL.LU R12, [R1+0x1494] ;  /* 0x00149400010c7983 */ /* 0x001ea40000300800 */
[----:B--2---:R-:W-:-:S05]  /*3c3f0*/  IADD3 R12, P2, R20, R12, RZ ;  /* 0x0000000c140c7210 */ /* 0x004fca0007f5e0ff */
[----:B------:R0:W-:Y:S04]  /*3c400*/  STL [R1+0xa6c], R12 ;  /* 0x000a6c0c01007387 */ /* 0x0001e80000100800 */
[----:B0-----:R-:W2:Y:S01]  /*3c410*/  LDL.LU R12, [R1+0x1490] ;  /* 0x00149000010c7983 */ /* 0x001ea20000300800 */
[----:B----4-:R-:W-:Y:S01]  /*3c420*/  IMAD.X R14, R22, 0x1, R14, P4 ;  /* 0x00000001160e7824 */ /* 0x010fe200020e060e */
[----:B---3--:R-:W-:Y:S01]  /*3c430*/  IADD3 R15, P4, R20, R15, RZ ;  /* 0x0000000f140f7210 */ /* 0x008fe20007f9e0ff */
[----:B------:R-:W-:Y:S01]  /*3c440*/  IMAD.X R21, R22, 0x1, R21, P5 ;  /* 0x0000000116157824 */ /* 0x000fe200028e0615 */
[----:B------:R-:W-:Y:S01]  /*3c450*/  IADD3 R10, P5, R20, R10, RZ ;  /* 0x0000000a140a7210 */ /* 0x000fe20007fbe0ff */
        /* <DEDUP_REMOVED lines=16> */
[----:B------:R-:W-:-:S02]  /*3c560*/  IMAD.X R0, R22, 0x1, R0, P4 ;  /* 0x0000000116007824 */ /* 0x000fc400020e0600 */
[----:B--2---:R-:W-:Y:S01]  /*3c570*/  IMAD.X R12, R22, 0x1, R12, P3 ;  /* 0x00000001160c7824 */ /* 0x004fe200018e060c */
[----:B------:R-:W-:-:S04]  /*3c580*/  IADD3 R13, P3, R20, R13, RZ ;  /* 0x0000000d140d7210 */ /* 0x000fc80007f7e0ff */
        /* <DEDUP_REMOVED lines=8> */
[----:B------:R-:W-:-:S03]  /*3c610*/  IMAD.X R5, R22, 0x1, R5, P3 ;  /* 0x0000000116057824 */ /* 0x000fc600018e0605 */
[----:B------:R-:W-:Y:S01]  /*3c620*/  STL [R1+0xa70], R9 ;  /* 0x000a700901007387 */ /* 0x000fe20000100800 */
[----:B------:R-:W-:-:S03]  /*3c630*/  IADD3 R2, P3, R20, R2, RZ ;  /* 0x0000000214027210 */ /* 0x000fc60007f7e0ff */
        /* <DEDUP_REMOVED lines=17> */
[----:B------:R0:W-:Y:S04]  /*3c750*/  STL [R1+0x148c], R22 ;  /* 0x00148c1601007387 */ /* 0x0001e80000100800 */
[----:B------:R-:W-:Y:S04]  /*3c760*/  STL [R1+0xa30], R18 ;  /* 0x000a301201007387 */ /* 0x000fe80000100800 */
[----:B0-----:R-:W2:Y:S04]  /*3c770*/  LDL.LU R22, [R1+0x9fc] ;  /* 0x0009fc0001167983 */ /* 0x001ea80000300800 */
[----:B------:R-:W-:Y:S04]  /*3c780*/  STL [R1+0xa04], R19 ;  /* 0x000a041301007387 */ /* 0x000fe80000100800 */
[----:B------:R-:W3:Y:S04]  /*3c790*/  LDL.LU R12, [R1+0x9ec] ;  /* 0x0009ec00010c7983 */ /* 0x000ee80000300800 */
[----:B------:R-:W-:Y:S04]  /*3c7a0*/  STL [R1+0xa28], R0 ;  /* 0x000a280001007387 */ /* 0x000fe80000100800 */
[----:B---3--:R0:W-:Y:S04]  /*3c7b0*/  STL [R1+0x1480], R12 ;  /* 0x0014800c01007387 */ /* 0x0081e80000100800 */
[----:B0-----:R-:W3:Y:S04]  /*3c7c0*/  LDL.LU R12, [R1+0xa18] ;  /* 0x000a1800010c7983 */ /* 0x001ee80000300800 */
[----:B---3--:R0:W-:Y:S04]  /*3c7d0*/  STL [R1+0x1484], R12 ;  /* 0x0014840c01007387 */ /* 0x0081e80000100800 */
[----:B0-----:R-:W3:Y:S01]  /*3c7e0*/  LDL.LU R12, [R1+0x9f4] ;  /* 0x0009f400010c7983 */ /* 0x001ee20000300800 */
[----:B--2---:R-:W-:-:S03]  /*3c7f0*/  IADD3 R22, P4, R20, R22, RZ ;  /* 0x0000001614167210 */ /* 0x004fc60007f9e0ff */
[----:B---3--:R0:W-:Y:S04]  /*3c800*/  STL [R1+0x1488], R12 ;  /* 0x0014880c01007387 */ /* 0x0081e80000100800 */
        /* <DEDUP_REMOVED lines=27> */
[----:B------:R0:W-:Y:S04]  /*3c9c0*/  STL [R1+0x9fc], R22 ;  /* 0x0009fc1601007387 */ /* 0x0001e80000100800 */
[----:B0-----:R-:W2:Y:S02]  /*3c9d0*/  LDL.LU R22, [R1+0x148c] ;  /* 0x00148c0001167983 */ /* 0x001ea40000300800 */
[----:B--2---:R-:W-:-:S05]  /*3c9e0*/  IMAD.X R12, R22, 0x1, R12, P5 ;  /* 0x00000001160c7824 */ /* 0x004fca00028e060c */
[----:B------:R0:W-:Y:S04]  /*3c9f0*/  STL [R1+0xa20], R12 ;  /* 0x000a200c01007387 */ /* 0x0001e80000100800 */
[----:B0-----:R-:W2:Y:S02]  /*3ca00*/  LDL.LU R12, [R1+0x1488] ;  /* 0x00148800010c7983 */ /* 0x001ea40000300800 */
[----:B--2---:R-:W-:-:S05]  /*3ca10*/  IADD3 R12, P5, R20, R12, RZ ;  /* 0x0000000c140c7210 */ /* 0x004fca0007fbe0ff */
[----:B------:R0:W-:Y:S04]  /*3ca20*/  STL [R1+0x9f4], R12 ;  /* 0x0009f40c01007387 */ /* 0x0001e80000100800 */
[----:B0-----:R-:W2:Y:S02]  /*3ca30*/  LDL.LU R12, [R1+0x1484] ;  /* 0x00148400010c7983 */ /* 0x001ea40000300800 */
[----:B--2---:R-:W-:-:S05]  /*3ca40*/  IMAD.X R12, R22, 0x1, R12, P6 ;  /* 0x00000001160c7824 */ /* 0x004fca00030e060c */
[----:B------:R0:W-:Y:S04]  /*3ca50*/  STL [R1+0xa18], R12 ;  /* 0x000a180c01007387 */ /* 0x0001e80000100800 */
[----:B0-----:R-:W2:Y:S01]  /*3ca60*/  LDL.LU R12, [R1+0x1480] ;  /* 0x00148000010c7983 */ /* 0x001ea20000300800 */
[----:B---3--:R-:W-:Y:S01]  /*3ca70*/  IMAD.X R13, R22, 0x1, R13, P1 ;  /* 0x00000001160d7824 */ /* 0x008fe200008e060d */
[----:B----4-:R-:W-:Y:S01]  /*3ca80*/  IADD3 R14, P1, R20, R14, RZ ;  /* 0x0000000e140e7210 */ /* 0x010fe20007f3e0ff */
        /* <DEDUP_REMOVED lines=19> */
[----:B------:R-:W-:-:S02]  /*3cbc0*/  IADD3 R0, P1, R20, R0, RZ ;  /* 0x0000000014007210 */ /* 0x000fc40007f3e0ff */
[----:B--2---:R-:W-:-:S05]  /*3cbd0*/  IADD3 R12, P6, R20, R12, RZ ;  /* 0x0000000c140c7210 */ /* 0x004fca0007fde0ff */
        /* <DEDUP_REMOVED lines=22> */
[----:B------:R-:W-:Y:S04]  /*3cd40*/  STL [R1+0x9c8], R27 ;  /* 0x0009c81b01007387 */ /* 0x000fe80000100800 */
[----:B------:R-:W-:Y:S01]  /*3cd50*/  STL [R1+0x99c], R28 ;  /* 0x00099c1c01007387 */ /* 0x000fe20000100800 */
[----:B------:R-:W-:-:S03]  /*3cd60*/  IADD3 R18, P6, R20, R18, RZ ;  /* 0x0000001214127210 */ /* 0x000fc60007fde0ff */
[----:B------:R-:W-:Y:S04]  /*3cd70*/  STL [R1+0x9c0], R29 ;  /* 0x0009c01d01007387 */ /* 0x000fe80000100800 */
        /* <DEDUP_REMOVED lines=12> */
[----:B--2---:R-:W-:-:S03]  /*3ce40*/  IMAD.X R20, R22, 0x1, R20, P2 ;  /* 0x0000000116147824 */ /* 0x004fc600010e0614 */
        /* <DEDUP_REMOVED lines=144> */
[C---:B------:R-:W-:Y:S01]  /*3d750*/  IMAD.X R10, R22.reuse, 0x1, R10, P4 ;  /* 0x00000001160a7824 */ /* 0x040fe200020e060a */
[----:B------:R-:W-:Y:S01]  /*3d760*/  IADD3 R11, P4, R11, UR5, RZ ;  /* 0x000000050b0b7c10 */ /* 0x000fe2000ff9e0ff */
[C---:B------:R-:W-:Y:S01]  /*3d770*/  IMAD.X R8, R22.reuse, 0x1, R8, P5 ;  /* 0x0000000116087824 */ /* 0x040fe200028e0608 */
[----:B------:R-:W-:Y:S01]  /*3d780*/  IADD3 R9, P5, R9, UR5, RZ ;  /* 0x0000000509097c10 */ /* 0x000fe2000ffbe0ff */
[C---:B------:R-:W-:Y:S01]  /*3d790*/  IMAD.X R6, R22.reuse, 0x1, R6, P6 ;  /* 0x0000000116067824 */ /* 0x040fe200030e0606 */
[----:B------:R-:W-:Y:S01]  /*3d7a0*/  IADD3 R7, P6, R7, UR5, RZ ;  /* 0x0000000507077c10 */ /* 0x000fe2000ffde0ff */
[C---:B------:R-:W-:Y:S01]  /*3d7b0*/  IMAD.X R2, R22.reuse, 0x1, R2, P2 ;  /* 0x0000000116027824 */ /* 0x040fe200010e0602 */
[----:B------:R-:W-:Y:S01]  /*3d7c0*/  IADD3 R3, P2, R3, UR5, RZ ;  /* 0x0000000503037c10 */ /* 0x000fe2000ff5e0ff */
[----:B------:R-:W-:Y:S01]  /*3d7d0*/  IMAD.X R23, R22, 0x1, R23, P3 ;  /* 0x0000000116177824 */ /* 0x000fe200018e0617 */
[----:B------:R-:W-:-:S02]  /*3d7e0*/  IADD3 R24, P3, R24, UR5, RZ ;  /* 0x0000000518187c10 */ /* 0x000fc4000ff7e0ff */
[----:B------:R-:W-:Y:S02]  /*3d7f0*/  IADD3.X R25, R25, UR8, RZ, P4, !PT ;  /* 0x0000000819197c10 */ /* 0x000fe4000a7fe4ff */
[----:B------:R-:W-:Y:S02]  /*3d800*/  IADD3 R26, P4, R26, UR5, RZ ;  /* 0x000000051a1a7c10 */ /* 0x000fe4000ff9e0ff */
[----:B------:R-:W-:Y:S02]  /*3d810*/  IADD3.X R27, R27, UR8, RZ, P5, !PT ;  /* 0x000000081b1b7c10 */ /* 0x000fe4000affe4ff */
[----:B------:R-:W-:Y:S02]  /*3d820*/  IADD3 R28, P5, R28, UR5, RZ ;  /* 0x000000051c1c7c10 */ /* 0x000fe4000ffbe0ff */
[----:B------:R-:W-:Y:S02]  /*3d830*/  IADD3.X R29, R29, UR8, RZ, P6, !PT ;  /* 0x000000081d1d7c10 */ /* 0x000fe4000b7fe4ff */
[----:B------:R-:W-:-:S02]  /*3d840*/  IADD3 R16, P6, R16, UR5, RZ ;  /* 0x0000000510107c10 */ /* 0x000fc4000ffde0ff */
[----:B--2---:R-:W-:-:S05]  /*3d850*/  IADD3 R12, P1, R20, R12, RZ ;  /* 0x0000000c140c7210 */ /* 0x004fca0007f3e0ff */
[----:B------:R0:W-:Y:S04]  /*3d860*/  STL [R1+0x8f4], R12 ;  /* 0x0008f40c01007387 */ /* 0x0001e80000100800 */
        /* <DEDUP_REMOVED lines=8> */
[----:B------:R-:W-:-:S03]  /*3d8f0*/  IADD3 R5, P1, R5, UR5, RZ ;  /* 0x0000000505057c10 */ /* 0x000fc6000ff3e0ff */
        /* <DEDUP_REMOVED lines=11> */
[----:B------:R-:W-:-:S03]  /*3d9b0*/  IADD3.X R17, R17, UR8, RZ, P1, !PT ;  /* 0x0000000811117c10 */ /* 0x000fc60008ffe4ff */
[----:B------:R-:W-:Y:S04]  /*3d9c0*/  STL [R1+0x8dc], R27 ;  /* 0x0008dc1b01007387 */ /* 0x000fe80000100800 */
[----:B------:R-:W-:Y:S04]  /*3d9d0*/  STL [R1+0x120c], R28 ;  /* 0x00120c1c01007387 */ /* 0x000fe80000100800 */
[----:B------:R-:W-:Y:S04]  /*3d9e0*/  STL [R1+0xae8], R29 ;  /* 0x000ae81d01007387 */ /* 0x000fe80000100800 */
[----:B------:R-:W-:Y:S04]  /*3d9f0*/  STL [R1+0x1204], R16 ;  /* 0x0012041001007387 */ /* 0x000fe80000100800 */
[----:B------:R-:W-:Y:S04]  /*3da00*/  STL [R1+0xae4], R17 ;  /* 0x000ae41101007387 */ /* 0x000fe80000100800 */
[----:B0-----:R-:W2:Y:S01]  /*3da10*/  LDL.LU R12, [R1+0xad8] ;  /* 0x000ad800010c7983 */ /* 0x001ea20000300800 */
[----:B------:R-:W-:-:S02]  /*3da20*/  IADD3 R18, P1, R18, UR5, RZ ;  /* 0x0000000512127c10 */ /* 0x000fc4000ff3e0ff */
[----:B------:R-:W-:-:S03]  /*3da30*/  IADD3.X R19, R19, UR8, RZ, P2, !PT ;  /* 0x0000000813137c10 */ /* 0x000fc600097fe4ff */
[----:B------:R-:W-:Y:S04]  /*3da40*/  STL [R1+0x11fc], R18 ;  /* 0x0011fc1201007387 */ /* 0x000fe80000100800 */
[----:B--2---:R0:W-:Y:S04]  /*3da50*/  STL [R1+0x1458], R12 ;  /* 0x0014580c01007387 */ /* 0x0041e80000100800 */
[----:B------:R-:W-:Y:S04]  /*3da60*/  STL [R1+0xae0], R19 ;  /* 0x000ae01301007387 */ /* 0x000fe80000100800 */
[----:B0-----:R-:W2:Y:S01]  /*3da70*/  LDL.LU R12, [R1+0x11ec] ;  /* 0x0011ec00010c7983 */ /* 0x001ea20000300800 */
[----:B------:R-:W-:-:S05]  /*3da80*/  IADD3 R0, P2, R0, UR5, RZ ;  /* 0x0000000500007c10 */ /* 0x000fca000ff5e0ff */
[----:B------:R-:W-:Y:S04]  /*3da90*/  STL [R1+0x11f4], R0 ;  /* 0x0011f40001007387 */ /* 0x000fe80000100800 */
[----:B--2---:R0:W-:Y:S04]  /*3daa0*/  STL [R1+0x145c], R12 ;  /* 0x00145c0c01007387 */ /* 0x0041e80000100800 */
        /* <DEDUP_REMOVED lines=28> */
[----:B------:R-:W3:Y:S01]  /*3dc70*/  LDL.LU R0, [R1+0x11a0] ;  /* 0x0011a00001007983 */ /* 0x000ee20000300800 */
[----:B--2---:R-:W-:-:S05]  /*3dc80*/  IADD3.X R12, R12, UR8, RZ, P3, !PT ;  /* 0x000000080c0c7c10 */ /* 0x004fca0009ffe4ff */
[----:B------:R0:W-:Y:S04]  /*3dc90*/  STL [R1+0xadc], R12 ;  /* 0x000adc0c01007387 */ /* 0x0001e80000100800 */
[----:B0-----:R-:W2:Y:S02]  /*3dca0*/  LDL.LU R12, [R1+0x145c] ;  /* 0x00145c00010c7983 */ /* 0x001ea40000300800 */
[----:B--2---:R-:W-:-:S05]  /*3dcb0*/  IADD3 R12, P3, R12, UR5, RZ ;  /* 0x000000050c0c7c10 */ /* 0x004fca000ff7e0ff */
[----:B------:R0:W-:Y:S04]  /*3dcc0*/  STL [R1+0x11ec], R12 ;  /* 0x0011ec0c01007387 */ /* 0x0001e80000100800 */
[----:B0-----:R-:W2:Y:S01]  /*3dcd0*/  LDL.LU R12, [R1+0x1458] ;  /* 0x00145800010c7983 */ /* 0x001ea20000300800 */
[----:B----4-:R-:W-:Y:S02]  /*3dce0*/  IADD3.X R14, R14, UR8, RZ, P5, !PT ;  /* 0x000000080e0e7c10 */ /* 0x010fe4000affe4ff */
[----:B---3--:R-:W-:Y:S02]  /*3dcf0*/  IADD3 R15, P5, R15, UR5, RZ ;  /* 0x000000050f0f7c10 */ /* 0x008fe4000ffbe0ff */
[----:B------:R-:W-:Y:S02]  /*3dd00*/  IADD3.X R20, R20, UR8, RZ, P6, !PT ;  /* 0x0000000814147c10 */ /* 0x000fe4000b7fe4ff */
[----:B------:R-:W-:-:S02]  /*3dd10*/  IADD3 R21, P6, R21, UR5, RZ ;  /* 0x0000000515157c10 */ /* 0x000fc4000ffde0ff */
[----:B------:R-:W-:Y:S02]  /*3dd20*/  IADD3.X R10, R10, UR8, RZ, P1, !PT ;  /* 0x000000080a0a7c10 */ /* 0x000fe40008ffe4ff */
[----:B------:R-:W-:Y:S02]  /*3dd30*/  IADD3 R11, P1, R11, UR5, RZ ;  /* 0x000000050b0b7c10 */ /* 0x000fe4000ff3e0ff */
[----:B------:R-:W-:Y:S02]  /*3dd40*/  IADD3.X R8, R8, UR8, RZ, P2, !PT ;  /* 0x0000000808087c10 */ /* 0x000fe400097fe4ff */
[----:B------:R-:W-:Y:S02]  /*3dd50*/  IADD3 R9, P2, R9, UR5, RZ ;  /* 0x0000000509097c10 */ /* 0x000fe4000ff5e0ff */
        /* <DEDUP_REMOVED lines=12> */
[----:B--2---:R-:W-:Y:S02]  /*3de20*/  IADD3.X R12, R12, UR8, RZ, P4, !PT ;  /* 0x000000080c0c7c10 */ /* 0x004fe4000a7fe4ff */
[----:B------:R-:W-:-:S03]  /*3de30*/  IADD3 R13, P4, R13, UR5, RZ ;  /* 0x000000050d0d7c10 */ /* 0x000fc6000ff9e0ff */
[----:B------:R0:W-:Y:S04]  /*3de40*/  STL [R1+0xad8], R12 ;  /* 0x000ad80c01007387 */ /* 0x0001e80000100800 */
        /* <DEDUP_REMOVED lines=29> */
[----:B0-----:R-:W2:Y:S01]  /*3e020*/  LDL.LU R12, [R1+0x116c] ;  /* 0x00116c00010c7983 */ /* 0x001ea20000300800 */
[----:B------:R-:W-:-:S02]  /*3e030*/  IADD3.X R18, R18, UR8, RZ, P5, !PT ;  /* 0x0000000812127c10 */ /* 0x000fc4000affe4ff */
[----:B------:R-:W-:-:S03]  /*3e040*/  IADD3 R19, P5, R19, UR5, RZ ;  /* 0x0000000513137c10 */ /* 0x000fc6000ffbe0ff */
[----:B------:R-:W-:Y:S04]  /*3e050*/  STL [R1+0x11a8], R18 ;  /* 0x0011a81201007387 */ /* 0x000fe80000100800 */
[----:B--2---:R0:W-:Y:S04]  /*3e060*/  STL [R1+0x1450], R12 ;  /* 0x0014500c01007387 */ /* 0x0041e80000100800 */
[----:B------:R-:W-:Y:S04]  /*3e070*/  STL [R1+0x117c], R19 ;  /* 0x00117c1301007387 */ /* 0x000fe80000100800 */
[----:B0-----:R-:W2:Y:S01]  /*3e080*/  LDL.LU R12, [R1+0x1198] ;  /* 0x00119800010c7983 */ /* 0x001ea20000300800 */
[----:B------:R-:W-:-:S05]  /*3e090*/  IADD3.X R0, R0, UR8, RZ, P6, !PT ;  /* 0x0000000800007c10 */ /* 0x000fca000b7fe4ff */
[----:B------:R-:W-:Y:S04]  /*3e0a0*/  STL [R1+0x11a0], R0 ;  /* 0x0011a00001007387 */ /* 0x000fe80000100800 */
        /* <DEDUP_REMOVED lines=30> */
[----:B--2---:R-:W-:-:S05]  /*3e290*/  IADD3 R12, P6, R12, UR5, RZ ;  /* 0x000000050c0c7c10 */ /* 0x004fca000ffde0ff */
[----:B------:R0:W-:Y:S04]  /*3e2a0*/  STL [R1+0x1174], R12 ;  /* 0x0011740c01007387 */ /* 0x0001e80000100800 */
[----:B0-----:R-:W2:Y:S02]  /*3e2b0*/  LDL.LU R12, [R1+0x1454] ;  /* 0x00145400010c7983 */ /* 0x001ea40000300800 */
[----:B--2---:R-:W-:-:S05]  /*3e2c0*/  IADD3.X R12, R12, UR8, RZ, P1, !PT ;  /* 0x000000080c0c7c10 */ /* 0x004fca0008ffe4ff */
[----:B------:R0:W-:Y:S04]  /*3e2d0*/  STL [R1+0x1198], R12 ;  /* 0x0011980c01007387 */ /* 0x0001e80000100800 */
[----:B0-----:R-:W2:Y:S01]  /*3e2e0*/  LDL.LU R12, [R1+0x1450] ;  /* 0x00145000010c7983 */ /* 0x001ea20000300800 */
[----:B---3--:R-:W-:Y:S02]  /*3e2f0*/  IADD3.X R13, R13, UR8, RZ, P2, !PT ;  /* 0x000000080d0d7c10 */ /* 0x008fe400097fe4ff */
[----:B----4-:R-:W-:Y:S02]  /*3e300*/  IADD3 R14, P2, R14, UR5, RZ ;  /* 0x000000050e0e7c10 */ /* 0x010fe4000ff5e0ff */
        /* <DEDUP_REMOVED lines=19> */
[----:B--2---:R-:W-:-:S05]  /*3e440*/  IADD3 R12, P1, R12, UR5, RZ ;  /* 0x000000050c0c7c10 */ /* 0x004fca000ff3e0ff */
[----:B------:R0:W-:Y:S04]  /*3e450*/  STL [R1+0x116c], R12 ;  /* 0x00116c0c01007387 */ /* 0x0001e80000100800 */
        /* <DEDUP_REMOVED lines=1259> */
[----:B------:R-:W-:-:S02]  /*43310*/  IADD3.X R18, R18, UR8, RZ, P6, !PT ;  /* 0x0000000812127c10 */ /* 0x000fc4000b7fe4ff */
[----:B--2---:R-:W-:Y:S02]  /*43320*/  IADD3.X R12, R12, UR8, RZ, P5, !PT ;  /* 0x000000080c0c7c10 */ /* 0x004fe4000affe4ff */
        /* <DEDUP_REMOVED lines=31> */
[----:B------:R0:W-:Y:S04]  /*43520*/  STL [R1+0xaf4], R0 ;  /* 0x000af40001007387 */ /* 0x0001e80000100800 */
[----:B------:R-:W-:Y:S04]  /*43530*/  STL [R1+0xaf8], R18 ;  /* 0x000af81201007387 */ /* 0x000fe80000100800 */
[----:B0-----:R-:W2:Y:S01]  /*43540*/  LDL.LU R0, [R1+0x1294] ;  /* 0x0012940001007983 */ /* 0x001ea20000300800 */
[----:B------:R-:W-:-:S05]  /*43550*/  IADD3 R19, P6, R19, UR5, RZ ;  /* 0x0000000513137c10 */ /* 0x000fca000ffde0ff */
[----:B------:R-:W-:Y:S04]  /*43560*/  STL [R1+0x1284], R19 ;  /* 0x0012841301007387 */ /* 0x000fe80000100800 */
[----:B--2---:R0:W-:Y:S04]  /*43570*/  STL [R1+0x13e0], R0 ;  /* 0x0013e00001007387 */ /* 0x0041e80000100800 */
[----:B0-----:R-:W2:Y:S04]  /*43580*/  LDL.LU R0, [R1+0x1228] ;  /* 0x0012280001007983 */ /* 0x001ea80000300800 */
        /* <DEDUP_REMOVED lines=58> */
[----:B------:R-:W-:Y:S02]  /*43930*/  IADD3.X R17, R17, UR8, RZ, P5, !PT ;  /* 0x0000000811117c10 */ /* 0x000fe4000affe4ff */
[----:B------:R-:W-:Y:S02]  /*43940*/  IADD3.X R19, R19, UR8, RZ, P1, !PT ;  /* 0x0000000813137c10 */ /* 0x000fe40008ffe4ff */
[----:B------:R-:W-:Y:S02]  /*43950*/  IADD3.X R18, R18, UR8, RZ, P6, !PT ;  /* 0x0000000812127c10 */ /* 0x000fe4000b7fe4ff */
[----:B--2---:R-:W-:-:S05]  /*43960*/  IADD3 R0, P2, R0, UR5, RZ ;  /* 0x0000000500007c10 */ /* 0x004fca000ff5e0ff */
[----:B------:R0:W-:Y:S01]  /*43970*/  STL [R1+0x1294], R0 ;  /* 0x0012940001007387 */ /* 0x0001e20000100800 */
[----:B------:R-:W-:Y:S02]  /*43980*/  IADD3.X R6, R6, UR8, RZ, P2, !PT ;  /* 0x0000000806067c10 */ /* 0x000fe400097fe4ff */
[----:B------:R-:W-:Y:S01]  /*43990*/  IADD3 R7, P2, R7, UR5, RZ ;  /* 0x0000000507077c10 */ /* 0x000fe2000ff5e0ff */
[----:B0-----:R0:W5:Y:S04]  /*439a0*/  LDL.LU R0, [R1+0x13dc] ;  /* 0x0013dc0001007983 */ /* 0x0011680000300800 */
[----:B------:R0:W-:Y:S04]  /*439b0*/  STL [R1+0x1230], R12 ;  /* 0x0012300c01007387 */ /* 0x0001e80000100800 */
        /* <DEDUP_REMOVED lines=16> */
[----:B------:R0:W-:Y:S01]  /*43ac0*/  STL [R1+0x12c0], R23 ;  /* 0x0012c01701007387 */ /* 0x0001e20000100800 */
[----:B------:R-:W-:-:S03]  /*43ad0*/  IADD3.X R28, R28, UR8, RZ, P2, !PT ;  /* 0x000000081c1c7c10 */ /* 0x000fc600097fe4ff */
        /* <DEDUP_REMOVED lines=10> */
[----:B------:R-:W-:Y:S05]  /*43b80*/  @P0 BRA `(.L_x_2) ;  /* 0xfffffda400900947 */ /* 0x000fea000383ffff */
.L_x_1:
[----:B0-----:R-:W2:Y:S01]  /*43b90*/  LDL.LU R5, [R1+0x80] ;  /* 0x0000800001057983 */ /* 0x001ea20000300800 */
[----:B------:R-:W0:Y:S01]  /*43ba0*/  S2UR UR5, SR_CgaCtaId ;  /* 0x00000000000579c3 */ /* 0x000e220000008800 */
[----:B------:R-:W-:Y:S01]  /*43bb0*/  ULDC.64 UR10, c[0x0][0x228] ;  /* 0x00008a00000a7ab9 */ /* 0x000fe20000000a00 */
[----:B------:R-:W-:Y:S01]  /*43bc0*/  ULDC UR8, c[0x0][0x22c] ;  /* 0x00008b0000087ab9 */ /* 0x000fe20000000800 */
[----:B------:R-:W2:Y:S01]  /*43bd0*/  LDL.LU R4, [R1+0x84] ;  /* 0x0000840001047983 */ /* 0x000ea20000300800 */
[----:B------:R-:W-:-:S03]  /*43be0*/  ULDC UR4, c[0x0][0x22c] ;  /* 0x00008b0000047ab9 */ /* 0x000fc60000000800 */
[----:B------:R-:W1:Y:S04]  /*43bf0*/  LDL.LU R3, [R1+0x88] ;  /* 0x0000880001037983 */ /* 0x000e680000300800 */
[----:B------:R-:W1:Y:S04]  /*43c00*/  LDL.LU R2, [R1+0x8c] ;  /* 0x00008c0001027983 */ /* 0x000e680000300800 */
[----:B------:R-:W3:Y:S01]  /*43c10*/  LDL.LU R8, [R1+0x94] ;  /* 0x0000940001087983 */ /* 0x000ee20000300800 */
[----:B------:R-:W-:Y:S01]  /*43c20*/  BAR.SYNC.DEFER_BLOCKING 0x0 ;  /* 0x0000000000007b1d */ /* 0x000fe20000010000 */
[----:B--2---:R-:W-:-:S05]  /*43c30*/  F2FP.SATFINITE.E4M3.F32.PACK_AB_MERGE_C R4, R4, R5, RZ ;  /* 0x000000050404723e */ /* 0x004fca00048070ff */
[----:B------:R-:W-:Y:S01]  /*43c40*/  STL [R1+0x458], R4 ;  /* 0x0004580401007387 */ /* 0x000fe20000100800 */
[----:B-1---5:R-:W-:-:S03]  /*43c50*/  F2FP.SATFINITE.E4M3.F32.PACK_AB_MERGE_C R0, R2, R3, RZ ;  /* 0x000000030200723e */ /* 0x022fc600048070ff */
[----:B------:R-:W2:Y:S04]  /*43c60*/  LDL.LU R9, [R1+0x9c] ;  /* 0x00009c0001097983 */ /* 0x000ea80000300800 */
[----:B------:R-:W-:Y:S04]  /*43c70*/  STL [R1+0x44c], R0 ;  /* 0x00044c0001007387 */ /* 0x000fe80000100800 */
[----:B--2---:R1:W-:Y:S04]  /*43c80*/  STL [R1+0x15f8], R9 ;  /* 0x0015f80901007387 */ /* 0x0043e80000100800 */
[----:B-1----:R-:W3:Y:S04]  /*43c90*/  LDL.LU R9, [R1+0x90] ;  /* 0x0000900001097983 */ /* 0x002ee80000300800 */
[----:B------:R-:W2:Y:S04]  /*43ca0*/  LDL.LU R0, [R1+0x17c] ;  /* 0x00017c0001007983 */ /* 0x000ea80000300800 */
[----:B--2---:R1:W-:Y:S04]  /*43cb0*/  STL [R1+0x1590], R0 ;  /* 0x0015900001007387 */ /* 0x0043e80000100800 */
[----:B-1----:R-:W2:Y:S04]  /*43cc0*/  LDL.LU R0, [R1+0x170] ;  /* 0x0001700001007983 */ /* 0x002ea80000300800 */
        /* <DEDUP_REMOVED lines=26> */
[----:B------:R-:W4:Y:S04]  /*43e70*/  LDL.LU R29, [R1+0x190] ;  /* 0x00019000011d7983 */ /* 0x000f280000300800 */
[----:B----4-:R1:W-:Y:S04]  /*43e80*/  STL [R1+0x1598], R29 ;  /* 0x0015981d01007387 */ /* 0x0103e80000100800 */
[----:B-1----:R-:W4:Y:S04]  /*43e90*/  LDL.LU R29, [R1+0x158] ;  /* 0x00015800011d7983 */ /* 0x002f280000300800 */
        /* <DEDUP_REMOVED lines=19> */
[----:B-1----:R-:W4:Y:S01]  /*43fd0*/  LDL.LU R29, [R1+0xb8] ;  /* 0x0000b800011d7983 */ /* 0x002f220000300800 */
[----:B---3--:R-:W-:-:S03]  /*43fe0*/  F2FP.SATFINITE.E4M3.F32.PACK_AB_MERGE_C R8, R8, R9, RZ ;  /* 0x000000090808723e */ /* 0x008fc600048070ff */
[----:B----4-:R1:W-:Y:S04]  /*43ff0*/  STL [R1+0x15f0], R29 ;  /* 0x0015f01d01007387 */ /* 0x0103e80000100800 */
[----:B-1----:R-:W3:Y:S04]  /*44000*/  LDL.LU R29, [R1+0xb0] ;  /* 0x0000b000011d7983 */ /* 0x002ee80000300800 */
        /* <DEDUP_REMOVED lines=25> */
[----:B------:R-:W2:Y:S04]  /*441a0*/  LDL.LU R9, [R1+0x15f8] ;  /* 0x0015f80001097983 */ /* 0x000ea80000300800 */
[----:B------:R1:W-:Y:S04]  /*441b0*/  STL [R1+0x1454], R8 ;  /* 0x0014540801007387 */ /* 0x0003e80000100800 */
[----:B-1----:R-:W4:Y:S01]  /*441c0*/  LDL.LU R8, [R1+0x178] ;  /* 0x0001780001087983 */ /* 0x002f220000300800 */
[----:B--2---:R-:W-:-:S03]  /*441d0*/  F2FP.SATFINITE.E4M3.F32.PACK_AB_MERGE_C R9, R9, R0, RZ ;  /* 0x000000000909723e */ /* 0x004fc600048070ff */
[----:B------:R-:W3:Y:S04]  /*441e0*/  LDL.LU R0, [R1+0x15f4] ;  /* 0x0015f40001007983 */ /* 0x000ee80000300800 */
[----:B------:R1:W-:Y:S04]  /*441f0*/  STL [R1+0x1450], R9 ;  /* 0x0014500901007387 */ /* 0x0003e80000100800 */
[----:B-1----:R-:W2:Y:S01]  /*44200*/  LDL.LU R9, [R1+0x174] ;  /* 0x0001740001097983 */ /* 0x002ea20000300800 */
[----:B---3--:R-:W-:-:S03]  /*44210*/  F2FP.SATFINITE.E4M3.F32.PACK_AB_MERGE_C R0, R0, R29, RZ ;  /* 0x0000001d0000723e */ /* 0x008fc600048070ff */
[----:B------:R-:W3:Y:S04]  /*44220*/  LDL.LU R29, [R1+0x15f0] ;  /* 0x0015f000011d7983 */ /* 0x000ee80000300800 */
[----:B------:R1:W-:Y:S04]  /*44230*/  STL [R1+0x454], R0 ;  /* 0x0004540001007387 */ /* 0x0003e80000100800 */
[----:B-1----:R-:W3:Y:S02]  /*44240*/  LDL.LU R0, [R1+0x15ec] ;  /* 0x0015ec0001007983 */ /* 0x002ee40000300800 */
[----:B---3--:R-:W-:-:S02]  /*44250*/  F2FP.SATFINITE.E4M3.F32.PACK_AB_MERGE_C R0, R0, R29, RZ ;  /* 0x0000001d0000723e */ /* 0x008fc400048070ff */
        /* <DEDUP_REMOVED lines=42> */
[----:B-1----:R-:W2:Y:S02]  /*44500*/  LDL.LU R0, [R1+0x1594] ;  /* 0x0015940001007983 */ /* 0x002ea40000300800 */
[----:B--2---:R-:W-:-:S02]  /*44510*/  F2FP.SATFINITE.E4M3.F32.PACK_AB_MERGE_C R9, R9, R0, RZ ;  /* 0x000000000909723e */ /* 0x004fc400048070ff */
[----:B------:R-:W2:Y:S04]  /*44520*/  LDL.LU R0, [R1+0x1590] ;  /* 0x0015900001007983 */ /* 0x000ea80000300800 */
[----:B------:R4:W-:Y:S02]  /*44530*/  STL [R1+0x488], R9 ;  /* 0x0004880901007387 */ /* 0x0009e40000100800 */
[----:B----4-:R-:W-:Y:S02]  /*44540*/  F2FP.SATFINITE.E4M3.F32.PACK_AB_MERGE_C R9, R26, R27, RZ ;  /* 0x0000001b1a09723e */ /* 0x010fe400048070ff */
[----:B------:R-:W-:Y:S02]  /*44550*/  F2FP.SATFINITE.E4M3.F32.PACK_AB_MERGE_C R6, R6, R7, RZ ;  /* 0x000000070606723e */ /* 0x000fe400048070ff */
[----:B--2---:R-:W-:-:S02]  /*44560*/  F2FP.SATFINITE.E4M3.F32.PACK_AB_MERGE_C R8, R0, R8, RZ ;  /* 0x000000080008723e */ /* 0x004fc400048070ff */
[----:B---3--:R-:W-:-:S03]  /*44570*/  F2FP.SATFINITE.E4M3.F32.PACK_AB_MERGE_C R0, R28, R29, RZ ;  /* 0x0000001d1c00723e */ /* 0x008fc600048070ff */
[----:B------:R1:W-:Y:S04]  /*44580*/  STL [R1+0x484], R8 ;  /* 0x0004840801007387 */ /* 0x0003e80000100800 */
[----:B------:R2:W-:Y:S01]  /*44590*/  STL [R1+0x480], R0 ;  /* 0x0004800001007387 */ /* 0x0005e20000100800 */
[----:B-1----:R-:W-:-:S03]  /*445a0*/  F2FP.SATFINITE.E4M3.F32.PACK_AB_MERGE_C R8, R24, R25, RZ ;  /* 0x000000191808723e */ /* 0x002fc600048070ff */
[----:B------:R1:W-:Y:S01]  /*445b0*/  STL [R1+0x47c], R9 ;  /* 0x00047c0901007387 */ /* 0x0003e20000100800 */
[----:B--2---:R-:W-:-:S03]  /*445c0*/  F2FP.SATFINITE.E4M3.F32.PACK_AB_MERGE_C R0, R22, R23, RZ ;  /* 0x000000171600723e */ /* 0x004fc600048070ff */
[----:B------:R2:W-:Y:S04]  /*445d0*/  STL [R1+0x48c], R8 ;  /* 0x00048c0801007387 */ /* 0x0005e80000100800 */
[----:B------:R3:W-:Y:S01]  /*445e0*/  STL [R1+0x1b8], R0 ;  /* 0x0001b80001007387 */ /* 0x0007e20000100800 */
[----:B-1----:R-:W-:Y:S02]  /*445f0*/  F2FP.SATFINITE.E4M3.F32.PACK_AB_MERGE_C R9, R20, R21, RZ ;  /* 0x000000151409723e */ /* 0x002fe400048070ff */
[----:B--2---:R-:W-:-:S03]  /*44600*/  F2FP.SATFINITE.E4M3.F32.PACK_AB_MERGE_C R8, R18, R19, RZ ;  /* 0x000000131208723e */ /* 0x004fc600048070ff */
[----:B------:R1:W-:Y:S01]  /*44610*/  STL [R1+0x1b4], R9 ;  /* 0x0001b40901007387 */ /* 0x0003e20000100800 */
[----:B---3--:R-:W-:-:S03]  /*44620*/  F2FP.SATFINITE.E4M3.F32.PACK_AB_MERGE_C R0, R16, R17, RZ ;  /* 0x000000111000723e */ /* 0x008fc600048070ff */
[----:B------:R2:W-:Y:S04]  /*44630*/  STL [R1+0x1b0], R8 ;  /* 0x0001b00801007387 */ /* 0x0005e80000100800 */
[----:B------:R3:W-:Y:S01]  /*44640*/  STL [R1+0x1d8], R0 ;  /* 0x0001d80001007387 */ /* 0x0007e20000100800 */
[----:B-1----:R-:W-:Y:S02]  /*44650*/  F2FP.SATFINITE.E4M3.F32.PACK_AB_MERGE_C R9, R14, R15, RZ ;  /* 0x0000000f0e09723e */ /* 0x002fe400048070ff */
[----:B--2---:R-:W-:-:S03]  /*44660*/  F2FP.SATFINITE.E4M3.F32.PACK_AB_MERGE_C R8, R12, R13, RZ ;  /* 0x0000000d0c08723e */ /* 0x004fc600048070ff */
[----:B------:R-:W-:Y:S01]  /*44670*/  STL [R1+0x1d4], R9 ;  /* 0x0001d40901007387 */ /* 0x000fe20000100800 */
[----:B---3--:R-:W-:-:S03]  /*44680*/  F2FP.SATFINITE.E4M3.F32.PACK_AB_MERGE_C R0, R10, R11, RZ ;  /* 0x0000000b0a00723e */ /* 0x008fc600048070ff */
[----:B------:R-:W-:Y:S04]  /*44690*/  STL [R1+0x1d0], R8 ;  /* 0x0001d00801007387 */ /* 0x000fe80000100800 */
[----:B------:R1:W-:Y:S04]  /*446a0*/  STL [R1+0x1bc], R0 ;  /* 0x0001bc0001007387 */ /* 0x0003e80000100800 */
[----:B------:R-:W-:Y:S04]  /*446b0*/  STL [R1+0x208], R6 ;  /* 0x0002080601007387 */ /* 0x000fe80000100800 */
[----:B------:R-:W2:Y:S01]  /*446c0*/  LDL.LU R10, [R1+0x3b4] ;  /* 0x0003b400010a7983 */ /* 0x000ea20000300800 */
[----:B------:R-:W-:-:S02]  /*446d0*/  F2FP.SATFINITE.E4M3.F32.PACK_AB_MERGE_C R4, R4, R5, RZ ;  /* 0x000000050404723e */ /* 0x000fc400048070ff */
[----:B-1----:R-:W-:-:S03]  /*446e0*/  F2FP.SATFINITE.E4M3.F32.PACK_AB_MERGE_C R0, R2, R3, RZ ;  /* 0x000000030200723e */ /* 0x002fc600048070ff */
[----:B------:R-:W-:Y:S04]  /*446f0*/  STL [R1+0x204], R4 ;  /* 0x0002040401007387 */ /* 0x000fe80000100800 */
[----:B--2---:R1:W-:Y:S04]  /*44700*/  STL [R1+0x1578], R10 ;  /* 0x0015780a01007387 */ /* 0x0043e80000100800 */
[----:B------:R-:W-:Y:S04]  /*44710*/  STL [R1+0x200], R0 ;  /* 0x0002000001007387 */ /* 0x000fe80000100800 */
[----:B-1----:R-:W2:Y:S04]  /*44720*/  LDL.LU R10, [R1+0x3cc] ;  /* 0x0003cc00010a7983 */ /* 0x002ea80000300800 */
[----:B--2---:R1:W-:Y:S04]  /*44730*/  STL [R1+0x1580], R10 ;  /* 0x0015800a01007387 */ /* 0x0043e80000100800 */
[----:B-1----:R-:W2:Y:S04]  /*44740*/  LDL.LU R10, [R1+0x3c4] ;  /* 0x0003c400010a7983 */ /* 0x002ea80000300800 */
[----:B--2---:R1:W-:Y:S04]  /*44750*/  STL [R1+0x1588], R10 ;  /* 0x0015880a01007387 */ /* 0x0043e80000100800 */
[----:B-1----:R-:W2:Y:S04]  /*44760*/  LDL.LU R10, [R1+0x3dc] ;  /* 0x0003dc00010a7983 */ /* 0x002ea80000300800 */
[----:B------:R-:W3:Y:S04]  /*44770*/  LDL.LU R11, [R1+0x3bc] ;  /* 0x0003bc00010b7983 */ /* 0x000ee80000300800 */
[----:B---3--:R1:W-:Y:S04]  /*44780*/  STL [R1+0x1574], R11 ;  /* 0x0015740b01007387 */ /* 0x0083e80000100800 */
[----:B-1----:R-:W3:Y:S04]  /*44790*/  LDL.LU R11, [R1+0x3b0] ;  /* 0x0003b000010b7983 */ /* 0x002ee80000300800 */
[----:B---3--:R1:W-:Y:S04]  /*447a0*/  STL [R1+0x157c], R11 ;  /* 0x00157c0b01007387 */ /* 0x0083e80000100800 */
[----:B-1----:R-:W3:Y:S04]  /*447b0*/  LDL.LU R11, [R1+0x3c8] ;  /* 0x0003c800010b7983 */ /* 0x002ee80000300800 */
[----:B---3--:R1:W-:Y:S04]  /*447c0*/  STL [R1+0x1584], R11 ;  /* 0x0015840b01007387 */ /* 0x0083e80000100800 */
[----:B-1----:R-:W3:Y:S04]  /*447d0*/  LDL.LU R11, [R1+0x3c0] ;  /* 0x0003c000010b7983 */ /* 0x002ee80000300800 */
[----:B---3--:R1:W-:Y:S04]  /*447e0*/  STL [R1+0x158c], R11 ;  /* 0x00158c0b01007387 */ /* 0x0083e80000100800 */
        /* <DEDUP_REMOVED lines=41> */
[----:B--2---:R-:W-:-:S03]  /*44a80*/  F2FP.SATFINITE.E4M3.F32.PACK_AB_MERGE_C R10, R10, R11, RZ ;  /* 0x0000000b0a0a723e */ /* 0x004fc600048070ff */
[----:B----4-:R1:W-:Y:S04]  /*44a90*/  STL [R1+0x156c], R8 ;  /* 0x00156c0801007387 */ /* 0x0103e80000100800 */
[----:B-1----:R-:W2:Y:S04]  /*44aa0*/  LDL.LU R8, [R1+0x3a0] ;  /* 0x0003a00001087983 */ /* 0x002ea80000300800 */
        /* <DEDUP_REMOVED lines=39> */
[----:B-1----:R-:W4:Y:S01]  /*44d20*/  LDL.LU R10, [R1+0x350] ;  /* 0x00035000010a7983 */ /* 0x002f220000300800 */
[----:B---3--:R-:W-:-:S03]  /*44d30*/  F2FP.SATFINITE.E4M3.F32.PACK_AB_MERGE_C R11, R11, R9, RZ ;  /* 0x000000090b0b723e */ /* 0x008fc600048070ff */
[----:B------:R-:W2:Y:S04]  /*44d40*/  LDL.LU R9, [R1+0x1570] ;  /* 0x0015700001097983 */ /* 0x000ea80000300800 */
[----:B------:R1:W-:Y:S04]  /*44d50*/  STL [R1+0x145c], R11 ;  /* 0x00145c0b01007387 */ /* 0x0003e80000100800 */
[----:B-1----:R-:W3:Y:S01]  /*44d60*/  LDL.LU R11, [R1+0x36c] ;  /* 0x00036c00010b7983 */ /* 0x002ee20000300800 */
[----:B--2---:R-:W-:-:S03]  /*44d70*/  F2FP.SATFINITE.E4M3.F32.PACK_AB_MERGE_C R9, R9, R8, RZ ;  /* 0x000000080909723e */ /* 0x004fc600048070ff */
[----:B------:R-:W2:Y:S04]  /*44d80*/  LDL.LU R8, [R1+0x156c] ;  /* 0x00156c0001087983 */ /* 0x000ea80000300800 */
[----:B------:R1:W-:Y:S04]  /*44d90*/  STL [R1+0x50], R9 ;  /* 0x0000500901007387 */ /* 0x0003e80000100800 */
[----:B-1----:R-:W2:Y:S02]  /*44da0*/  LDL.LU R9, [R1+0x1568] ;  /* 0x0015680001097983 */ /* 0x002ea40000300800 */
[----:B--2---:R-:W-:-:S02]  /*44db0*/  F2FP.SATFINITE.E4M3.F32.PACK_AB_MERGE_C R9, R9, R8, RZ ;  /* 0x000000080909723e */ /* 0x004fc400048070ff */
        /* <DEDUP_REMOVED lines=28> */
[----:B------:R-:W4:Y:S04]  /*44f80*/  LDL.LU R8, [R1+0x152c] ;  /* 0x00152c0001087983 */ /* 0x000f280000300800 */
[----:B------:R1:W-:Y:S04]  /*44f90*/  STL [R1+0x11c], R9 ;  /* 0x00011c0901007387 */ /* 0x0003e80000100800 */
[----:B-1----:R-:W3:Y:S02]  /*44fa0*/  LDL.LU R9, [R1+0x1528] ;  /* 0x0015280001097983 */ /* 0x002ee40000300800 */
[----:B---3--:R-:W-:-:S02]  /*44fb0*/  F2FP.SATFINITE.E4M3.F32.PACK_AB_MERGE_C R11, R11, R9, RZ ;  /* 0x000000090b0b723e */ /* 0x008fc400048070ff */
[----:B------:R-:W2:Y:S01]  /*44fc0*/  LDL.LU R9, [R1+0x1524] ;  /* 0x0015240001097983 */ /* 0x000ea20000300800 */
[----:B----4-:R-:W-:-:S03]  /*44fd0*/  F2FP.SATFINITE.E4M3.F32.PACK_AB_MERGE_C R0, R0, R8, RZ ;  /* 0x000000080000723e */ /* 0x010fc600048070ff */
[----:B------:R-:W-:Y:S01]  /*44fe0*/  STL [R1+0x9c], R11 ;  /* 0x00009c0b01007387 */ /* 0x000fe20000100800 */
[----:B------:R-:W-:Y:S02]  /*44ff0*/  F2FP.SATFINITE.E4M3.F32.PACK_AB_MERGE_C R8, R26, R27, RZ ;  /* 0x0000001b1a08723e */ /* 0x000fe400048070ff */
[----:B------:R-:W-:Y:S02]  /*45000*/  F2FP.SATFINITE.E4M3.F32.PACK_AB_MERGE_C R6, R6, R7, RZ ;  /* 0x000000070606723e */ /* 0x000fe400048070ff */
[----:B--2---:R-:W-:Y:S02]  /*45010*/  F2FP.SATFINITE.E4M3.F32.PACK_AB_MERGE_C R10, R9, R10, RZ ;  /* 0x0000000a090a723e */ /* 0x004fe400048070ff */
[----:B------:R-:W-:-:S03]  /*45020*/  F2FP.SATFINITE.E4M3.F32.PACK_AB_MERGE_C R9, R28, R29, RZ ;  /* 0x0000001d1c09723e */ /* 0x000fc600048070ff */
[----:B------:R-:W-:Y:S04]  /*45030*/  STL [R1+0x98], R10 ;  /* 0x0000980a01007387 */ /* 0x000fe80000100800 */
[----:B------:R1:W-:Y:S04]  /*45040*/  STL [R1+0x94], R0 ;  /* 0x0000940001007387 */ /* 0x0003e80000100800 */
[----:B------:R2:W-:Y:S01]  /*45050*/  STL [R1+0x13c], R9 ;  /* 0x00013c0901007387 */ /* 0x0005e20000100800 */
[----:B-1----:R-:W-:-:S03]  /*45060*/  F2FP.SATFINITE.E4M3.F32.PACK_AB_MERGE_C R0, R24, R25, RZ ;  /* 0x000000191800723e */ /* 0x002fc600048070ff */
[----:B------:R1:W-:Y:S01]  /*45070*/  STL [R1+0x138], R8 ;  /* 0x0001380801007387 */ /* 0x0003e20000100800 */
[----:B--2---:R-:W-:-:S03]  /*45080*/  F2FP.SATFINITE.E4M3.F32.PACK_AB_MERGE_C R9, R22, R23, RZ ;  /* 0x000000171609723e */ /* 0x004fc600048070ff */
        /* <DEDUP_REMOVED lines=40> */
[----:B------:R-:W4:Y:S04]  /*45310*/  LDL.LU R12, [R1+0x2dc] ;  /* 0x0002dc00010c7983 */ /* 0x000f280000300800 */
[----:B----4-:R1:W-:Y:S04]  /*45320*/  STL [R1+0x14f8], R12 ;  /* 0x0014f80c01007387 */ /* 0x0103e80000100800 */
[----:B-1----:R-:W4:Y:S04]  /*45330*/  LDL.LU R12, [R1+0x2d0] ;  /* 0x0002d000010c7983 */ /* 0x002f280000300800 */
        /* <DEDUP_REMOVED lines=19> */
[----:B-1----:R-:W3:Y:S01]  /*45470*/  LDL.LU R10, [R1+0x2c8] ;  /* 0x0002c800010a7983 */ /* 0x002ee20000300800 */
[----:B------:R-:W-:-:S03]  /*45480*/  F2FP.SATFINITE.E4M3.F32.PACK_AB_MERGE_C R15, R15, R14, RZ ;  /* 0x0000000e0f0f723e */ /* 0x000fc600048070ff */
[----:B---3--:R1:W-:Y:S04]  /*45490*/  STL [R1+0x14f0], R10 ;  /* 0x0014f00a01007387 */ /* 0x0083e80000100800 */
[----:B-1----:R-:W3:Y:S04]  /*454a0*/  LDL.LU R10, [R1+0x2c0] ;  /* 0x0002c000010a7983 */ /* 0x002ee80000300800 */
        /* <DEDUP_REMOVED lines=23> */
[----:B------:R-:W4:Y:S04]  /*45620*/  LDL.LU R14, [R1+0x1520] ;  /* 0x00152000010e7983 */ /* 0x000f280000300800 */
[----:B------:R1:W-:Y:S04]  /*45630*/  STL [R1+0x19c], R15 ;  /* 0x00019c0f01007387 */ /* 0x0003e80000100800 */
[----:B-1----:R-:W4:Y:S02]  /*45640*/  LDL.LU R15, [R1+0x151c] ;  /* 0x00151c00010f7983 */ /* 0x002f240000300800 */
[----:B----4-:R-:W-:-:S02]  /*45650*/  F2FP.SATFINITE.E4M3.F32.PACK_AB_MERGE_C R15, R15, R14, RZ ;  /* 0x0000000e0f0f723e */ /* 0x010fc400048070ff */
        /* <DEDUP_REMOVED lines=14> */
[----:B-1----:R-:W3:Y:S01]  /*45740*/  LDL.LU R15, [R1+0x290] ;  /* 0x00029000010f7983 */ /* 0x002ee20000300800 */
[----:B----4-:R-:W-:-:S03]  /*45750*/  F2FP.SATFINITE.E4M3.F32.PACK_AB_MERGE_C R14, R14, R13, RZ ;  /* 0x0000000d0e0e723e */ /* 0x010fc600048070ff */
[----:B------:R-:W4:Y:S04]  /*45760*/  LDL.LU R13, [R1+0x14fc] ;  /* 0x0014fc00010d7983 */ /* 0x000f280000300800 */
[----:B------:R1:W-:Y:S04]  /*45770*/  STL [R1+0x1464], R14 ;  /* 0x0014640e01007387 */ /* 0x0003e80000100800 */
[----:B-1----:R-:W3:Y:S01]  /*45780*/  LDL.LU R14, [R1+0x2ac] ;  /* 0x0002ac00010e7983 */ /* 0x002ee20000300800 */
[----:B----4-:R-:W-:-:S03]  /*45790*/  F2FP.SATFINITE.E4M3.F32.PACK_AB_MERGE_C R13, R13, R12, RZ ;  /* 0x0000000c0d0d723e */ /* 0x010fc600048070ff */
        /* <DEDUP_REMOVED lines=24> */
[----:B------:R-:W2:Y:S01]  /*45920*/  LDL.LU R11, [R1+0x14d0] ;  /* 0x0014d000010b7983 */ /* 0x000ea20000300800 */
[----:B---3--:R-:W-:-:S03]  /*45930*/  F2FP.SATFINITE.E4M3.F32.PACK_AB_MERGE_C R9, R9, R10, RZ ;  /* 0x0000000a0909723e */ /* 0x008fc600048070ff */
[----:B------:R4:W-:Y:S01]  /*45940*/  STL [R1+0x4c], R12 ;  /* 0x00004c0c01007387 */ /* 0x0009e20000100800 */
[----:B------:R-:W-:Y:S02]  /*45950*/  F2FP.SATFINITE.E4M3.F32.PACK_AB_MERGE_C R8, R0, R8, RZ ;  /* 0x000000080008723e */ /* 0x000fe400048070ff */
[----:B------:R-:W-:Y:S02]  /*45960*/  F2FP.SATFINITE.E4M3.F32.PACK_AB_MERGE_C R0, R28, R29, RZ ;  /* 0x0000001d1c00723e */ /* 0x000fe400048070ff */
[----:B----4-:R-:W-:-:S05]  /*45970*/  F2FP.SATFINITE.E4M3.F32.PACK_AB_MERGE_C R12, R14, R13, RZ ;  /* 0x0000000d0e0c723e */ /* 0x010fca00048070ff */
[----:B------:R-:W-:Y:S01]  /*45980*/  STL [R1+0x48], R12 ;  /* 0x0000480c01007387 */ /* 0x000fe20000100800 */
[----:B------:R-:W-:Y:S02]  /*45990*/  F2FP.SATFINITE.E4M3.F32.PACK_AB_MERGE_C R6, R6, R7, RZ ;  /* 0x000000070606723e */ /* 0x000fe400048070ff */
[----:B--2---:R-:W-:-:S05]  /*459a0*/  F2FP.SATFINITE.E4M3.F32.PACK_AB_MERGE_C R11, R11, R15, RZ ;  /* 0x0000000f0b0b723e */ /* 0x004fca00048070ff */
[----:B------:R-:W-:Y:S04]  /*459b0*/  STL [R1+0x44], R11 ;  /* 0x0000440b01007387 */ /* 0x000fe80000100800 */
[----:B------:R1:W-:Y:S04]  /*459c0*/  STL [R1+0x40], R9 ;  /* 0x0000400901007387 */ /* 0x0003e80000100800 */
[----:B------:R2:W-:Y:S04]  /*459d0*/  STL [R1+0x6c], R8 ;  /* 0x00006c0801007387 */ /* 0x0005e80000100800 */
[----:B------:R3:W-:Y:S01]  /*459e0*/  STL [R1+0x68], R0 ;  /* 0x0000680001007387 */ /* 0x0007e20000100800 */
[----:B-1----:R-:W-:-:S02]  /*459f0*/  F2FP.SATFINITE.E4M3.F32.PACK_AB_MERGE_C R9, R26, R27, RZ ;  /* 0x0000001b1a09723e */ /* 0x002fc400048070ff */
        /* <DEDUP_REMOVED lines=21> */
[----:B------:R-:W3:Y:S04]  /*45b50*/  LDL.LU R20, [R1+0x22c] ;  /* 0x00022c0001147983 */ /* 0x000ee80000300800 */
[----:B---3--:R1:W-:Y:S04]  /*45b60*/  STL [R1+0x14c4], R20 ;  /* 0x0014c41401007387 */ /* 0x0083e80000100800 */
[----:B-1----:R-:W3:Y:S04]  /*45b70*/  LDL.LU R20, [R1+0x220] ;  /* 0x0002200001147983 */ /* 0x002ee80000300800 */
[----:B---3--:R1:W-:Y:S04]  /*45b80*/  STL [R1+0x14cc], R20 ;  /* 0x0014cc1401007387 */ /* 0x0083e80000100800 */
[----:B-1----:R-:W2:Y:S04]  /*45b90*/  LDL.LU R20, [R1+0x238] ;  /* 0x0002380001147983 */ /* 0x002ea80000300800 */
[----:B------:R-:W3:Y:S04]  /*45ba0*/  LDL.LU R7, [R1+0x3f0] ;  /* 0x0003f00001077983 */ /* 0x000ee80000300800 */
[----:B------:R-:W3:Y:S04]  /*45bb0*/  LDL.LU R6, [R1+0x3f4] ;  /* 0x0003f40001067983 */ /* 0x000ee80000300800 */
[----:B------:R-:W4:Y:S04]  /*45bc0*/  LDL.LU R12, [R1+0x3ec] ;  /* 0x0003ec00010c7983 */ /* 0x000f280000300800 */
[----:B----4-:R1:W-:Y:S04]  /*45bd0*/  STL [R1+0x14b0], R12 ;  /* 0x0014b00c01007387 */ /* 0x0103e80000100800 */
[----:B-1----:R-:W4:Y:S04]  /*45be0*/  LDL.LU R12, [R1+0x3e4] ;  /* 0x0003e400010c7983 */ /* 0x002f280000300800 */
[----:B----4-:R1:W-:Y:S04]  /*45bf0*/  STL [R1+0x14b8], R12 ;  /* 0x0014b80c01007387 */ /* 0x0103e80000100800 */
[----:B-1----:R-:W4:Y:S04]  /*45c00*/  LDL.LU R12, [R1+0x3fc] ;  /* 0x0003fc00010c7983 */ /* 0x002f280000300800 */
[----:B------:R-:W2:Y:S04]  /*45c10*/  LDL.LU R13, [R1+0x210] ;  /* 0x00021000010d7983 */ /* 0x000ea80000300800 */
[----:B--2---:R1:W-:Y:S04]  /*45c20*/  STL [R1+0x14ac], R13 ;  /* 0x0014ac0d01007387 */ /* 0x0043e80000100800 */
[----:B-1----:R-:W2:Y:S04]  /*45c30*/  LDL.LU R13, [R1+0x3e8] ;  /* 0x0003e800010d7983 */ /* 0x002ea80000300800 */
[----:B--2---:R1:W-:Y:S04]  /*45c40*/  STL [R1+0x14b4], R13 ;  /* 0x0014b40d01007387 */ /* 0x0043e80000100800 */
[----:B-1----:R-:W2:Y:S01]  /*45c50*/  LDL.LU R13, [R1+0x3e0] ;  /* 0x0003e000010d7983 */ /* 0x002ea20000300800 */
[----:B------:R-:W-:-:S03]  /*45c60*/  F2FP.SATFINITE.E4M3.F32.PACK_AB_MERGE_C R21, R21, R20, RZ ;  /* 0x000000141515723e */ /* 0x000fc600048070ff */
[----:B--2---:R1:W-:Y:S04]  /*45c70*/  STL [R1+0x14bc], R13 ;  /* 0x0014bc0d01007387 */ /* 0x0043e80000100800 */
[----:B-1----:R-:W4:Y:S04]  /*45c80*/  LDL.LU R13, [R1+0x3f8] ;  /* 0x0003f800010d7983 */ /* 0x002f280000300800 */
        /* <DEDUP_REMOVED lines=23> */
[----:B------:R-:W3:Y:S04]  /*45e00*/  LDL.LU R20, [R1+0x14cc] ;  /* 0x0014cc0001147983 */ /* 0x000ee80000300800 */
[----:B------:R1:W-:Y:S04]  /*45e10*/  STL [R1+0xbc], R21 ;  /* 0x0000bc1501007387 */ /* 0x0003e80000100800 */
[----:B-1----:R-:W3:Y:S02]  /*45e20*/  LDL.LU R21, [R1+0x14c8] ;  /* 0x0014c80001157983 */ /* 0x002ee40000300800 */
[----:B---3--:R-:W-:-:S02]  /*45e30*/  F2FP.SATFINITE.E4M3.F32.PACK_AB_MERGE_C R21, R21, R20, RZ ;  /* 0x000000141515723e */ /* 0x008fc400048070ff */
[----:B------:R-:W3:Y:S04]  /*45e40*/  LDL.LU R20, [R1+0x14c4] ;  /* 0x0014c40001147983 */ /* 0x000ee80000300800 */
[----:B------:R1:W-:Y:S04]  /*45e50*/  STL [R1+0xf8], R21 ;  /* 0x0000f81501007387 */ /* 0x0003e80000100800 */
[----:B-1----:R-:W3:Y:S01]  /*45e60*/  LDL.LU R21, [R1+0x14c0] ;  /* 0x0014c00001157983 */ /* 0x002ee20000300800 */
[----:B------:R-:W-:Y:S02]  /*45e70*/  F2FP.SATFINITE.E4M3.F32.PACK_AB_MERGE_C R6, R6, R7, RZ ;  /* 0x000000070606723e */ /* 0x000fe400048070ff */
[----:B----4-:R-:W-:-:S02]  /*45e80*/  F2FP.SATFINITE.E4M3.F32.PACK_AB_MERGE_C R12, R12, R13, RZ ;  /* 0x0000000d0c0c723e */ /* 0x010fc400048070ff */
[----:B---3--:R-:W-:Y:S02]  /*45e90*/  F2FP.SATFINITE.E4M3.F32.PACK_AB_MERGE_C R20, R20, R21, RZ ;  /* 0x000000151414723e */ /* 0x008fe400048070ff */
[----:B------:R-:W3:Y:S04]  /*45ea0*/  LDL.LU R21, [R1+0x160] ;  /* 0x0001600001157983 */ /* 0x000ee80000300800 */
[----:B------:R1:W-:Y:S04]  /*45eb0*/  STL [R1+0xf4], R20 ;  /* 0x0000f41401007387 */ /* 0x0003e80000100800 */
[----:B-1----:R-:W3:Y:S04]  /*45ec0*/  LDL.LU R20, [R1+0x164] ;  /* 0x0001640001147983 */ /* 0x002ee80000300800 */
[----:B------:R1:W-:Y:S04]  /*45ed0*/  STL [R1+0xf0], R6 ;  /* 0x0000f00601007387 */ /* 0x0003e80000100800 */
[----:B------:R-:W4:Y:S04]  /*45ee0*/  LDL.LU R7, [R1+0x168] ;  /* 0x0001680001077983 */ /* 0x000f280000300800 */
[----:B-1----:R-:W4:Y:S04]  /*45ef0*/  LDL.LU R6, [R1+0x16c] ;  /* 0x00016c0001067983 */ /* 0x002f280000300800 */
        /* <DEDUP_REMOVED lines=8> */
[----:B------:R-:W2:Y:S01]  /*45f80*/  LDL.LU R13, [R1+0x14ac] ;  /* 0x0014ac00010d7983 */ /* 0x000ea20000300800 */
[----:B------:R-:W-:-:S03]  /*45f90*/  F2FP.SATFINITE.E4M3.F32.PACK_AB_MERGE_C R5, R5, R10, RZ ;  /* 0x0000000a0505723e */ /* 0x000fc600048070ff */
[----:B------:R2:W-:Y:S01]  /*45fa0*/  STL [R1+0x114], R12 ;  /* 0x0001140c01007387 */ /* 0x0005e20000100800 */
[----:B------:R-:W-:Y:S02]  /*45fb0*/  F2FP.SATFINITE.E4M3.F32.PACK_AB_MERGE_C R11, R11, R15, RZ ;  /* 0x0000000f0b0b723e */ /* 0x000fe400048070ff */
[----:B------:R-:W-:Y:S02]  /*45fc0*/  F2FP.SATFINITE.E4M3.F32.PACK_AB_MERGE_C R4, R4, R9, RZ ;  /* 0x000000090404723e */ /* 0x000fe400048070ff */
[----:B------:R-:W-:Y:S02]  /*45fd0*/  F2FP.SATFINITE.E4M3.F32.PACK_AB_MERGE_C R2, R2, R8, RZ ;  /* 0x000000080202723e */ /* 0x000fe400048070ff */
[----:B------:R-:W-:Y:S02]  /*45fe0*/  F2FP.SATFINITE.E4M3.F32.PACK_AB_MERGE_C R0, R29, R0, RZ ;  /* 0x000000001d00723e */ /* 0x000fe400048070ff */
[----:B------:R-:W-:Y:S02]  /*45ff0*/  F2FP.SATFINITE.E4M3.F32.PACK_AB_MERGE_C R19, R19, R28, RZ ;  /* 0x0000001c1313723e */ /* 0x000fe400048070ff */
[----:B------:R-:W-:-:S02]  /*46000*/  F2FP.SATFINITE.E4M3.F32.PACK_AB_MERGE_C R18, R18, R27, RZ ;  /* 0x0000001b1212723e */ /* 0x000fc400048070ff */
[----:B------:R-:W-:Y:S02]  /*46010*/  F2FP.SATFINITE.E4M3.F32.PACK_AB_MERGE_C R17, R17, R26, RZ ;  /* 0x0000001a1111723e */ /* 0x000fe400048070ff */
[----:B------:R-:W-:Y:S02]  /*46020*/  F2FP.SATFINITE.E4M3.F32.PACK_AB_MERGE_C R16, R16, R25, RZ ;  /* 0x000000191010723e */ /* 0x000fe400048070ff */
[----:B--2---:R-:W-:-:S05]  /*46030*/  F2FP.SATFINITE.E4M3.F32.PACK_AB_MERGE_C R12, R14, R13, RZ ;  /* 0x0000000d0e0c723e */ /* 0x004fca00048070ff */
        /* <DEDUP_REMOVED lines=10> */
[----:B------:R-:W2:Y:S04]  /*460e0*/  LDL.LU R8, [R1+0x56c] ;  /* 0x00056c0001087983 */ /* 0x000ea80000300800 */
[----:B--2---:R-:W-:Y:S04]  /*460f0*/  STL [R1+0x1490], R8 ;  /* 0x0014900801007387 */ /* 0x004fe80000100800 */
[----:B------:R-:W2:Y:S01]  /*46100*/  LDL.LU R9, [R1+0x78] ;  /* 0x0000780001097983 */ /* 0x000ea20000300800 */
[----:B------:R-:W-:-:S03]  /*46110*/  F2FP.SATFINITE.E4M3.F32.PACK_AB_MERGE_C R22, R3, R22, RZ ;  /* 0x000000160316723e */ /* 0x000fc600048070ff */
[----:B--2---:R-:W-:Y:S04]  /*46120*/  STL [R1+0x1494], R9 ;  /* 0x0014940901007387 */ /* 0x004fe80000100800 */
[----:B------:R-:W2:Y:S04]  /*46130*/  LDL.LU R3, [R1+0x7c] ;  /* 0x00007c0001037983 */ /* 0x000ea80000300800 */
[----:B--2---:R-:W-:Y:S04]  /*46140*/  STL [R1+0x1498], R3 ;  /* 0x0014980301007387 */ /* 0x004fe80000100800 */
[----:B------:R-:W2:Y:S04]  /*46150*/  LDL.LU R27, [R1+0x144] ;  /* 0x00014400011b7983 */ /* 0x000ea80000300800 */
[----:B------:R-:W3:Y:S04]  /*46160*/  LDL.LU R26, [R1+0x14c] ;  /* 0x00014c00011a7983 */ /* 0x000ee80000300800 */
[----:B---3--:R1:W-:Y:S04]  /*46170*/  STL [R1+0x14a8], R26 ;  /* 0x0014a81a01007387 */ /* 0x0083e80000100800 */
[----:B-1----:R-:W2:Y:S04]  /*46180*/  LDL.LU R26, [R1+0x140] ;  /* 0x00014000011a7983 */ /* 0x002ea80000300800 */
[----:B------:R-:W3:Y:S01]  /*46190*/  LDL.LU R25, [R1+0x124] ;  /* 0x0001240001197983 */ /* 0x000ee20000300800 */
[----:B------:R-:W-:-:S03]  /*461a0*/  F2FP.SATFINITE.E4M3.F32.PACK_AB_MERGE_C R23, R23, R24, RZ ;  /* 0x000000181717723e */ /* 0x000fc600048070ff */
[----:B---3--:R1:W-:Y:S04]  /*461b0*/  STL [R1+0x14a4], R25 ;  /* 0x0014a41901007387 */ /* 0x0083e80000100800 */
[----:B-1----:R-:W3:Y:S04]  /*461c0*/  LDL.LU R25, [R1+0x148] ;  /* 0x0001480001197983 */ /* 0x002ee80000300800 */
[----:B------:R-:W4:Y:S04]  /*461d0*/  LDL.LU R24, [R1+0x12c] ;  /* 0x00012c0001187983 */ /* 0x000f280000300800 */
[----:B----4-:R1:W-:Y:S04]  /*461e0*/  STL [R1+0x14a0], R24 ;  /* 0x0014a01801007387 */ /* 0x0103e80000100800 */
[----:B-1----:R-:W4:Y:S04]  /*461f0*/  LDL.LU R24, [R1+0x120] ;  /* 0x0001200001187983 */ /* 0x002f280000300800 */
[----:B------:R-:W3:Y:S01]  /*46200*/  LDL.LU R3, [R1+0x100] ;  /* 0x0001000001037983 */ /* 0x000ee20000300800 */
[----:B------:R-:W-:-:S02]  /*46210*/  F2FP.SATFINITE.E4M3.F32.PACK_AB_MERGE_C R21, R20, R21, RZ ;  /* 0x000000151415723e */ /* 0x000fc400048070ff */
[----:B------:R-:W-:Y:S02]  /*46220*/  F2FP.SATFINITE.E4M3.F32.PACK_AB_MERGE_C R20, R6, R7, RZ ;  /* 0x000000070614723e */ /* 0x000fe400048070ff */
[----:B--2---:R-:W-:Y:S01]  /*46230*/  F2FP.SATFINITE.E4M3.F32.PACK_AB_MERGE_C R27, R27, R26, RZ ;  /* 0x0000001a1b1b723e */ /* 0x004fe200048070ff */
[----:B---3--:R1:W-:Y:S04]  /*46240*/  STL [R1+0x149c], R3 ;  /* 0x00149c0301007387 */ /* 0x0083e80000100800 */
[----:B-1----:R-:W2:Y:S04]  /*46250*/  LDL.LU R3, [R1+0x128] ;  /* 0x0001280001037983 */ /* 0x002ea80000300800 */
        /* <DEDUP_REMOVED lines=20> */
[----:B------:R1:W-:Y:S04]  /*463a0*/  STL.64 [R1+0x1448], R22 ;  /* 0x0014481601007387 */ /* 0x0003e80000100a00 */
[----:B-1----:R-:W3:Y:S04]  /*463b0*/  LDL.LU R22, [R1+0x70] ;  /* 0x0000700001167983 */ /* 0x002ee80000300800 */
[----:B------:R-:W3:Y:S04]  /*463c0*/  LDL.LU R23, [R1+0x74] ;  /* 0x0000740001177983 */ /* 0x000ee80000300800 */
[----:B------:R1:W-:Y:S04]  /*463d0*/  STL.64 [R1+0x1440], R20 ;  /* 0x0014401401007387 */ /* 0x0003e80000100a00 */
[----:B-1----:R-:W3:Y:S04]  /*463e0*/  LDL.LU R20, [R1+0x558] ;  /* 0x0005580001147983 */ /* 0x002ee80000300800 */
[----:B------:R-:W3:Y:S04]  /*463f0*/  LDL.LU R21, [R1+0x55c] ;  /* 0x00055c0001157983 */ /* 0x000ee80000300800 */
[----:B------:R-:W4:Y:S02]  /*46400*/  LDL.LU R26, [R1+0x14a8] ;  /* 0x0014a800011a7983 */ /* 0x000f240000300800 */
[----:B----4-:R-:W-:-:S02]  /*46410*/  F2FP.SATFINITE.E4M3.F32.PACK_AB_MERGE_C R26, R26, R25, RZ ;  /* 0x000000191a1a723e */ /* 0x010fc400048070ff */
[----:B------:R-:W4:Y:S02]  /*46420*/  LDL.LU R25, [R1+0x14a4] ;  /* 0x0014a40001197983 */ /* 0x000f240000300800 */
[----:B----4-:R-:W-:Y:S02]  /*46430*/  F2FP.SATFINITE.E4M3.F32.PACK_AB_MERGE_C R25, R25, R24, RZ ;  /* 0x000000181919723e */ /* 0x010fe400048070ff */
[----:B------:R-:W2:Y:S02]  /*46440*/  LDL.LU R24, [R1+0x14a0] ;  /* 0x0014a00001187983 */ /* 0x000ea40000300800 */
[----:B--2---:R-:W-:Y:S02]  /*46450*/  F2FP.SATFINITE.E4M3.F32.PACK_AB_MERGE_C R24, R24, R3, RZ ;  /* 0x000000031818723e */ /* 0x004fe400048070ff */
[----:B------:R-:W2:Y:S04]  /*46460*/  LDL.LU R3, [R1+0x149c] ;  /* 0x00149c0001037983 */ /* 0x000ea80000300800 */
[----:B------:R1:W-:Y:S01]  /*46470*/  STL.64 [R1+0x1438], R26 ;  /* 0x0014381a01007387 */ /* 0x0003e20000100a00 */
[----:B---3--:R-:W-:-:S03]  /*46480*/  F2FP.SATFINITE.E4M3.F32.PACK_AB_MERGE_C R16, R16, R8, RZ ;  /* 0x000000081010723e */ /* 0x008fc600048070ff */
[----:B-1----:R-:W3:Y:S04]  /*46490*/  LDL.LU R26, [R1+0x550] ;  /* 0x00055000011a7983 */ /* 0x002ee80000300800 */
[----:B------:R-:W3:Y:S04]  /*464a0*/  LDL.LU R27, [R1+0x554] ;  /* 0x00055400011b7983 */ /* 0x000ee80000300800 */
[----:B------:R1:W-:Y:S04]  /*464b0*/  STL.64 [R1+0x1430], R24 ;  /* 0x0014301801007387 */ /* 0x0003e80000100a00 */
[----:B-1----:R-:W4:Y:S04]  /*464c0*/  LDL.LU R24, [R1+0x564] ;  /* 0x0005640001187983 */ /* 0x002f280000300800 */
[----:B------:R-:W3:Y:S01]  /*464d0*/  LDL.LU R25, [R1+0x568] ;  /* 0x0005680001197983 */ /* 0x000ee20000300800 */
[----:B--2---:R-:W-:-:S03]  /*464e0*/  F2FP.SATFINITE.E4M3.F32.PACK_AB_MERGE_C R9, R9, R3, RZ ;  /* 0x000000030909723e */ /* 0x004fc600048070ff */
[----:B------:R-:W2:Y:S04]  /*464f0*/  LDL.LU R3, [R1+0x1498] ;  /* 0x0014980001037983 */ /* 0x000ea80000300800 */
[----:B------:R1:W-:Y:S04]  /*46500*/  STL [R1+0x4], R9 ;  /* 0x0000040901007387 */ /* 0x0003e80000100800 */
[----:B-1----:R-:W2:Y:S04]  /*46510*/  LDL.LU R9, [R1+0x1494] ;  /* 0x0014940001097983 */ /* 0x002ea80000300800 */
[----:B------:R-:W3:Y:S01]  /*46520*/  LDL.LU R8, [R1+0x1490] ;  /* 0x0014900001087983 */ /* 0x000ee20000300800 */
[----:B------:R-:W-:-:S02]  /*46530*/  F2FP.SATFINITE.E4M3.F32.PACK_AB_MERGE_C R0, R0, R19, RZ ;  /* 0x000000130000723e */ /* 0x000fc400048070ff */
[----:B------:R-:W-:Y:S01]  /*46540*/  F2FP.SATFINITE.E4M3.F32.PACK_AB_MERGE_C R29, R29, R17, RZ ;  /* 0x000000111d1d723e */ /* 0x000fe200048070ff */
[----:B------:R1:W-:Y:S01]  /*46550*/  STL [R1], R16 ;  /* 0x0000001001007387 */ /* 0x0003e20000100800 */
[----:B------:R-:W-:Y:S02]  /*46560*/  F2FP.SATFINITE.E4M3.F32.PACK_AB_MERGE_C R28, R28, R18, RZ ;  /* 0x000000121c1c723e */ /* 0x000fe400048070ff */
[----:B------:R-:W-:Y:S02]  /*46570*/  F2FP.SATFINITE.E4M3.F32.PACK_AB_MERGE_C R7, R7, R2, RZ ;  /* 0x000000020707723e */ /* 0x000fe400048070ff */
[----:B------:R-:W-:Y:S01]  /*46580*/  F2FP.SATFINITE.E4M3.F32.PACK_AB_MERGE_C R6, R6, R4, RZ ;  /* 0x000000040606723e */ /* 0x000fe200048070ff */
[----:B-1----:R-:W2:Y:S04]  /*46590*/  LDL.LU R16, [R1+0x148c] ;  /* 0x00148c0001107983 */ /* 0x002ea80000300800 */
[----:B------:R-:W2:Y:S04]  /*465a0*/  LDL.LU R17, [R1+0x1488] ;  /* 0x0014880001117983 */ /* 0x000ea80000300800 */
[----:B------:R-:W2:Y:S04]  /*465b0*/  LDL.LU R18, [R1+0x1484] ;  /* 0x0014840001127983 */ /* 0x000ea80000300800 */
[----:B------:R-:W2:Y:S04]  /*465c0*/  LDL.LU R19, [R1+0x1480] ;  /* 0x0014800001137983 */ /* 0x000ea80000300800 */
[----:B------:R1:W-:Y:S01]  /*465d0*/  STL [R1+0x18], R0 ;  /* 0x0000180001007387 */ /* 0x0003e20000100800 */
[----:B------:R-:W-:-:S02]  /*465e0*/  F2FP.SATFINITE.E4M3.F32.PACK_AB_MERGE_C R12, R12, R5, RZ ;  /* 0x000000050c0c723e */ /* 0x000fc400048070ff */
[----:B------:R-:W-:Y:S01]  /*465f0*/  F2FP.SATFINITE.E4M3.F32.PACK_AB_MERGE_C R14, R14, R13, RZ ;  /* 0x0000000d0e0e723e */ /* 0x000fe200048070ff */
[----:B-1----:R-:W2:Y:S04]  /*46600*/  LDL.LU R0, [R1+0x147c] ;  /* 0x00147c0001007983 */ /* 0x002ea80000300800 */
[----:B------:R-:W2:Y:S04]  /*46610*/  LDL.LU R2, [R1+0x1478] ;  /* 0x0014780001027983 */ /* 0x000ea80000300800 */
[----:B------:R1:W-:Y:S01]  /*46620*/  STL [R1+0x14], R7 ;  /* 0x0000140701007387 */ /* 0x0003e20000100800 */
[----:B------:R-:W-:-:S03]  /*46630*/  F2FP.SATFINITE.E4M3.F32.PACK_AB_MERGE_C R11, R11, R15, RZ ;  /* 0x0000000f0b0b723e */ /* 0x000fc600048070ff */
[----:B-1----:R-:W2:Y:S04]  /*46640*/  LDL R7, [R1+0x440] ;  /* 0x0004400001077983 */ /* 0x002ea80000100800 */
[----:B------:R-:W2:Y:S04]  /*46650*/  LDL.LU R4, [R1+0x1474] ;  /* 0x0014740001047983 */ /* 0x000ea80000300800 */
[----:B------:R1:W-:Y:S01]  /*46660*/  STL [R1+0xc], R6 ;  /* 0x00000c0601007387 */ /* 0x0003e20000100800 */
[----:B----4-:R-:W-:-:S03]  /*46670*/  F2FP.SATFINITE.E4M3.F32.PACK_AB_MERGE_C R24, R24, R10, RZ ;  /* 0x0000000a1818723e */ /* 0x010fc600048070ff */
[----:B-1----:R-:W4:Y:S04]  /*46680*/  LDL R6, [R1+0x13d8] ;  /* 0x0013d80001067983 */ /* 0x002f280000100800 */
[----:B------:R-:W4:Y:S04]  /*46690*/  LDL.LU R5, [R1+0x1470] ;  /* 0x0014700001057983 */ /* 0x000f280000300800 */
[----:B------:R1:W-:Y:S04]  /*466a0*/  STL [R1+0x8], R12 ;  /* 0x0000080c01007387 */ /* 0x0003e80000100800 */
[----:B-1----:R-:W4:Y:S04]  /*466b0*/  LDL.LU R12, [R1+0x146c] ;  /* 0x00146c00010c7983 */ /* 0x002f280000300800 */
[----:B------:R-:W4:Y:S04]  /*466c0*/  LDL.LU R13, [R1+0x1468] ;  /* 0x00146800010d7983 */ /* 0x000f280000300800 */
[----:B------:R1:W-:Y:S04]  /*466d0*/  STL [R1+0xa8], R14 ;  /* 0x0000a80e01007387 */ /* 0x0003e80000100800 */
[----:B-1----:R-:W4:Y:S04]  /*466e0*/  LDL.LU R14, [R1+0x1464] ;  /* 0x00146400010e7983 */ /* 0x002f280000300800 */
[----:B------:R-:W4:Y:S04]  /*466f0*/  LDL.LU R15, [R1+0x1460] ;  /* 0x00146000010f7983 */ /* 0x000f280000300800 */
[----:B------:R1:W-:Y:S04]  /*46700*/  STL [R1+0xa4], R11 ;  /* 0x0000a40b01007387 */ /* 0x0003e80000100800 */
[----:B-1----:R-:W4:Y:S04]  /*46710*/  LDL.LU R11, [R1+0x145c] ;  /* 0x00145c00010b7983 */ /* 0x002f280000300800 */
[----:B------:R-:W4:Y:S01]  /*46720*/  LDL.LU R10, [R1+0x1458] ;  /* 0x00145800010a7983 */ /* 0x000f220000300800 */
[----:B---3--:R-:W-:-:S03]  /*46730*/  F2FP.SATFINITE.E4M3.F32.PACK_AB_MERGE_C R25, R8, R25, RZ ;  /* 0x000000190819723e */ /* 0x008fc600048070ff */
[----:B------:R-:W3:Y:S04]  /*46740*/  LDL.LU R8, [R1+0x13d4] ;  /* 0x0013d40001087983 */ /* 0x000ee80000300800 */
[----:B------:R1:W-:Y:S02]  /*46750*/  STL [R1+0xa0], R24 ;  /* 0x0000a01801007387 */ /* 0x0003e40000100800 */
[----:B-1----:R-:W-:Y:S02]  /*46760*/  F2FP.SATFINITE.E4M3.F32.PACK_AB_MERGE_C R24, R27, R26, RZ ;  /* 0x0000001a1b18723e */ /* 0x002fe400048070ff */
[----:B------:R-:W1:Y:S01]  /*46770*/  S2R R27, SR_TID.X ;  /* 0x00000000001b7919 */ /* 0x000e620000002100 */
[----:B------:R-:W-:Y:S02]  /*46780*/  F2FP.SATFINITE.E4M3.F32.PACK_AB_MERGE_C R21, R21, R20, RZ ;  /* 0x000000141515723e */ /* 0x000fe400048070ff */
[----:B------:R-:W-:Y:S01]  /*46790*/  F2FP.SATFINITE.E4M3.F32.PACK_AB_MERGE_C R20, R23, R22, RZ ;  /* 0x000000161714723e */ /* 0x000fe200048070ff */
[----:B------:R-:W-:Y:S01]  /*467a0*/  STL [R1+0x1c], R25 ;  /* 0x00001c1901007387 */ /* 0x000fe20000100800 */
[----:B--2---:R-:W-:-:S03]  /*467b0*/  F2FP.SATFINITE.E4M3.F32.PACK_AB_MERGE_C R3, R3, R9, RZ ;  /* 0x000000090303723e */ /* 0x004fc600048070ff */
[----:B------:R2:W-:Y:S04]  /*467c0*/  STL [R1+0xb4], R24 ;  /* 0x0000b41801007387 */ /* 0x0005e80000100800 */
[----:B------:R-:W-:Y:S04]  /*467d0*/  STL [R1+0xb8], R21 ;  /* 0x0000b81501007387 */ /* 0x000fe80000100800 */
[----:B------:R-:W3:Y:S04]  /*467e0*/  LDL.LU R9, [R1+0x458] ;  /* 0x0004580001097983 */ /* 0x000ee80000300800 */
[----:B------:R-:W-:Y:S04]  /*467f0*/  STL [R1+0xac], R20 ;  /* 0x0000ac1401007387 */ /* 0x000fe80000100800 */
[----:B--2---:R-:W2:Y:S04]  /*46800*/  LDL.LU R24, [R1+0x44c] ;  /* 0x00044c0001187983 */ /* 0x004ea80000300800 */
[----:B------:R0:W-:Y:S04]  /*46810*/  STL [R1+0xb0], R3 ;  /* 0x0000b00301007387 */ /* 0x0001e80000100800 */
[----:B------:R-:W2:Y:S04]  /*46820*/  LDL.LU R25, [R1+0x3c] ;  /* 0x00003c0001197983 */ /* 0x000ea80000300800 */
[----:B------:R-:W2:Y:S01]  /*46830*/  LDL.LU R26, [R1+0x10] ;  /* 0x00001000011a7983 */ /* 0x000ea20000300800 */
[----:B0-----:R-:W-:-:S03]  /*46840*/  VIADD R3, R7, 0xff ;  /* 0x000000ff07037836 */ /* 0x001fc60000000000 */
[----:B------:R-:W2:Y:S04]  /*46850*/  LDL.LU R20, [R1+0x34] ;  /* 0x0000340001147983 */ /* 0x000ea80000300800 */
[----:B------:R-:W2:Y:S04]  /*46860*/  LDL.LU R21, [R1+0x50] ;  /* 0x0000500001157983 */ /* 0x000ea80000300800 */
[----:B------:R-:W2:Y:S04]  /*46870*/  LDL.LU R22, [R1+0x30] ;  /* 0x0000300001167983 */ /* 0x000ea80000300800 */
[----:B------:R-:W2:Y:S01]  /*46880*/  LDL.LU R23, [R1+0x38] ;  /* 0x0000380001177983 */ /* 0x000ea20000300800 */
[----:B----4-:R-:W-:Y:S01]  /*46890*/  ISETP.GE.AND P0, PT, R6, UR10, PT ;  /* 0x0000000a06007c0c */ /* 0x010fe2000bf06270 */
[----:B------:R-:W-:-:S03]  /*468a0*/  VIADD R6, R7, 0x1 ;  /* 0x0000000107067836 */ /* 0x000fc60000000000 */
[----:B------:R-:W-:Y:S01]  /*468b0*/  ISETP.LT.AND P1, PT, R3, UR8, !P0 ;  /* 0x0000000803007c0c */ /* 0x000fe2000c721270 */
[----:B------:R-:W-:Y:S01]  /*468c0*/  ULDC UR8, c[0x0][0x22c] ;  /* 0x00008b0000087ab9 */ /* 0x000fe20000000800 */
[----:B------:R-:W-:Y:S01]  /*468d0*/  ISETP.LT.AND P4, PT, R6, UR4, !P0 ;  /* 0x0000000406007c0c */ /* 0x000fe2000c781270 */
[----:B------:R-:W-:Y:S01]  /*468e0*/  UMOV UR4, 0x400 ;  /* 0x0000040000047882 */ /* 0x000fe20000000000 */
[C---:B------:R-:W-:Y:S01]  /*468f0*/  VIADD R6, R7.reuse, 0x2 ;  /* 0x0000000207067836 */ /* 0x040fe20000000000 */
[----:B------:R-:W-:Y:S01]  /*46900*/  ULEA UR4, UR5, UR4, 0x18 ;  /* 0x0000000405047291 */ /* 0x000fe2000f8ec03f */
[----:B------:R-:W-:Y:S02]  /*46910*/  VIADD R7, R7, 0x3 ;  /* 0x0000000307077836 */ /* 0x000fe40000000000 */
[----:B------:R-:W-:Y:S01]  /*46920*/  ULDC UR5, c[0x0][0x22c] ;  /* 0x00008b0000057ab9 */ /* 0x000fe20000000800 */
[----:B------:R-:W-:Y:S01]  /*46930*/  ISETP.LT.AND P3, PT, R6, UR8, !P0 ;  /* 0x0000000806007c0c */ /* 0x000fe2000c761270 */
[----:B------:R-:W-:Y:S01]  /*46940*/  ULDC.64 UR8, c[0x0][0x220] ;  /* 0x0000880000087ab9 */ /* 0x000fe20000000a00 */
[----:B------:R-:W4:Y:S01]  /*46950*/  LDL.LU R6, [R1+0x450] ;  /* 0x0004500001067983 */ /* 0x000f220000300800 */
[----:B------:R-:W-:Y:S01]  /*46960*/  ISETP.LT.AND P5, PT, R7, UR5, !P0 ;  /* 0x0000000507007c0c */ /* 0x000fe2000c7a1270 */
[----:B------:R-:W-:-:S02]  /*46970*/  ULDC UR5, c[0x0][0x22c] ;  /* 0x00008b0000057ab9 */ /* 0x000fc40000000800 */
[----:B------:R-:W4:Y:S01]  /*46980*/  LDL.LU R7, [R1+0x444] ;  /* 0x0004440001077983 */ /* 0x000f220000300800 */
[----:B---3--:R-:W-:Y:S01]  /*46990*/  LOP3.LUT R3, R8, 0x1f0, RZ, 0xc0, !PT ;  /* 0x000001f008037812 */ /* 0x008fe200078ec0ff */
[----:B-1----:R-:W-:-:S05]  /*469a0*/  IMAD.SHL.U32 R8, R27, 0x20, RZ ;  /* 0x000000201b087824 */ /* 0x002fca00078e00ff */
[----:B------:R-:W-:-:S04]  /*469b0*/  LOP3.LUT R8, R8, 0x400, RZ, 0xc0, !PT ;  /* 0x0000040008087812 */ /* 0x000fc800078ec0ff */
[----:B------:R-:W-:Y:S02]  /*469c0*/  IADD3 R3, R3, UR4, R8 ;  /* 0x0000000403037c10 */ /* 0x000fe4000fffe008 */
[----:B------:R-:W3:Y:S02]  /*469d0*/  LDL.LU R8, [R1+0x1454] ;  /* 0x0014540001087983 */ /* 0x000ee40000300800 */
[----:B---3--:R-:W-:Y:S02]  /*469e0*/  PRMT R8, R9, 0x5410, R8 ;  /* 0x0000541009087816 */ /* 0x008fe40000000008 */
[----:B------:R-:W3:Y:S01]  /*469f0*/  LDL.LU R9, [R1+0x1450] ;  /* 0x0014500001097983 */ /* 0x000ee20000300800 */
[----:B--2---:R-:W-:Y:S02]  /*46a00*/  PRMT R10, R25, 0x5410, R10 ;  /* 0x00005410190a7816 */ /* 0x004fe4000000000a */
[----:B------:R-:W-:Y:S02]  /*46a10*/  PRMT R11, R26, 0x5410, R11 ;  /* 0x000054101a0b7816 */ /* 0x000fe4000000000b */
[----:B---3--:R-:W-:-:S05]  /*46a20*/  PRMT R9, R24, 0x5410, R9 ;  /* 0x0000541018097816 */ /* 0x008fca0000000009 */
[----:B------:R0:W-:Y:S02]  /*46a30*/  STSM.16.M88.4 [R3], R8 ;  /* 0x0000000803007844 */ /* 0x0001e40000000200 */
[----:B0-----:R-:W-:Y:S02]  /*46a40*/  PRMT R8, R15, 0x5410, R13 ;  /* 0x000054100f087816 */ /* 0x001fe4000000000d */
[----:B------:R-:W2:Y:S04]  /*46a50*/  LDL.LU R15, [R1+0x448] ;  /* 0x00044800010f7983 */ /* 0x000ea80000300800 */
[----:B------:R-:W2:Y:S01]  /*46a60*/  LDL.LU R13, [R1+0x454] ;  /* 0x00045400010d7983 */ /* 0x000ea20000300800 */
[----:B------:R-:W-:Y:S02]  /*46a70*/  PRMT R9, R14, 0x5410, R12 ;  /* 0x000054100e097816 */ /* 0x000fe4000000000c */
[----:B------:R-:W-:Y:S01]  /*46a80*/  PRMT R10, R5, 0x5410, R2 ;  /* 0x00005410050a7816 */ /* 0x000fe20000000002 */
[----:B------:R-:W3:Y:S01]  /*46a90*/  LDL.LU R24, [R1+0x24] ;  /* 0x0000240001187983 */ /* 0x000ee20000300800 */
[----:B------:R-:W-:-:S02]  /*46aa0*/  PRMT R11, R4, 0x5410, R0 ;  /* 0x00005410040b7816 */ /* 0x000fc40000000000 */
[----:B------:R-:W-:Y:S01]  /*46ab0*/  LOP3.LUT R2, R27, 0x3f, RZ, 0xc0, !PT ;  /* 0x0000003f1b027812 */ /* 0x000fe200078ec0ff */
[----:B------:R-:W3:Y:S04]  /*46ac0*/  LDL.LU R25, [R1+0x2c] ;  /* 0x00002c0001197983 */ /* 0x000ee80000300800 */
[----:B------:R-:W-:Y:S04]  /*46ad0*/  STSM.16.M88.4 [R3+0x200], R8 ;  /* 0x0002000803007844 */ /* 0x000fe80000000200 */
[----:B------:R-:W3:Y:S04]  /*46ae0*/  LDL.LU R26, [R1+0x20] ;  /* 0x00002000011a7983 */ /* 0x000ee80000300800 */
[----:B------:R-:W3:Y:S01]  /*46af0*/  LDL.LU R27, [R1+0x28] ;  /* 0x00002800011b7983 */ /* 0x000ee20000300800 */
[----:B------:R-:W-:Y:S01]  /*46b00*/  LEA R0, R2, UR4, 0x4 ;  /* 0x0000000402007c11 */ /* 0x000fe2000f8e20ff */
[----:B------:R-:W-:Y:S01]  /*46b10*/  ULDC UR4, c[0x0][0x244] ;  /* 0x0000910000047ab9 */ /* 0x000fe20000000800 */
[----:B------:R-:W-:Y:S01]  /*46b20*/  BAR.SYNC.DEFER_BLOCKING 0x0 ;  /* 0x0000000000007b1d */ /* 0x000fe20000010000 */
[----:B------:R-:W-:-:S05]  /*46b30*/  PRMT R14, R21, 0x5410, R20 ;  /* 0x00005410150e7816 */ /* 0x000fca0000000014 */
[----:B------:R-:W3:Y:S04]  /*46b40*/  LDL.LU R2, [R1+0x464] ;  /* 0x0004640001027983 */ /* 0x000ee80000300800 */
[----:B------:R-:W3:Y:S04]  /*46b50*/  LDL.LU R20, [R1+0x58] ;  /* 0x0000580001147983 */ /* 0x000ee80000300800 */
[----:B------:R-:W3:Y:S04]  /*46b60*/  LDL.LU R21, [R1+0x90] ;  /* 0x0000900001157983 */ /* 0x000ee80000300800 */
[----:B------:R-:W-:Y:S01]  /*46b70*/  LDS.128 R8, [R0+0x400] ;  /* 0x0004000000087984 */ /* 0x000fe20000000c00 */
[----:B--2---:R-:W-:-:S02]  /*46b80*/  PRMT R12, R13, 0x5410, R15 ;  /* 0x000054100d0c7816 */ /* 0x004fc4000000000f */
[----:B----4-:R-:W-:Y:S02]  /*46b90*/  PRMT R13, R6, 0x5410, R7 ;  /* 0x00005410060d7816 */ /* 0x010fe40000000007 */
[----:B------:R-:W0:Y:S01]  /*46ba0*/  LDS.128 R4, [R0] ;  /* 0x0000000000047984 */ /* 0x000e220000000c00 */
[----:B------:R-:W-:-:S03]  /*46bb0*/  PRMT R15, R23, 0x5410, R22 ;  /* 0x00005410170f7816 */ /* 0x000fc60000000016 */
[----:B------:R-:W2:Y:S04]  /*46bc0*/  LDL.LU R22, [R1+0x54] ;  /* 0x0000540001167983 */ /* 0x000ea80000300800 */
[----:B------:R-:W2:Y:S04]  /*46bd0*/  LDL.LU R23, [R1+0x5c] ;  /* 0x00005c0001177983 */ /* 0x000ea80000300800 */
[----:B------:R-:W-:Y:S01]  /*46be0*/  STL [R1+0x10], R0 ;  /* 0x0000100001007387 */ /* 0x000fe20000100800 */
[----:B------:R-:W-:Y:S06]  /*46bf0*/  BAR.SYNC.DEFER_BLOCKING 0x0 ;  /* 0x0000000000007b1d */ /* 0x000fec0000010000 */
[----:B0-----:R0:W-:Y:S04]  /*46c00*/  STL.64 [R1+0x1400], R6 ;  /* 0x0014000601007387 */ /* 0x0011e80000100a00 */
[----:B0-----:R-:W4:Y:S04]  /*46c10*/  LDL.LU R6, [R1+0x468] ;  /* 0x0004680001067983 */ /* 0x001f280000300800 */
[----:B------:R-:W4:Y:S04]  /*46c20*/  LDL.LU R7, [R1+0x45c] ;  /* 0x00045c0001077983 */ /* 0x000f280000300800 */
[----:B------:R0:W-:Y:S04]  /*46c30*/  STL.64 [R1+0x13f8], R4 ;  /* 0x0013f80401007387 */ /* 0x0001e80000100a00 */
[----:B0-----:R-:W4:Y:S04]  /*46c40*/  LDL.LU R5, [R1+0x460] ;  /* 0x0004600001057983 */ /* 0x001f280000300800 */
[----:B------:R3:W-:Y:S02]  /*46c50*/  STSM.16.M88.4 [R3], R12 ;  /* 0x0000000c03007844 */ /* 0x0007e40000000200 */
[----:B---3--:R-:W-:-:S02]  /*46c60*/  PRMT R12, R25, 0x5410, R24 ;  /* 0x00005410190c7816 */ /* 0x008fc40000000018 */
[----:B------:R-:W-:Y:S02]  /*46c70*/  PRMT R13, R27, 0x5410, R26 ;  /* 0x000054101b0d7816 */ /* 0x000fe4000000001a */
[----:B------:R-:W-:Y:S02]  /*46c80*/  PRMT R14, R19, 0x5410, R17 ;  /* 0x00005410130e7816 */ /* 0x000fe40000000011 */
[----:B------:R-:W-:-:S05]  /*46c90*/  PRMT R15, R18, 0x5410, R16 ;  /* 0x00005410120f7816 */ /* 0x000fca0000000010 */
[----:B------:R0:W-:Y:S02]  /*46ca0*/  STSM.16.M88.4 [R3+0x200], R12 ;  /* 0x0002000c03007844 */ /* 0x0001e40000000200 */
[----:B0-----:R-:W-:Y:S02]  /*46cb0*/  PRMT R14, R21, 0x5410, R20 ;  /* 0x00005410150e7816 */ /* 0x001fe40000000014 */
[----:B------:R0:W-:Y:S04]  /*46cc0*/  STL.64 [R1+0x1410], R10 ;  /* 0x0014100a01007387 */ /* 0x0001e80000100a00 */
[----:B0-----:R-:W3:Y:S04]  /*46cd0*/  LDL.LU R10, [R1+0x40] ;  /* 0x00004000010a7983 */ /* 0x001ee80000300800 */
[----:B------:R-:W3:Y:S04]  /*46ce0*/  LDL.LU R11, [R1+0x48] ;  /* 0x00004800010b7983 */ /* 0x000ee80000300800 */
[----:B------:R0:W-:Y:S04]  /*46cf0*/  STL.64 [R1+0x1408], R8 ;  /* 0x0014080801007387 */ /* 0x0001e80000100a00 */
[----:B0-----:R-:W3:Y:S04]  /*46d00*/  LDL.LU R8, [R1+0x44] ;  /* 0x0000440001087983 */ /* 0x001ee80000300800 */
[----:B------:R-:W3:Y:S04]  /*46d10*/  LDL.LU R9, [R1+0x4c] ;  /* 0x00004c0001097983 */ /* 0x000ee80000300800 */
[----:B------:R-:W3:Y:S04]  /*46d20*/  LDL.LU R4, [R1+0x474] ;  /* 0x0004740001047983 */ /* 0x000ee80000300800 */
[----:B------:R-:W3:Y:S04]  /*46d30*/  LDL.LU R24, [R1+0x98] ;  /* 0x0000980001187983 */ /* 0x000ee80000300800 */
[----:B------:R-:W3:Y:S04]  /*46d40*/  LDL.LU R25, [R1+0x11c] ;  /* 0x00011c0001197983 */ /* 0x000ee80000300800 */
[----:B------:R-:W3:Y:S04]  /*46d50*/  LDL.LU R26, [R1+0x94] ;  /* 0x00009400011a7983 */ /* 0x000ee80000300800 */
[----:B------:R-:W3:Y:S04]  /*46d60*/  LDL.LU R27, [R1+0x9c] ;  /* 0x00009c00011b7983 */ /* 0x000ee80000300800 */
[----:B------:R-:W3:Y:S01]  /*46d70*/  LDL.LU R17, [R1+0x46c] ;  /* 0x00046c0001117983 */ /* 0x000ee20000300800 */
[----:B--2---:R-:W-:Y:S01]  /*46d80*/  PRMT R15, R23, 0x5410, R22 ;  /* 0x00005410170f7816 */ /* 0x004fe20000000016 */
[----:B------:R-:W-:Y:S06]  /*46d90*/  BAR.SYNC.DEFER_BLOCKING 0x0 ;  /* 0x0000000000007b1d */ /* 0x000fec0000010000 */
[----:B------:R-:W0:Y:S01]  /*46da0*/  LDS.128 R20, [R0] ;  /* 0x0000000000147984 */ /* 0x000e220000000c00 */
[----:B----4-:R-:W-:-:S02]  /*46db0*/  PRMT R13, R2, 0x5410, R7 ;  /* 0x00005410020d7816 */ /* 0x010fc40000000007 */
[----:B------:R-:W-:Y:S02]  /*46dc0*/  PRMT R12, R6, 0x5410, R5 ;  /* 0x00005410060c7816 */ /* 0x000fe40000000005 */
[----:B------:R-:W2:Y:S04]  /*46dd0*/  LDL.LU R5, [R1+0x64] ;  /* 0x0000640001057983 */ /* 0x000ea80000300800 */
[----:B------:R-:W2:Y:S04]  /*46de0*/  LDL.LU R6, [R1+0x6c] ;  /* 0x00006c0001067983 */ /* 0x000ea80000300800 */
[----:B------:R-:W4:Y:S04]  /*46df0*/  LDL.LU R7, [R1+0x60] ;  /* 0x0000600001077983 */ /* 0x000f280000300800 */
[----:B------:R-:W4:Y:S04]  /*46e00*/  LDL.LU R2, [R1+0x68] ;  /* 0x0000680001027983 */ /* 0x000f280000300800 */
[----:B0-----:R-:W-:Y:S04]  /*46e10*/  STL.64 [R1+0x20], R20 ;  /* 0x0000201401007387 */ /* 0x001fe80000100a00 */
[----:B------:R-:W-:Y:S04]  /*46e20*/  STL.64 [R1+0x28], R22 ;  /* 0x0000281601007387 */ /* 0x000fe80000100a00 */
[----:B------:R-:W0:Y:S01]  /*46e30*/  LDS.128 R20, [R0+0x400] ;  /* 0x0004000000147984 */ /* 0x000e220000000c00 */
[----:B------:R-:W-:Y:S06]  /*46e40*/  BAR.SYNC.DEFER_BLOCKING 0x0 ;  /* 0x0000000000007b1d */ /* 0x000fec0000010000 */
[----:B0-----:R-:W-:Y:S04]  /*46e50*/  STL.64 [R1+0x30], R20 ;  /* 0x0000301401007387 */ /* 0x001fe80000100a00 */
[----:B------:R0:W-:Y:S04]  /*46e60*/  STL.64 [R1+0x38], R22 ;  /* 0x0000381601007387 */ /* 0x0001e80000100a00 */
[----:B0-----:R-:W2:Y:S04]  /*46e70*/  LDL.LU.64 R22, [R1+0x1448] ;  /* 0x0014480001167983 */ /* 0x001ea80000300a00 */
[----:B------:R-:W2:Y:S04]  /*46e80*/  LDL.LU.64 R20, [R1+0x1440] ;  /* 0x0014400001147983 */ /* 0x000ea80000300a00 */
[----:B------:R-:W4:Y:S04]  /*46e90*/  LDL.LU R18, [R1+0x488] ;  /* 0x0004880001127983 */ /* 0x000f280000300800 */
[----:B------:R3:W-:Y:S04]  /*46ea0*/  STSM.16.M88.4 [R3], R12 ;  /* 0x0000000c03007844 */ /* 0x0007e80000000200 */
[----:B------:R-:W4:Y:S04]  /*46eb0*/  LDL.LU R16, [R1+0x47c] ;  /* 0x00047c0001107983 */ /* 0x000f280000300800 */
[----:B------:R-:W4:Y:S01]  /*46ec0*/  LDL.LU R19, [R1+0x484] ;  /* 0x0004840001137983 */ /* 0x000f220000300800 */
[----:B---3--:R-:W-:-:S03]  /*46ed0*/  PRMT R12, R9, 0x5410, R8 ;  /* 0x00005410090c7816 */ /* 0x008fc60000000008 */
[----:B------:R-:W3:Y:S01]  /*46ee0*/  LDL.LU R8, [R1+0x134] ;  /* 0x0001340001087983 */ /* 0x000ee20000300800 */
[----:B------:R-:W-:-:S03]  /*46ef0*/  PRMT R13, R11, 0x5410, R10 ;  /* 0x000054100b0d7816 */ /* 0x000fc6000000000a */
[----:B------:R-:W3:Y:S04]  /*46f00*/  LDL.LU R9, [R1+0x13c] ;  /* 0x00013c0001097983 */ /* 0x000ee80000300800 */
[----:B------:R-:W3:Y:S04]  /*46f10*/  LDL.LU R10, [R1+0x130] ;  /* 0x00013000010a7983 */ /* 0x000ee80000300800 */
[----:B------:R-:W3:Y:S01]  /*46f20*/  LDL.LU R11, [R1+0x138] ;  /* 0x00013800010b7983 */ /* 0x000ee20000300800 */
[----:B--2---:R-:W-:-:S03]  /*46f30*/  PRMT R14, R23, 0x5410, R21 ;  /* 0x00005410170e7816 */ /* 0x004fc60000000015 */
[----:B------:R-:W2:Y:S01]  /*46f40*/  LDL.LU R23, [R1+0x478] ;  /* 0x0004780001177983 */ /* 0x000ea20000300800 */
[----:B------:R-:W-:-:S03]  /*46f50*/  PRMT R15, R22, 0x5410, R20 ;  /* 0x00005410160f7816 */ /* 0x000fc60000000014 */
[----:B------:R-:W3:Y:S04]  /*46f60*/  LDL.LU R21, [R1+0x480] ;  /* 0x0004800001157983 */ /* 0x000ee80000300800 */
[----:B------:R-:W2:Y:S04]  /*46f70*/  LDL.LU R20, [R1+0x470] ;  /* 0x0004700001147983 */ /* 0x000ea80000300800 */
[----:B------:R0:W-:Y:S02]  /*46f80*/  STSM.16.M88.4 [R3+0x200], R12 ;  /* 0x0002000c03007844 */ /* 0x0001e40000000200 */
[----:B0-----:R-:W-:-:S02]  /*46f90*/  PRMT R14, R25, 0x5410, R24 ;  /* 0x00005410190e7816 */ /* 0x001fc40000000018 */
[----:B------:R-:W-:Y:S01]  /*46fa0*/  PRMT R15, R27, 0x5410, R26 ;  /* 0x000054101b0f7816 */ /* 0x000fe2000000001a */
[----:B------:R-:W-:Y:S06]  /*46fb0*/  BAR.SYNC.DEFER_BLOCKING 0x0 ;  /* 0x0000000000007b1d */ /* 0x000fec0000010000 */
[----:B------:R-:W0:Y:S04]  /*46fc0*/  LDS.128 R24, [R0] ;  /* 0x0000000000187984 */ /* 0x000e280000000c00 */
[----:B0-----:R-:W-:Y:S04]  /*46fd0*/  STL.64 [R1+0x40], R24 ;  /* 0x0000401801007387 */ /* 0x001fe80000100a00 */
[----:B------:R-:W-:Y:S04]  /*46fe0*/  STL.64 [R1+0x48], R26 ;  /* 0x0000481a01007387 */ /* 0x000fe80000100a00 */
[----:B------:R-:W0:Y:S01]  /*46ff0*/  LDS.128 R24, [R0+0x400] ;  /* 0x0004000000187984 */ /* 0x000e220000000c00 */
[----:B------:R-:W-:-:S03]  /*47000*/  PRMT R13, R4, 0x5410, R17 ;  /* 0x00005410040d7816 */ /* 0x000fc60000000011 */
[----:B0-----:R-:W-:Y:S04]  /*47010*/  STL.64 [R1+0x50], R24 ;  /* 0x0000501801007387 */ /* 0x001fe80000100a00 */
[----:B------:R0:W-:Y:S04]  /*47020*/  STL.64 [R1+0x58], R26 ;  /* 0x0000581a01007387 */ /* 0x0001e80000100a00 */
[----:B0-----:R-:W3:Y:S04]  /*47030*/  LDL.LU.64 R26, [R1+0x1438] ;  /* 0x00143800011a7983 */ /* 0x001ee80000300a00 */
[----:B------:R-:W3:Y:S04]  /*47040*/  LDL.LU.64 R24, [R1+0x1430] ;  /* 0x0014300001187983 */ /* 0x000ee80000300a00 */
[----:B------:R-:W3:Y:S04]  /*47050*/  LDL.LU R17, [R1+0x84] ;  /* 0x0000840001117983 */ /* 0x000ee80000300800 */
[----:B------:R-:W3:Y:S01]  /*47060*/  LDL.LU R4, [R1+0x8c] ;  /* 0x00008c0001047983 */ /* 0x000ee20000300800 */
[----:B--2---:R-:W-:Y:S01]  /*47070*/  PRMT R12, R23, 0x5410, R20 ;  /* 0x00005410170c7816 */ /* 0x004fe20000000014 */
[----:B------:R-:W-:Y:S06]  /*47080*/  BAR.SYNC.DEFER_BLOCKING 0x0 ;  /* 0x0000000000007b1d */ /* 0x000fec0000010000 */
[----:B------:R0:W-:Y:S02]  /*47090*/  STSM.16.M88.4 [R3], R12 ;  /* 0x0000000c03007844 */ /* 0x0001e40000000200 */
[----:B0-----:R-:W-:-:S02]  /*470a0*/  PRMT R12, R6, 0x5410, R5 ;  /* 0x00005410060c7816 */ /* 0x001fc40000000005 */
[----:B------:R-:W2:Y:S01]  /*470b0*/  LDL.LU R5, [R1+0x80] ;  /* 0x0000800001057983 */ /* 0x000ea20000300800 */
[----:B----4-:R-:W-:-:S03]  /*470c0*/  PRMT R13, R2, 0x5410, R7 ;  /* 0x00005410020d7816 */ /* 0x010fc60000000007 */
[----:B------:R-:W4:Y:S04]  /*470d0*/  LDL.LU R6, [R1+0x88] ;  /* 0x0000880001067983 */ /* 0x000f280000300800 */
[----:B------:R-:W4:Y:S01]  /*470e0*/  LDL.LU R7, [R1+0x4] ;  /* 0x0000040001077983 */ /* 0x000f220000300800 */
[----:B---3--:R-:W-:Y:S02]  /*470f0*/  PRMT R14, R27, 0x5410, R25 ;  /* 0x000054101b0e7816 */ /* 0x008fe40000000019 */
[----:B------:R-:W-:-:S05]  /*47100*/  PRMT R15, R26, 0x5410, R24 ;  /* 0x000054101a0f7816 */ /* 0x000fca0000000018 */
[----:B------:R0:W-:Y:S02]  /*47110*/  STSM.16.M88.4 [R3+0x200], R12 ;  /* 0x0002000c03007844 */ /* 0x0001e40000000200 */
[----:B0-----:R-:W-:Y:S02]  /*47120*/  PRMT R12, R18, 0x5410, R21 ;  /* 0x00005410120c7816 */ /* 0x001fe40000000015 */
[----:B------:R-:W-:Y:S02]  /*47130*/  PRMT R13, R19, 0x5410, R16 ;  /* 0x00005410130d7816 */ /* 0x000fe40000000010 */
[----:B------:R-:W-:Y:S02]  /*47140*/  PRMT R14, R9, 0x5410, R8 ;  /* 0x00005410090e7816 */ /* 0x000fe40000000008 */
[----:B------:R-:W-:Y:S01]  /*47150*/  PRMT R15, R11, 0x5410, R10 ;  /* 0x000054100b0f7816 */ /* 0x000fe2000000000a */
[----:B------:R-:W-:Y:S06]  /*47160*/  BAR.SYNC.DEFER_BLOCKING 0x0 ;  /* 0x0000000000007b1d */ /* 0x000fec0000010000 */
[----:B----4-:R-:W-:Y:S04]  /*47170*/  STL.64 [R1+0x1428], R6 ;  /* 0x0014280601007387 */ /* 0x010fe80000100a00 */
[----:B--2---:R-:W-:Y:S04]  /*47180*/  STL.64 [R1+0x1420], R4 ;  /* 0x0014200401007387 */ /* 0x004fe80000100a00 */
[----:B------:R-:W0:Y:S04]  /*47190*/  LDS.128 R4, [R0] ;  /* 0x0000000000047984 */ /* 0x000e280000000c00 */
[----:B------:R-:W2:Y:S04]  /*471a0*/  LDL.LU R2, [R1] ;  /* 0x0000000001027983 */ /* 0x000ea80000300800 */
[----:B------:R-:W3:Y:S04]  /*471b0*/  LDL.LU R26, [R1+0x1b8] ;  /* 0x0001b800011a7983 */ /* 0x000ee80000300800 */
[----:B------:R-:W4:Y:S04]  /*471c0*/  LDL.LU R24, [R1+0x154] ;  /* 0x0001540001187983 */ /* 0x000f280000300800 */
        /* <DEDUP_REMOVED lines=13> */
[----:B0-----:R-:W-:Y:S04]  /*472a0*/  STL.64 [R1+0x60], R4 ;  /* 0x0000600401007387 */ /* 0x001fe80000100a00 */
[----:B------:R-:W-:Y:S04]  /*472b0*/  STL.64 [R1+0x68], R6 ;  /* 0x0000680601007387 */ /* 0x000fe80000100a00 */
[----:B------:R-:W0:Y:S01]  /*472c0*/  LDS.128 R4, [R0+0x400] ;  /* 0x0004000000047984 */ /* 0x000e220000000c00 */
[----:B------:R-:W-:Y:S06]  /*472d0*/  BAR.SYNC.DEFER_BLOCKING 0x0 ;  /* 0x0000000000007b1d */ /* 0x000fec0000010000 */
[----:B0-----:R-:W-:Y:S04]  /*472e0*/  STL.64 [R1+0x70], R4 ;  /* 0x0000700401007387 */ /* 0x001fe80000100a00 */
[----:B------:R0:W-:Y:S04]  /*472f0*/  STL.64 [R1+0x78], R6 ;  /* 0x0000780601007387 */ /* 0x0001e80000100a00 */
[----:B0-----:R-:W4:Y:S04]  /*47300*/  LDL.LU.64 R6, [R1+0x1428] ;  /* 0x0014280001067983 */ /* 0x001f280000300a00 */
[----:B------:R-:W3:Y:S04]  /*47310*/  LDL.LU.64 R4, [R1+0x1420] ;  /* 0x0014200001047983 */ /* 0x000ee80000300a00 */
[----:B------:R2:W-:Y:S02]  /*47320*/  STSM.16.M88.4 [R3], R12 ;  /* 0x0000000c03007844 */ /* 0x0005e40000000200 */
[----:B--2---:R-:W-:-:S02]  /*47330*/  PRMT R15, R2, 0x5410, R28 ;  /* 0x00005410020f7816 */ /* 0x004fc4000000001c */
[----:B----4-:R-:W-:Y:S02]  /*47340*/  PRMT R14, R7, 0x5410, R29 ;  /* 0x00005410070e7816 */ /* 0x010fe4000000001d */
[----:B------:R-:W2:Y:S01]  /*47350*/  LDL.LU R29, [R1+0x1b0] ;  /* 0x0001b000011d7983 */ /* 0x000ea20000300800 */
[----:B---3--:R-:W-:-:S03]  /*47360*/  PRMT R12, R4, 0x5410, R17 ;  /* 0x00005410040c7816 */ /* 0x008fc60000000011 */
[----:B------:R-:W3:Y:S01]  /*47370*/  LDL.LU R28, [R1+0x48c] ;  /* 0x00048c00011c7983 */ /* 0x000ee20000300800 */
[----:B------:R-:W-:-:S03]  /*47380*/  PRMT R13, R6, 0x5410, R5 ;  /* 0x00005410060d7816 */ /* 0x000fc60000000005 */
[----:B------:R-:W4:Y:S04]  /*47390*/  LDL.LU R17, [R1+0x1bc] ;  /* 0x0001bc0001117983 */ /* 0x000f280000300800 */
[----:B------:R-:W4:Y:S04]  /*473a0*/  LDL.LU R4, [R1+0x1d4] ;  /* 0x0001d40001047983 */ /* 0x000f280000300800 */
[----:B------:R-:W4:Y:S04]  /*473b0*/  LDL.LU R5, [R1+0x174] ;  /* 0x0001740001057983 */ /* 0x000f280000300800 */
[----:B------:R-:W4:Y:S04]  /*473c0*/  LDL.LU R2, [R1+0x17c] ;  /* 0x00017c0001027983 */ /* 0x000f280000300800 */
[----:B------:R-:W4:Y:S04]  /*473d0*/  LDL.LU R6, [R1+0x170] ;  /* 0x0001700001067983 */ /* 0x000f280000300800 */
[----:B------:R-:W4:Y:S04]  /*473e0*/  LDL.LU R7, [R1+0x178] ;  /* 0x0001780001077983 */ /* 0x000f280000300800 */
[----:B------:R0:W-:Y:S04]  /*473f0*/  STSM.16.M88.4 [R3+0x200], R12 ;  /* 0x0002000c03007844 */ /* 0x0001e80000000200 */
[----:B0-----:R-:W3:Y:S01]  /*47400*/  LDL.LU R15, [R1+0x1b4] ;  /* 0x0001b400010f7983 */ /* 0x001ee20000300800 */
[----:B------:R-:W-:Y:S01]  /*47410*/  PRMT R14, R27, 0x5410, R24 ;  /* 0x000054101b0e7816 */ /* 0x000fe20000000018 */
[----:B------:R-:W-:Y:S01]  /*47420*/  BAR.SYNC.DEFER_BLOCKING 0x0 ;  /* 0x0000000000007b1d */ /* 0x000fe20000010000 */
[----:B--2---:R-:W-:-:S02]  /*47430*/  PRMT R13, R26, 0x5410, R29 ;  /* 0x000054101a0d7816 */ /* 0x004fc4000000001d */
[----:B---3--:R-:W-:Y:S02]  /*47440*/  PRMT R12, R28, 0x5410, R15 ;  /* 0x000054101c0c7816 */ /* 0x008fe4000000000f */
[----:B------:R-:W-:Y:S02]  /*47450*/  PRMT R15, R22, 0x5410, R25 ;  /* 0x00005410160f7816 */ /* 0x000fe40000000019 */
[----:B------:R-:W0:Y:S04]  /*47460*/  LDS.128 R24, [R0] ;  /* 0x0000000000187984 */ /* 0x000e280000000c00 */
[----:B0-----:R-:W-:Y:S04]  /*47470*/  STL.64 [R1+0x80], R24 ;  /* 0x0000801801007387 */ /* 0x001fe80000100a00 */
[----:B------:R-:W-:Y:S04]  /*47480*/  STL.64 [R1+0x88], R26 ;  /* 0x0000881a01007387 */ /* 0x000fe80000100a00 */
[----:B------:R-:W0:Y:S01]  /*47490*/  LDS.128 R24, [R0+0x400] ;  /* 0x0004000000187984 */ /* 0x000e220000000c00 */
[----:B------:R-:W-:Y:S06]  /*474a0*/  BAR.SYNC.DEFER_BLOCKING 0x0 ;  /* 0x0000000000007b1d */ /* 0x000fec0000010000 */
[----:B0-----:R-:W-:Y:S04]  /*474b0*/  STL.64 [R1+0x90], R24 ;  /* 0x0000901801007387 */ /* 0x001fe80000100a00 */
[----:B------:R-:W-:Y:S04]  /*474c0*/  STL.64 [R1+0x98], R26 ;  /* 0x0000981a01007387 */ /* 0x000fe80000100a00 */
[----:B------:R-:W2:Y:S04]  /*474d0*/  LDL.LU R28, [R1+0xa4] ;  /* 0x0000a400011c7983 */ /* 0x000ea80000300800 */
[----:B------:R0:W-:Y:S02]  /*474e0*/  STSM.16.M88.4 [R3], R12 ;  /* 0x0000000c03007844 */ /* 0x0001e40000000200 */
[----:B0-----:R-:W-:-:S02]  /*474f0*/  PRMT R12, R23, 0x5410, R20 ;  /* 0x00005410170c7816 */ /* 0x001fc40000000014 */
[----:B------:R-:W-:Y:S02]  /*47500*/  PRMT R13, R18, 0x5410, R21 ;  /* 0x00005410120d7816 */ /* 0x000fe40000000015 */
[----:B------:R-:W-:Y:S02]  /*47510*/  PRMT R14, R19, 0x5410, R16 ;  /* 0x00005410130e7816 */ /* 0x000fe40000000010 */
[----:B------:R-:W-:-:S05]  /*47520*/  PRMT R15, R9, 0x5410, R8 ;  /* 0x00005410090f7816 */ /* 0x000fca0000000008 */
[----:B------:R-:W-:Y:S01]  /*47530*/  STSM.16.M88.4 [R3+0x200], R12 ;  /* 0x0002000c03007844 */ /* 0x000fe20000000200 */
[----:B------:R-:W-:Y:S01]  /*47540*/  BAR.SYNC.DEFER_BLOCKING 0x0 ;  /* 0x0000000000007b1d */ /* 0x000fe20000010000 */
[----:B----4-:R-:W-:-:S05]  /*47550*/  PRMT R21, R4, 0x5410, R17 ;  /* 0x0000541004157816 */ /* 0x010fca0000000011 */
[----:B------:R-:W0:Y:S04]  /*47560*/  LDS.128 R12, [R0] ;  /* 0x00000000000c7984 */ /* 0x000e280000000c00 */
[----:B------:R-:W1:Y:S01]  /*47570*/  LDS.128 R16, [R0+0x400] ;  /* 0x0004000000107984 */ /* 0x000e620000000c00 */
[----:B------:R-:W-:Y:S02]  /*47580*/  PRMT R20, R11, 0x5410, R10 ;  /* 0x000054100b147816 */ /* 0x000fe4000000000a */
[----:B------:R-:W-:Y:S02]  /*47590*/  PRMT R22, R2, 0x5410, R5 ;  /* 0x0000541002167816 */ /* 0x000fe40000000005 */
[----:B------:R-:W-:Y:S01]  /*475a0*/  PRMT R23, R7, 0x5410, R6 ;  /* 0x0000541007177816 */ /* 0x000fe20000000006 */
[----:B------:R-:W-:Y:S06]  /*475b0*/  BAR.SYNC.DEFER_BLOCKING 0x0 ;  /* 0x0000000000007b1d */ /* 0x000fec0000010000 */
[----:B------:R-:W-:Y:S04]  /*475c0*/  STSM.16.M88.4 [R3], R20 ;  /* 0x0000001403007844 */ /* 0x000fe80000000200 */
[----:B--2---:R2:W-:Y:S04]  /*475d0*/  STL [R1+0x1418], R28 ;  /* 0x0014181c01007387 */ /* 0x0045e80000100800 */
[----:B--2---:R-:W2:Y:S04]  /*475e0*/  LDL.LU R28, [R1+0xf0] ;  /* 0x0000f000011c7983 */ /* 0x004ea80000300800 */
        /* <DEDUP_REMOVED lines=14> */
[----:B0-----:R0:W-:Y:S04]  /*476d0*/  STL [R1+0x13ec], R12 ;  /* 0x0013ec0c01007387 */ /* 0x0011e80000100800 */
[----:B0-----:R-:W4:Y:S04]  /*476e0*/  LDL.LU R12, [R1+0xac] ;  /* 0x0000ac00010c7983 */ /* 0x001f280000300800 */
[----:B------:R0:W-:Y:S04]  /*476f0*/  STL [R1+0x13e8], R13 ;  /* 0x0013e80d01007387 */ /* 0x0001e80000100800 */
[----:B0-----:R-:W4:Y:S04]  /*47700*/  LDL.LU R13, [R1+0xfc] ;  /* 0x0000fc00010d7983 */ /* 0x001f280000300800 */
[----:B------:R0:W-:Y:S04]  /*47710*/  STL [R1+0x13e4], R14 ;  /* 0x0013e40e01007387 */ /* 0x0001e80000100800 */
[----:B0-----:R-:W4:Y:S04]  /*47720*/  LDL.LU R14, [R1+0x110] ;  /* 0x00011000010e7983 */ /* 0x001f280000300800 */
[----:B------:R0:W-:Y:S04]  /*47730*/  STL [R1+0x13e0], R15 ;  /* 0x0013e00f01007387 */ /* 0x0001e80000100800 */
[----:B0-----:R-:W4:Y:S04]  /*47740*/  LDL.LU R15, [R1+0x1c] ;  /* 0x00001c00010f7983 */ /* 0x001f280000300800 */
[----:B-1----:R0:W-:Y:S04]  /*47750*/  STL [R1+0x13f0], R19 ;  /* 0x0013f01301007387 */ /* 0x0021e80000100800 */
[----:B0-----:R-:W3:Y:S04]  /*47760*/  LDL.LU R19, [R1+0xa8] ;  /* 0x0000a80001137983 */ /* 0x001ee80000300800 */
[----:B------:R-:W2:Y:S04]  /*47770*/  LDL.LU R20, [R1+0xf8] ;  /* 0x0000f80001147983 */ /* 0x000ea80000300800 */
[----:B------:R-:W4:Y:S04]  /*47780*/  LDL.LU R21, [R1+0xdc] ;  /* 0x0000dc0001157983 */ /* 0x000f280000300800 */
[----:B------:R-:W4:Y:S04]  /*47790*/  LDL.LU R22, [R1+0xf4] ;  /* 0x0000f40001167983 */ /* 0x000f280000300800 */
[----:B------:R-:W3:Y:S01]  /*477a0*/  LDL.LU R23, [R1+0xa0] ;  /* 0x0000a00001177983 */ /* 0x000ee20000300800 */
[----:B--2---:R-:W-:-:S03]  /*477b0*/  PRMT R20, R20, 0x5410, R28 ;  /* 0x0000541014147816 */ /* 0x004fc6000000001c */
[----:B------:R-:W2:Y:S01]  /*477c0*/  LDL.LU R28, [R1+0x1418] ;  /* 0x00141800011c7983 */ /* 0x000ea20000300800 */
[----:B----4-:R-:W-:Y:S02]  /*477d0*/  PRMT R21, R22, 0x5410, R21 ;  /* 0x0000541016157816 */ /* 0x010fe40000000015 */
[----:B---3--:R-:W-:Y:S02]  /*477e0*/  PRMT R22, R19, 0x5410, R23 ;  /* 0x0000541013167816 */ /* 0x008fe40000000017 */
[----:B------:R-:W-:Y:S02]  /*477f0*/  PRMT R8, R8, 0x5410, R26 ;  /* 0x0000541008087816 */ /* 0x000fe4000000001a */
[----:B------:R-:W-:Y:S02]  /*47800*/  PRMT R9, R9, 0x5410, R24 ;  /* 0x0000541009097816 */ /* 0x000fe40000000018 */
[----:B------:R-:W-:Y:S02]  /*47810*/  PRMT R10, R10, 0x5410, R27 ;  /* 0x000054100a0a7816 */ /* 0x000fe4000000001b */
[----:B------:R-:W-:-:S02]  /*47820*/  PRMT R11, R11, 0x5410, R25 ;  /* 0x000054100b0b7816 */ /* 0x000fc40000000019 */
[----:B------:R-:W-:Y:S02]  /*47830*/  PRMT R4, R4, 0x5410, R14 ;  /* 0x0000541004047816 */ /* 0x000fe4000000000e */
[----:B------:R-:W-:Y:S02]  /*47840*/  PRMT R5, R5, 0x5410, R13 ;  /* 0x0000541005057816 */ /* 0x000fe4000000000d */
[----:B------:R-:W-:Y:S02]  /*47850*/  PRMT R6, R6, 0x5410, R12 ;  /* 0x0000541006067816 */ /* 0x000fe4000000000c */
[----:B------:R-:W-:Y:S02]  /*47860*/  PRMT R7, R7, 0x5410, R29 ;  /* 0x0000541007077816 */ /* 0x000fe4000000001d */
[----:B--2---:R-:W-:-:S05]  /*47870*/  PRMT R23, R28, 0x5410, R15 ;  /* 0x000054101c177816 */ /* 0x004fca000000000f */
[----:B------:R-:W-:Y:S01]  /*47880*/  STSM.16.M88.4 [R3+0x200], R20 ;  /* 0x0002001403007844 */ /* 0x000fe20000000200 */
[----:B------:R-:W-:Y:S06]  /*47890*/  BAR.SYNC.DEFER_BLOCKING 0x0 ;  /* 0x0000000000007b1d */ /* 0x000fec0000010000 */
[----:B------:R-:W0:Y:S04]  /*478a0*/  LDS.128 R20, [R0] ;  /* 0x0000000000147984 */ /* 0x000e280000000c00 */
[----:B------:R-:W1:Y:S01]  /*478b0*/  LDS.128 R24, [R0+0x400] ;  /* 0x0004000000187984 */ /* 0x000e620000000c00 */
[----:B------:R-:W-:Y:S06]  /*478c0*/  BAR.SYNC.DEFER_BLOCKING 0x0 ;  /* 0x0000000000007b1d */ /* 0x000fec0000010000 */
[----:B------:R-:W-:Y:S04]  /*478d0*/  STSM.16.M88.4 [R3], R8 ;  /* 0x0000000803007844 */ /* 0x000fe80000000200 */
[----:B0-----:R0:W-:Y:S04]  /*478e0*/  STL [R1+0x13dc], R23 ;  /* 0x0013dc1701007387 */ /* 0x0011e80000100800 */
[----:B0-----:R-:W2:Y:S04]  /*478f0*/  LDL R23, [R1+0x440] ;  /* 0x0004400001177983 */ /* 0x001ea80000100800 */
[----:B------:R-:W3:Y:S04]  /*47900*/  LDL.LU.64 R10, [R1+0x1410] ;  /* 0x00141000010a7983 */ /* 0x000ee80000300a00 */
[----:B------:R-:W4:Y:S04]  /*47910*/  LDL.LU.64 R8, [R1+0x1408] ;  /* 0x0014080001087983 */ /* 0x000f280000300a00 */
[----:B------:R0:W-:Y:S04]  /*47920*/  STSM.16.M88.4 [R3+0x200], R4 ;  /* 0x0002000403007844 */ /* 0x0001e80000000200 */
[----:B0-----:R-:W3:Y:S04]  /*47930*/  LDL.LU.64 R6, [R1+0x1400] ;  /* 0x0014000001067983 */ /* 0x001ee80000300a00 */
[----:B------:R-:W4:Y:S01]  /*47940*/  LDL.LU.64 R4, [R1+0x13f8] ;  /* 0x0013f80001047983 */ /* 0x000f220000300a00 */
[----:B------:R-:W-:Y:S01]  /*47950*/  IMAD R2, R2, UR4, RZ ;  /* 0x0000000402027c24 */ /* 0x000fe2000f8e02ff */
[----:B------:R-:W-:-:S02]  /*47960*/  ULDC UR4, c[0x0][0x248] ;  /* 0x0000920000047ab9 */ /* 0x000fc40000000800 */
[----:B------:R-:W3:Y:S01]  /*47970*/  LDL.LU R19, [R1+0x2c] ;  /* 0x00002c0001137983 */ /* 0x000ee20000300800 */
[----:B------:R-:W-:Y:S01]  /*47980*/  BAR.SYNC.DEFER_BLOCKING 0x0 ;  /* 0x0000000000007b1d */ /* 0x000fe20000010000 */
[----:B------:R-:W-:-:S04]  /*47990*/  IADD3 R0, P2, R2, UR8, RZ ;  /* 0x0000000802007c10 */ /* 0x000fc8000ff5e0ff */
[----:B------:R-:W-:Y:S01]  /*479a0*/  LEA.HI.X.SX32 R2, R2, UR9, 0x1, P2 ;  /* 0x0000000902027c11 */ /* 0x000fe200090f0eff */
[----:B------:R-:W-:Y:S01]  /*479b0*/  ULDC UR8, c[0x0][0x248] ;  /* 0x0000920000087ab9 */ /* 0x000fe20000000800 */
[----:B------:R-:W-:Y:S01]  /*479c0*/  ULDC UR9, c[0x0][0x22c] ;  /* 0x00008b0000097ab9 */ /* 0x000fe20000000800 */
[C---:B--2---:R-:W-:Y:S01]  /*479d0*/  IMAD R28, R23.reuse, UR4, RZ ;  /* 0x00000004171c7c24 */ /* 0x044fe2000f8e02ff */
[----:B------:R-:W-:-:S04]  /*479e0*/  ISETP.LT.AND P6, PT, R23, UR11, !P0 ;  /* 0x0000000b17007c0c */ /* 0x000fc8000c7c1270 */
[C---:B------:R-:W-:Y:S01]  /*479f0*/  IADD3 R14, P2, R28.reuse, R0, RZ ;  /* 0x000000001c0e7210 */ /* 0x040fe20007f5e0ff */
[C---:B------:R-:W-:Y:S02]  /*47a00*/  VIADD R3, R28.reuse, UR4 ;  /* 0x000000041c037c36 */ /* 0x040fe40008000000 */
[----:B------:R-:W-:Y:S01]  /*47a10*/  VIADD R29, R23, 0x4 ;  /* 0x00000004171d7836 */ /* 0x000fe20000000000 */
[----:B------:R-:W-:Y:S02]  /*47a20*/  LEA.HI.X.SX32 R15, R28, R2, 0x1, P2 ;  /* 0x000000021c0f7211 */ /* 0x000fe400010f0eff */
[----:B------:R-:W-:Y:S02]  /*47a30*/  IADD3 R28, P2, R3, R0, RZ ;  /* 0x00000000031c7210 */ /* 0x000fe40007f5e0ff */
[C---:B----4-:R-:W-:Y:S02]  /*47a40*/  PRMT R12, R4.reuse, 0x7770, RZ ;  /* 0x00007770040c7816 */ /* 0x050fe400000000ff */
[----:B------:R-:W-:-:S03]  /*47a50*/  PRMT R13, R4, 0x7771, RZ ;  /* 0x00007771040d7816 */ /* 0x000fc600000000ff */
[----:B------:R0:W-:Y:S01]  /*47a60*/  @P6 STG.E.U8 desc[UR6][R14.64], R12 ;  /* 0x0000000c0e006986 */ /* 0x0001e2000c101106 */
[----:B------:R-:W-:Y:S01]  /*47a70*/  ISETP.LT.AND P6, PT, R29, UR5, !P0 ;  /* 0x000000051d007c0c */ /* 0x000fe2000c7c1270 */
[----:B------:R-:W-:Y:S01]  /*47a80*/  ULDC UR5, c[0x0][0x22c] ;  /* 0x00008b0000057ab9 */ /* 0x000fe20000000800 */
[C---:B------:R-:W-:Y:S01]  /*47a90*/  LEA.HI.X.SX32 R29, R3.reuse, R2, 0x1, P2 ;  /* 0x00000002031d7211 */ /* 0x040fe200010f0eff */
[----:B0-----:R-:W-:Y:S02]  /*47aa0*/  VIADD R12, R3, UR4 ;  /* 0x00000004030c7c36 */ /* 0x001fe40008000000 */
[----:B------:R-:W-:Y:S02]  /*47ab0*/  VIADD R3, R23, 0x5 ;  /* 0x0000000517037836 */ /* 0x000fe40000000000 */
[----:B------:R0:W-:Y:S01]  /*47ac0*/  @P4 STG.E.U8 desc[UR6][R28.64], R13 ;  /* 0x0000000d1c004986 */ /* 0x0001e2000c101106 */
[C---:B------:R-:W-:Y:S02]  /*47ad0*/  IADD3 R14, P2, R12.reuse, R0, RZ ;  /* 0x000000000c0e7210 */ /* 0x040fe40007f5e0ff */
[----:B------:R-:W-:Y:S01]  /*47ae0*/  ISETP.LT.AND P4, PT, R3, UR5, !P0 ;  /* 0x0000000503007c0c */ /* 0x000fe2000c781270 */
[C---:B------:R-:W-:Y:S01]  /*47af0*/  VIADD R3, R12.reuse, UR4 ;  /* 0x000000040c037c36 */ /* 0x040fe20008000000 */
[----:B------:R-:W-:Y:S01]  /*47b00*/  LEA.HI.X.SX32 R15, R12, R2, 0x1, P2 ;  /* 0x000000020c0f7211 */ /* 0x000fe200010f0eff */
[----:B------:R-:W-:Y:S01]  /*47b10*/  ULDC UR5, c[0x0][0x22c] ;  /* 0x00008b0000057ab9 */ /* 0x000fe20000000800 */
[----:B------:R-:W-:Y:S01]  /*47b20*/  PRMT R12, R5, 0x7770, RZ ;  /* 0x00007770050c7816 */ /* 0x000fe200000000ff */
[----:B0-----:R-:W-:Y:S01]  /*47b30*/  VIADD R29, R23, 0x6 ;  /* 0x00000006171d7836 */ /* 0x001fe20000000000 */
[----:B------:R-:W-:-:S03]  /*47b40*/  IADD3 R28, P2, R3, R0, RZ ;  /* 0x00000000031c7210 */ /* 0x000fc60007f5e0ff */
[----:B------:R0:W-:Y:S01]  /*47b50*/  @P3 STG.E.U8 desc[UR6][R14.64], R12 ;  /* 0x0000000c0e003986 */ /* 0x0001e2000c101106 */
[----:B------:R-:W-:Y:S02]  /*47b60*/  PRMT R13, R5, 0x7771, RZ ;  /* 0x00007771050d7816 */ /* 0x000fe400000000ff */
[----:B------:R-:W-:Y:S01]  /*47b70*/  ISETP.LT.AND P3, PT, R29, UR5, !P0 ;  /* 0x000000051d007c0c */ /* 0x000fe2000c761270 */
[----:B------:R-:W-:Y:S01]  /*47b80*/  ULDC UR5, c[0x0][0x22c] ;  /* 0x00008b0000057ab9 */ /* 0x000fe20000000800 */
[C---:B------:R-:W-:Y:S01]  /*47b90*/  LEA.HI.X.SX32 R29, R3.reuse, R2, 0x1, P2 ;  /* 0x00000002031d7211 */ /* 0x040fe200010f0eff */
[----:B0-----:R-:W-:Y:S02]  /*47ba0*/  VIADD R12, R3, UR4 ;  /* 0x00000004030c7c36 */ /* 0x001fe40008000000 */
[----:B------:R-:W-:Y:S02]  /*47bb0*/  VIADD R3, R23, 0x7 ;  /* 0x0000000717037836 */ /* 0x000fe40000000000 */
[----:B------:R0:W-:Y:S01]  /*47bc0*/  @P5 STG.E.U8 desc[UR6][R28.64], R13 ;  /* 0x0000000d1c005986 */ /* 0x0001e2000c101106 */
[----:B------:R-:W-:-:S02]  /*47bd0*/  IADD3 R14, P2, R12, R0, RZ ;  /* 0x000000000c0e7210 */ /* 0x000fc40007f5e0ff */
[----:B------:R-:W-:Y:S01]  /*47be0*/  ISETP.LT.AND P5, PT, R3, UR5, !P0 ;  /* 0x0000000503007c0c */ /* 0x000fe2000c7a1270 */
[C---:B------:R-:W-:Y:S01]  /*47bf0*/  VIADD R3, R12.reuse, UR4 ;  /* 0x000000040c037c36 */ /* 0x040fe20008000000 */
[----:B------:R-:W-:Y:S01]  /*47c00*/  LEA.HI.X.SX32 R15, R12, R2, 0x1, P2 ;  /* 0x000000020c0f7211 */ /* 0x000fe200010f0eff */
[----:B------:R-:W-:Y:S01]  /*47c10*/  ULDC UR5, c[0x0][0x22c] ;  /* 0x00008b0000057ab9 */ /* 0x000fe20000000800 */
[----:B---3--:R-:W-:Y:S01]  /*47c20*/  PRMT R12, R6, 0x7770, RZ ;  /* 0x00007770060c7816 */ /* 0x008fe200000000ff */
        /* <DEDUP_REMOVED lines=103> */
[----:B0-----:R-:W-:Y:S01]  /*482a0*/  VIADD R14, R3, UR4 ;  /* 0x00000004030e7c36 */ /* 0x001fe20008000000 */
[----:B------:R-:W2:Y:S01]  /*482b0*/  LDL.LU R15, [R1+0x30] ;  /* 0x00003000010f7983 */ /* 0x000ea20000300800 */
[----:B------:R-:W-:-:S03]  /*482c0*/  VIADD R3, R23, 0x15 ;  /* 0x0000001517037836 */ /* 0x000fc60000000000 */
[C---:B------:R-:W-:Y:S01]  /*482d0*/  IADD3 R12, P2, R14.reuse, R0, RZ ;  /* 0x000000000e0c7210 */ /* 0x040fe20007f5e0ff */
[----:B------:R0:W-:Y:S01]  /*482e0*/  @P4 STG.E.U8 desc[UR6][R28.64], R4 ;  /* 0x000000041c004986 */ /* 0x0001e2000c101106 */
[----:B------:R-:W-:Y:S01]  /*482f0*/  ISETP.LT.AND P4, PT, R3, UR5, !P0 ;  /* 0x0000000503007c0c */ /* 0x000fe2000c781270 */
[C---:B------:R-:W-:Y:S01]  /*48300*/  VIADD R3, R14.reuse, UR4 ;  /* 0x000000040e037c36 */ /* 0x040fe20008000000 */
[----:B------:R-:W-:Y:S01]  /*48310*/  LEA.HI.X.SX32 R13, R14, R2, 0x1, P2 ;  /* 0x000000020e0d7211 */ /* 0x000fe200010f0eff */
[----:B------:R-:W-:Y:S01]  /*48320*/  ULDC UR5, c[0x0][0x22c] ;  /* 0x00008b0000057ab9 */ /* 0x000fe20000000800 */
[----:B------:R-:W3:Y:S01]  /*48330*/  LDL.LU R14, [R1+0x34] ;  /* 0x00003400010e7983 */ /* 0x000ee20000300800 */
[----:B0-----:R-:W-:Y:S02]  /*48340*/  PRMT R29, R5, 0x7772, RZ ;  /* 0x00007772051d7816 */ /* 0x001fe400000000ff */
[----:B------:R-:W-:Y:S01]  /*48350*/  IADD3 R28, P2, R3, R0, RZ ;  /* 0x00000000031c7210 */ /* 0x000fe20007f5e0ff */
[----:B------:R-:W-:-:S02]  /*48360*/  VIADD R4, R23, 0x16 ;  /* 0x0000001617047836 */ /* 0x000fc40000000000 */
[----:B------:R0:W-:Y:S01]  /*48370*/  @P3 STG.E.U8 desc[UR6][R12.64], R29 ;  /* 0x0000001d0c003986 */ /* 0x0001e2000c101106 */
[----:B------:R-:W-:Y:S02]  /*48380*/  PRMT R5, R5, 0x7773, RZ ;  /* 0x0000777305057816 */ /* 0x000fe400000000ff */
[----:B------:R-:W-:Y:S01]  /*48390*/  ISETP.LT.AND P3, PT, R4, UR5, !P0 ;  /* 0x0000000504007c0c */ /* 0x000fe2000c761270 */
[----:B------:R-:W-:Y:S01]  /*483a0*/  ULDC UR5, c[0x0][0x22c] ;  /* 0x00008b0000057ab9 */ /* 0x000fe20000000800 */
[C---:B0-----:R-:W-:Y:S01]  /*483b0*/  VIADD R12, R3.reuse, UR4 ;  /* 0x00000004030c7c36 */ /* 0x041fe20008000000 */
[----:B------:R-:W-:Y:S01]  /*483c0*/  LEA.HI.X.SX32 R29, R3, R2, 0x1, P2 ;  /* 0x00000002031d7211 */ /* 0x000fe200010f0eff */
[----:B------:R-:W-:Y:S01]  /*483d0*/  VIADD R3, R23, 0x17 ;  /* 0x0000001717037836 */ /* 0x000fe20000000000 */
[----:B------:R-:W4:Y:S02]  /*483e0*/  LDL.LU R13, [R1+0x38] ;  /* 0x00003800010d7983 */ /* 0x000f240000300800 */
[----:B------:R-:W-:-:S02]  /*483f0*/  IADD3 R4, P2, R12, R0, RZ ;  /* 0x000000000c047210 */ /* 0x000fc40007f5e0ff */
[----:B------:R0:W-:Y:S01]  /*48400*/  @P5 STG.E.U8 desc[UR6][R28.64], R5 ;  /* 0x000000051c005986 */ /* 0x0001e2000c101106 */
[----:B------:R-:W-:Y:S01]  /*48410*/  ISETP.LT.AND P5, PT, R3, UR5, !P0 ;  /* 0x0000000503007c0c */ /* 0x000fe2000c7a1270 */
[C---:B------:R-:W-:Y:S01]  /*48420*/  VIADD R3, R12.reuse, UR4 ;  /* 0x000000040c037c36 */ /* 0x040fe20008000000 */
[----:B------:R-:W-:Y:S01]  /*48430*/  ULDC UR5, c[0x0][0x22c] ;  /* 0x00008b0000057ab9 */ /* 0x000fe20000000800 */
[----:B0-----:R-:W-:Y:S01]  /*48440*/  LEA.HI.X.SX32 R5, R12, R2, 0x1, P2 ;  /* 0x000000020c057211 */ /* 0x001fe200010f0eff */
[----:B------:R-:W-:Y:S01]  /*48450*/  VIADD R29, R23, 0x18 ;  /* 0x00000018171d7836 */ /* 0x000fe20000000000 */
[----:B------:R-:W-:Y:S02]  /*48460*/  PRMT R12, R6, 0x7772, RZ ;  /* 0x00007772060c7816 */ /* 0x000fe400000000ff */
[----:B------:R-:W-:-:S03]  /*48470*/  IADD3 R28, P2, R3, R0, RZ ;  /* 0x00000000031c7210 */ /* 0x000fc60007f5e0ff */
[----:B------:R0:W-:Y:S01]  /*48480*/  @P6 STG.E.U8 desc[UR6][R4.64], R12 ;  /* 0x0000000c04006986 */ /* 0x0001e2000c101106 */
[----:B------:R-:W-:Y:S01]  /*48490*/  ISETP.LT.AND P6, PT, R29, UR5, !P0 ;  /* 0x000000051d007c0c */ /* 0x000fe2000c7c1270 */
[----:B------:R-:W-:Y:S01]  /*484a0*/  ULDC UR5, c[0x0][0x22c] ;  /* 0x00008b0000057ab9 */ /* 0x000fe20000000800 */
[C---:B------:R-:W-:Y:S02]  /*484b0*/  LEA.HI.X.SX32 R29, R3.reuse, R2, 0x1, P2 ;  /* 0x00000002031d7211 */ /* 0x040fe400010f0eff */
[----:B------:R-:W-:Y:S01]  /*484c0*/  PRMT R6, R6, 0x7773, RZ ;  /* 0x0000777306067816 */ /* 0x000fe200000000ff */
[----:B0-----:R-:W-:Y:S01]  /*484d0*/  VIADD R5, R3, UR4 ;  /* 0x0000000403057c36 */ /* 0x001fe20008000000 */
[----:B------:R-:W4:Y:S01]  /*484e0*/  LDL.LU R12, [R1+0x3c] ;  /* 0x00003c00010c7983 */ /* 0x000f220000300800 */
[----:B------:R-:W-:-:S03]  /*484f0*/  VIADD R3, R23, 0x19 ;  /* 0x0000001917037836 */ /* 0x000fc60000000000 */
[----:B------:R-:W-:Y:S01]  /*48500*/  IADD3 R4, P2, R5, R0, RZ ;  /* 0x0000000005047210 */ /* 0x000fe20007f5e0ff */
[----:B------:R0:W-:Y:S01]  /*48510*/  @P4 STG.E.U8 desc[UR6][R28.64], R6 ;  /* 0x000000061c004986 */ /* 0x0001e2000c101106 */
[----:B------:R-:W-:Y:S01]  /*48520*/  ISETP.LT.AND P4, PT, R3, UR5, !P0 ;  /* 0x0000000503007c0c */ /* 0x000fe2000c781270 */
[C---:B------:R-:W-:Y:S01]  /*48530*/  VIADD R3, R5.reuse, UR4 ;  /* 0x0000000405037c36 */ /* 0x040fe20008000000 */
[----:B------:R-:W-:Y:S01]  /*48540*/  LEA.HI.X.SX32 R5, R5, R2, 0x1, P2 ;  /* 0x0000000205057211 */ /* 0x000fe200010f0eff */
[----:B------:R-:W-:Y:S01]  /*48550*/  ULDC UR5, c[0x0][0x22c] ;  /* 0x00008b0000057ab9 */ /* 0x000fe20000000800 */
[----:B0-----:R-:W-:Y:S02]  /*48560*/  PRMT R29, R7, 0x7772, RZ ;  /* 0x00007772071d7816 */ /* 0x001fe400000000ff */
[----:B------:R-:W-:Y:S01]  /*48570*/  IADD3 R28, P2, R3, R0, RZ ;  /* 0x00000000031c7210 */ /* 0x000fe20007f5e0ff */
[----:B------:R-:W-:Y:S02]  /*48580*/  VIADD R6, R23, 0x1a ;  /* 0x0000001a17067836 */ /* 0x000fe40000000000 */
[----:B------:R0:W-:Y:S01]  /*48590*/  @P3 STG.E.U8 desc[UR6][R4.64], R29 ;  /* 0x0000001d04003986 */ /* 0x0001e2000c101106 */
[----:B------:R-:W-:-:S02]  /*485a0*/  PRMT R7, R7, 0x7773, RZ ;  /* 0x0000777307077816 */ /* 0x000fc400000000ff */
[----:B------:R-:W-:Y:S01]  /*485b0*/  ISETP.LT.AND P3, PT, R6, UR5, !P0 ;  /* 0x0000000506007c0c */ /* 0x000fe2000c761270 */
[----:B------:R-:W-:Y:S01]  /*485c0*/  ULDC UR5, c[0x0][0x22c] ;  /* 0x00008b0000057ab9 */ /* 0x000fe20000000800 */
[C---:B0-----:R-:W-:Y:S01]  /*485d0*/  VIADD R5, R3.reuse, UR4 ;  /* 0x0000000403057c36 */ /* 0x041fe20008000000 */
[----:B------:R-:W-:Y:S01]  /*485e0*/  LEA.HI.X.SX32 R29, R3, R2, 0x1, P2 ;  /* 0x00000002031d7211 */ /* 0x000fe200010f0eff */
[----:B------:R-:W-:-:S03]  /*485f0*/  VIADD R3, R23, 0x1b ;  /* 0x0000001b17037836 */ /* 0x000fc60000000000 */
[C---:B------:R-:W-:Y:S01]  /*48600*/  IADD3 R4, P2, R5.reuse, R0, RZ ;  /* 0x0000000005047210 */ /* 0x040fe20007f5e0ff */
[----:B------:R0:W-:Y:S01]  /*48610*/  @P5 STG.E.U8 desc[UR6][R28.64], R7 ;  /* 0x000000071c005986 */ /* 0x0001e2000c101106 */
[----:B------:R-:W-:Y:S01]  /*48620*/  VIADD R6, R5, UR4 ;  /* 0x0000000405067c36 */ /* 0x000fe20008000000 */
[----:B------:R-:W-:Y:S01]  /*48630*/  ISETP.LT.AND P5, PT, R3, UR5, !P0 ;  /* 0x0000000503007c0c */ /* 0x000fe2000c7a1270 */
[----:B------:R-:W-:Y:S01]  /*48640*/  VIADD R3, R23, 0x1c ;  /* 0x0000001c17037836 */ /* 0x000fe20000000000 */
[----:B------:R-:W-:Y:S01]  /*48650*/  LEA.HI.X.SX32 R5, R5, R2, 0x1, P2 ;  /* 0x0000000205057211 */ /* 0x000fe200010f0eff */
[----:B------:R-:W-:Y:S01]  /*48660*/  ULDC UR5, c[0x0][0x22c] ;  /* 0x00008b0000057ab9 */ /* 0x000fe20000000800 */
[----:B0-----:R-:W-:Y:S02]  /*48670*/  PRMT R7, R8, 0x7772, RZ ;  /* 0x0000777208077816 */ /* 0x001fe400000000ff */
[----:B------:R-:W-:-:S03]  /*48680*/  IADD3 R28, P2, R6, R0, RZ ;  /* 0x00000000061c7210 */ /* 0x000fc60007f5e0ff */
[----:B------:R0:W-:Y:S01]  /*48690*/  @P6 STG.E.U8 desc[UR6][R4.64], R7 ;  /* 0x0000000704006986 */ /* 0x0001e2000c101106 */
[----:B------:R-:W-:Y:S01]  /*486a0*/  ISETP.LT.AND P6, PT, R3, UR5, !P0 ;  /* 0x0000000503007c0c */ /* 0x000fe2000c7c1270 */
[C---:B------:R-:W-:Y:S01]  /*486b0*/  VIADD R3, R6.reuse, UR4 ;  /* 0x0000000406037c36 */ /* 0x040fe20008000000 */
[----:B------:R-:W-:Y:S01]  /*486c0*/  LEA.HI.X.SX32 R29, R6, R2, 0x1, P2 ;  /* 0x00000002061d7211 */ /* 0x000fe200010f0eff */
[----:B------:R-:W-:-:S03]  /*486d0*/  ULDC UR5, c[0x0][0x22c] ;  /* 0x00008b0000057ab9 */ /* 0x000fc60000000800 */
[C---:B------:R-:W-:Y:S02]  /*486e0*/  IADD3 R6, P2, R3.reuse, R0, RZ ;  /* 0x0000000003067210 */ /* 0x040fe40007f5e0ff */
[----:B0-----:R-:W-:Y:S02]  /*486f0*/  PRMT R5, R8, 0x7773, RZ ;  /* 0x0000777308057816 */ /* 0x001fe400000000ff */
[----:B------:R-:W-:Y:S02]  /*48700*/  LEA.HI.X.SX32 R7, R3, R2, 0x1, P2 ;  /* 0x0000000203077211 */ /* 0x000fe400010f0eff */
[C---:B------:R-:W-:Y:S01]  /*48710*/  PRMT R8, R9.reuse, 0x7772, RZ ;  /* 0x0000777209087816 */ /* 0x040fe200000000ff */
[----:B------:R0:W-:Y:S04]  /*48720*/  @P4 STG.E.U8 desc[UR6][R28.64], R5 ;  /* 0x000000051c004986 */ /* 0x0001e8000c101106 */
[----:B------:R1:W-:Y:S04]  /*48730*/  @P3 STG.E.U8 desc[UR6][R6.64], R8 ;  /* 0x0000000806003986 */ /* 0x0003e8000c101106 */
[----:B0-----:R-:W2:Y:S04]  /*48740*/  LDL.LU R28, [R1+0x24] ;  /* 0x00002400011c7983 */ /* 0x001ea80000300800 */
[----:B------:R-:W3:Y:S01]  /*48750*/  LDL.LU R29, [R1+0x28] ;  /* 0x00002800011d7983 */ /* 0x000ee20000300800 */
[----:B-1----:R-:W-:-:S03]  /*48760*/  PRMT R7, R9, 0x7773, RZ ;  /* 0x0000777309077816 */ /* 0x002fc600000000ff */
[----:B------:R-:W4:Y:S01]  /*48770*/  LDL.LU R9, [R1+0x20] ;  /* 0x0000200001097983 */ /* 0x000f220000300800 */
[----:B------:R-:W-:Y:S02]  /*48780*/  VIADD R4, R23, 0x1d ;  /* 0x0000001d17047836 */ /* 0x000fe40000000000 */
[----:B------:R-:W-:Y:S02]  /*48790*/  VIADD R5, R3, UR4 ;  /* 0x0000000403057c36 */ /* 0x000fe40008000000 */
[----:B------:R-:W-:Y:S01]  /*487a0*/  VIADD R3, R23, 0x1e ;  /* 0x0000001e17037836 */ /* 0x000fe20000000000 */
[----:B------:R-:W-:Y:S01]  /*487b0*/  ISETP.LT.AND P4, PT, R4, UR5, !P0 ;  /* 0x0000000504007c0c */ /* 0x000fe2000c781270 */
[----:B------:R-:W-:Y:S01]  /*487c0*/  ULDC UR5, c[0x0][0x22c] ;  /* 0x00008b0000057ab9 */ /* 0x000fe20000000800 */
[----:B------:R-:W-:Y:S02]  /*487d0*/  IADD3 R4, P2, R5, R0, RZ ;  /* 0x0000000005047210 */ /* 0x000fe40007f5e0ff */
[----:B------:R-:W-:Y:S01]  /*487e0*/  ISETP.LT.AND P3, PT, R3, UR5, !P0 ;  /* 0x0000000503007c0c */ /* 0x000fe2000c761270 */
[C---:B------:R-:W-:Y:S01]  /*487f0*/  VIADD R3, R5.reuse, UR4 ;  /* 0x0000000405037c36 */ /* 0x040fe20008000000 */
[----:B------:R-:W-:Y:S01]  /*48800*/  LEA.HI.X.SX32 R5, R5, R2, 0x1, P2 ;  /* 0x0000000205057211 */ /* 0x000fe200010f0eff */
[----:B------:R-:W-:Y:S01]  /*48810*/  VIADD R8, R23, 0x1f ;  /* 0x0000001f17087836 */ /* 0x000fe20000000000 */
[----:B------:R-:W-:-:S02]  /*48820*/  ULDC UR5, c[0x0][0x22c] ;  /* 0x00008b0000057ab9 */ /* 0x000fc40000000800 */
[C---:B------:R-:W-:Y:S01]  /*48830*/  IADD3 R6, P2, R3.reuse, R0, RZ ;  /* 0x0000000003067210 */ /* 0x040fe20007f5e0ff */
[----:B------:R0:W-:Y:S02]  /*48840*/  @P5 STG.E.U8 desc[UR6][R4.64], R7 ;  /* 0x0000000704005986 */ /* 0x0001e4000c101106 */
[C---:B0-----:R-:W-:Y:S01]  /*48850*/  VIADD R5, R3.reuse, UR4 ;  /* 0x0000000403057c36 */ /* 0x041fe20008000000 */
[----:B------:R-:W-:Y:S02]  /*48860*/  LEA.HI.X.SX32 R7, R3, R2, 0x1, P2 ;  /* 0x0000000203077211 */ /* 0x000fe400010f0eff */
[----:B------:R-:W-:Y:S02]  /*48870*/  PRMT R3, R10, 0x7772, RZ ;  /* 0x000077720a037816 */ /* 0x000fe400000000ff */
[----:B------:R-:W-:-:S03]  /*48880*/  IADD3 R4, P2, R5, R0, RZ ;  /* 0x0000000005047210 */ /* 0x000fc60007f5e0ff */
[----:B------:R0:W-:Y:S01]  /*48890*/  @P6 STG.E.U8 desc[UR6][R6.64], R3 ;  /* 0x0000000306006986 */ /* 0x0001e2000c101106 */
[----:B------:R-:W-:Y:S01]  /*488a0*/  ISETP.LT.AND P5, PT, R8, UR5, !P0 ;  /* 0x0000000508007c0c */ /* 0x000fe2000c7a1270 */
[C---:B0-----:R-:W-:Y:S01]  /*488b0*/  VIADD R3, R5.reuse, UR4 ;  /* 0x0000000405037c36 */ /* 0x041fe20008000000 */
[----:B------:R-:W-:Y:S02]  /*488c0*/  LEA.HI.X.SX32 R5, R5, R2, 0x1, P2 ;  /* 0x0000000205057211 */ /* 0x000fe400010f0eff */
[----:B------:R-:W-:Y:S01]  /*488d0*/  PRMT R7, R10, 0x7773, RZ ;  /* 0x000077730a077816 */ /* 0x000fe200000000ff */
[----:B------:R-:W-:Y:S01]  /*488e0*/  VIADD R8, R23, 0x20 ;  /* 0x0000002017087836 */ /* 0x000fe20000000000 */
[C---:B------:R-:W-:Y:S01]  /*488f0*/  IADD3 R6, P2, R3.reuse, R0, RZ ;  /* 0x0000000003067210 */ /* 0x040fe20007f5e0ff */
[----:B------:R-:W-:Y:S02]  /*48900*/  ULDC UR5, c[0x0][0x22c] ;  /* 0x00008b0000057ab9 */ /* 0x000fe40000000800 */
[----:B------:R0:W-:Y:S01]  /*48910*/  @P4 STG.E.U8 desc[UR6][R4.64], R7 ;  /* 0x0000000704004986 */ /* 0x0001e2000c101106 */
[----:B------:R-:W-:Y:S01]  /*48920*/  ISETP.LT.AND P6, PT, R8, UR5, !P0 ;  /* 0x0000000508007c0c */ /* 0x000fe2000c7c1270 */
[C---:B0-----:R-:W-:Y:S01]  /*48930*/  VIADD R5, R3.reuse, UR4 ;  /* 0x0000000403057c36 */ /* 0x041fe20008000000 */
[----:B------:R-:W-:Y:S01]  /*48940*/  LEA.HI.X.SX32 R7, R3, R2, 0x1, P2 ;  /* 0x0000000203077211 */ /* 0x000fe200010f0eff */
[----:B------:R-:W-:Y:S01]  /*48950*/  VIADD R8, R23, 0x21 ;  /* 0x0000002117087836 */ /* 0x000fe20000000000 */
[----:B------:R-:W-:Y:S01]  /*48960*/  PRMT R3, R11, 0x7772, RZ ;  /* 0x000077720b037816 */ /* 0x000fe200000000ff */
[----:B------:R-:W-:Y:S01]  /*48970*/  ULDC UR5, c[0x0][0x22c] ;  /* 0x00008b0000057ab9 */ /* 0x000fe20000000800 */
        /* <DEDUP_REMOVED lines=14> */
[----:B------:R-:W-:-:S02]  /*48a60*/  ULDC UR5, c[0x0][0x22c] ;  /* 0x00008b0000057ab9 */ /* 0x000fc40000000800 */
[----:B------:R-:W-:Y:S02]  /*48a70*/  IADD3 R4, P2, R5, R0, RZ ;  /* 0x0000000005047210 */ /* 0x000fe40007f5e0ff */
[----:B------:R-:W-:Y:S01]  /*48a80*/  ISETP.LT.AND P5, PT, R8, UR5, !P0 ;  /* 0x0000000508007c0c */ /* 0x000fe2000c7a1270 */
[----:B------:R-:W-:Y:S01]  /*48a90*/  VIADD R8, R23, 0x24 ;  /* 0x0000002417087836 */ /* 0x000fe20000000000 */
[----:B------:R-:W-:Y:S01]  /*48aa0*/  ULDC UR5, c[0x0][0x22c] ;  /* 0x00008b0000057ab9 */ /* 0x000fe20000000800 */
[----:B----4-:R-:W-:-:S05]  /*48ab0*/  PRMT R3, R9, 0x7770, RZ ;  /* 0x0000777009037816 */ /* 0x010fca00000000ff */
        /* <DEDUP_REMOVED lines=8> */
[----:B------:R-:W-:Y:S01]  /*48b40*/  LEA.HI.X.SX32 R7, R3, R2, 0x1, P2 ;  /* 0x0000000203077211 */ /* 0x000fe200010f0eff */
[----:B------:R-:W-:Y:S01]  /*48b50*/  VIADD R8, R23, 0x25 ;  /* 0x0000002517087836 */ /* 0x000fe20000000000 */
[----:B--2---:R-:W-:Y:S01]  /*48b60*/  PRMT R3, R28, 0x7770, RZ ;  /* 0x000077701c037816 */ /* 0x004fe200000000ff */
        /* <DEDUP_REMOVED lines=15> */
[----:B---3--:R-:W-:Y:S01]  /*48c60*/  PRMT R3, R29, 0x7770, RZ ;  /* 0x000077701d037816 */ /* 0x008fe200000000ff */
        /* <DEDUP_REMOVED lines=100> */
[----:B0-----:R-:W-:Y:S01]  /*492b0*/  VIADD R3, R5, UR4 ;  /* 0x0000000405037c36 */ /* 0x001fe20008000000 */
[----:B------:R-:W-:Y:S01]  /*492c0*/  PRMT R7, R9, 0x7773, RZ ;  /* 0x0000777309077816 */ /* 0x000fe200000000ff */
[----:B------:R-:W-:Y:S01]  /*492d0*/  VIADD R8, R23, 0x34 ;  /* 0x0000003417087836 */ /* 0x000fe20000000000 */
[----:B------:R-:W2:Y:S01]  /*492e0*/  LDL.LU R9, [R1+0x40] ;  /* 0x0000400001097983 */ /* 0x000ea20000300800 */
[----:B------:R-:W-:Y:S01]  /*492f0*/  LEA.HI.X.SX32 R5, R5, R2, 0x1, P2 ;  /* 0x0000000205057211 */ /* 0x000fe200010f0eff */
[----:B------:R-:W-:Y:S01]  /*49300*/  ULDC UR5, c[0x0][0x22c] ;  /* 0x00008b0000057ab9 */ /* 0x000fe20000000800 */
[----:B------:R-:W-:-:S03]  /*49310*/  IADD3 R6, P2, R3, R0, RZ ;  /* 0x0000000003067210 */ /* 0x000fc60007f5e0ff */
        /* <DEDUP_REMOVED lines=13> */
[----:B------:R-:W3:Y:S01]  /*493f0*/  LDL.LU R28, [R1+0x44] ;  /* 0x00004400011c7983 */ /* 0x000ee20000300800 */
        /* <DEDUP_REMOVED lines=16> */
[----:B------:R-:W4:Y:S01]  /*49500*/  LDL.LU R29, [R1+0x48] ;  /* 0x00004800011d7983 */ /* 0x000f220000300800 */
        /* <DEDUP_REMOVED lines=62> */
[----:B------:R0:W-:Y:S02]  /*498f0*/  @P6 STG.E.U8 desc[UR6][R6.64], R3 ;  /* 0x0000000306006986 */ /* 0x0001e4000c101106 */
[----:B0-----:R-:W-:Y:S01]  /*49900*/  VIADD R3, R5, UR4 ;  /* 0x0000000405037c36 */ /* 0x001fe20008000000 */
[----:B------:R-:W-:Y:S02]  /*49910*/  PRMT R7, R13, 0x7773, RZ ;  /* 0x000077730d077816 */ /* 0x000fe400000000ff */
[----:B------:R-:W4:Y:S01]  /*49920*/  LDL.LU R13, [R1+0x58] ;  /* 0x00005800010d7983 */ /* 0x000f220000300800 */
[----:B------:R-:W-:Y:S02]  /*49930*/  LEA.HI.X.SX32 R5, R5, R2, 0x1, P2 ;  /* 0x0000000205057211 */ /* 0x000fe400010f0eff */
[----:B------:R-:W-:-:S03]  /*49940*/  IADD3 R6, P2, R3, R0, RZ ;  /* 0x0000000003067210 */ /* 0x000fc60007f5e0ff */
[----:B------:R0:W-:Y:S02]  /*49950*/  @P4 STG.E.U8 desc[UR6][R4.64], R7 ;  /* 0x0000000704004986 */ /* 0x0001e4000c101106 */
[C---:B0-----:R-:W-:Y:S01]  /*49960*/  VIADD R5, R3.reuse, UR4 ;  /* 0x0000000403057c36 */ /* 0x041fe20008000000 */
[----:B------:R-:W-:Y:S02]  /*49970*/  LEA.HI.X.SX32 R7, R3, R2, 0x1, P2 ;  /* 0x0000000203077211 */ /* 0x000fe400010f0eff */
[----:B------:R-:W-:-:S05]  /*49980*/  PRMT R3, R12, 0x7772, RZ ;  /* 0x000077720c037816 */ /* 0x000fca00000000ff */
[----:B------:R0:W-:Y:S02]  /*49990*/  @P3 STG.E.U8 desc[UR6][R6.64], R3 ;  /* 0x0000000306003986 */ /* 0x0001e4000c101106 */
[----:B0-----:R-:W-:Y:S02]  /*499a0*/  PRMT R7, R12, 0x7773, RZ ;  /* 0x000077730c077816 */ /* 0x001fe400000000ff */
[----:B------:R-:W4:Y:S01]  /*499b0*/  LDL.LU R12, [R1+0x5c] ;  /* 0x00005c00010c7983 */ /* 0x000f220000300800 */
[----:B------:R-:W-:Y:S01]  /*499c0*/  ISETP.LT.AND P5, PT, R8, UR5, !P0 ;  /* 0x0000000508007c0c */ /* 0x000fe2000c7a1270 */
[----:B------:R-:W-:Y:S01]  /*499d0*/  VIADD R8, R23, 0x40 ;  /* 0x0000004017087836 */ /* 0x000fe20000000000 */
[C---:B------:R-:W-:Y:S01]  /*499e0*/  IADD3 R4, P2, R5.reuse, R0, RZ ;  /* 0x0000000005047210 */ /* 0x040fe20007f5e0ff */
[----:B------:R-:W-:Y:S01]  /*499f0*/  ULDC UR5, c[0x0][0x22c] ;  /* 0x00008b0000057ab9 */ /* 0x000fe20000000800 */
[----:B------:R-:W-:Y:S02]  /*49a00*/  VIADD R3, R5, UR4 ;  /* 0x0000000405037c36 */ /* 0x000fe40008000000 */
[----:B------:R-:W-:-:S02]  /*49a10*/  ISETP.LT.AND P6, PT, R8, UR5, !P0 ;  /* 0x0000000508007c0c */ /* 0x000fc4000c7c1270 */
[----:B------:R-:W-:Y:S01]  /*49a20*/  LEA.HI.X.SX32 R5, R5, R2, 0x1, P2 ;  /* 0x0000000205057211 */ /* 0x000fe200010f0eff */
[----:B------:R-:W-:Y:S01]  /*49a30*/  VIADD R8, R23, 0x41 ;  /* 0x0000004117087836 */ /* 0x000fe20000000000 */
[----:B------:R-:W-:Y:S01]  /*49a40*/  IADD3 R6, P2, R3, R0, RZ ;  /* 0x0000000003067210 */ /* 0x000fe20007f5e0ff */
[----:B------:R-:W-:Y:S02]  /*49a50*/  ULDC UR5, c[0x0][0x22c] ;  /* 0x00008b0000057ab9 */ /* 0x000fe40000000800 */
[----:B------:R0:W-:Y:S01]  /*49a60*/  @P5 STG.E.U8 desc[UR6][R4.64], R7 ;  /* 0x0000000704005986 */ /* 0x0001e2000c101106 */
[----:B------:R-:W-:Y:S01]  /*49a70*/  ISETP.LT.AND P4, PT, R8, UR5, !P0 ;  /* 0x0000000508007c0c */ /* 0x000fe2000c781270 */
[----:B------:R-:W-:Y:S01]  /*49a80*/  VIADD R8, R23, 0x42 ;  /* 0x0000004217087836 */ /* 0x000fe20000000000 */
[----:B------:R-:W-:Y:S01]  /*49a90*/  ULDC UR5, c[0x0][0x22c] ;  /* 0x00008b0000057ab9 */ /* 0x000fe20000000800 */
[C---:B0-----:R-:W-:Y:S01]  /*49aa0*/  VIADD R5, R3.reuse, UR4 ;  /* 0x0000000403057c36 */ /* 0x041fe20008000000 */
[----:B------:R-:W-:-:S02]  /*49ab0*/  LEA.HI.X.SX32 R7, R3, R2, 0x1, P2 ;  /* 0x0000000203077211 */ /* 0x000fc400010f0eff */
[----:B--2---:R-:W-:Y:S02]  /*49ac0*/  PRMT R3, R9, 0x7770, RZ ;  /* 0x0000777009037816 */ /* 0x004fe400000000ff */
[----:B------:R-:W-:-:S03]  /*49ad0*/  IADD3 R4, P2, R5, R0, RZ ;  /* 0x0000000005047210 */ /* 0x000fc60007f5e0ff */
[----:B------:R0:W-:Y:S01]  /*49ae0*/  @P6 STG.E.U8 desc[UR6][R6.64], R3 ;  /* 0x0000000306006986 */ /* 0x0001e2000c101106 */
[----:B------:R-:W-:Y:S01]  /*49af0*/  ISETP.LT.AND P3, PT, R8, UR5, !P0 ;  /* 0x0000000508007c0c */ /* 0x000fe2000c761270 */
[----:B------:R-:W-:Y:S01]  /*49b00*/  VIADD R8, R23, 0x43 ;  /* 0x0000004317087836 */ /* 0x000fe20000000000 */
[----:B------:R-:W-:Y:S01]  /*49b10*/  ULDC UR5, c[0x0][0x22c] ;  /* 0x00008b0000057ab9 */ /* 0x000fe20000000800 */
[C---:B0-----:R-:W-:Y:S01]  /*49b20*/  VIADD R3, R5.reuse, UR4 ;  /* 0x0000000405037c36 */ /* 0x041fe20008000000 */
[----:B------:R-:W-:Y:S02]  /*49b30*/  LEA.HI.X.SX32 R5, R5, R2, 0x1, P2 ;  /* 0x0000000205057211 */ /* 0x000fe400010f0eff */
[----:B------:R-:W-:Y:S02]  /*49b40*/  PRMT R7, R9, 0x7771, RZ ;  /* 0x0000777109077816 */ /* 0x000fe400000000ff */
[----:B------:R-:W-:-:S03]  /*49b50*/  IADD3 R6, P2, R3, R0, RZ ;  /* 0x0000000003067210 */ /* 0x000fc60007f5e0ff */
[----:B------:R0:W-:Y:S01]  /*49b60*/  @P4 STG.E.U8 desc[UR6][R4.64], R7 ;  /* 0x0000000704004986 */ /* 0x0001e2000c101106 */
[----:B------:R-:W-:Y:S01]  /*49b70*/  ISETP.LT.AND P5, PT, R8, UR5, !P0 ;  /* 0x0000000508007c0c */ /* 0x000fe2000c7a1270 */
[----:B------:R-:W-:Y:S01]  /*49b80*/  VIADD R8, R23, 0x44 ;  /* 0x0000004417087836 */ /* 0x000fe20000000000 */
[----:B------:R-:W-:Y:S01]  /*49b90*/  ULDC UR5, c[0x0][0x22c] ;  /* 0x00008b0000057ab9 */ /* 0x000fe20000000800 */
[C---:B0-----:R-:W-:Y:S01]  /*49ba0*/  VIADD R5, R3.reuse, UR4 ;  /* 0x0000000403057c36 */ /* 0x041fe20008000000 */
[----:B------:R-:W-:Y:S02]  /*49bb0*/  LEA.HI.X.SX32 R7, R3, R2, 0x1, P2 ;  /* 0x0000000203077211 */ /* 0x000fe400010f0eff */
[----:B---3--:R-:W-:Y:S02]  /*49bc0*/  PRMT R3, R28, 0x7770, RZ ;  /* 0x000077701c037816 */ /* 0x008fe400000000ff */
        /* <DEDUP_REMOVED lines=15> */
[----:B----4-:R-:W-:Y:S02]  /*49cc0*/  PRMT R3, R29, 0x7770, RZ ;  /* 0x000077701d037816 */ /* 0x010fe400000000ff */
        /* <DEDUP_REMOVED lines=104> */
[----:B------:R-:W-:Y:S01]  /*4a350*/  IADD3 R6, P2, R3, R0, RZ ;  /* 0x0000000003067210 */ /* 0x000fe20007f5e0ff */
[----:B------:R-:W2:Y:S01]  /*4a360*/  LDL.LU R9, [R1+0x60] ;  /* 0x0000600001097983 */ /* 0x000ea20000300800 */
[----:B------:R-:W-:-:S03]  /*4a370*/  ISETP.LT.AND P5, PT, R8, UR5, !P0 ;  /* 0x0000000508007c0c */ /* 0x000fc6000c7a1270 */
[----:B------:R0:W-:Y:S01]  /*4a380*/  @P4 STG.E.U8 desc[UR6][R4.64], R7 ;  /* 0x0000000704004986 */ /* 0x0001e2000c101106 */
        /* <DEDUP_REMOVED lines=14> */
[----:B------:R-:W3:Y:S01]  /*4a470*/  LDL.LU R28, [R1+0x64] ;  /* 0x00006400011c7983 */ /* 0x000ee20000300800 */
        /* <DEDUP_REMOVED lines=32> */
[----:B------:R-:W4:Y:S01]  /*4a680*/  LDL.LU R19, [R1+0x68] ;  /* 0x0000680001137983 */ /* 0x000f220000300800 */
        /* <DEDUP_REMOVED lines=48> */
[----:B------:R0:W-:Y:S02]  /*4a990*/  @P4 STG.E.U8 desc[UR6][R4.64], R7 ;  /* 0x0000000704004986 */ /* 0x0001e4000c101106 */
[C---:B0-----:R-:W-:Y:S01]  /*4a9a0*/  VIADD R5, R3.reuse, UR4 ;  /* 0x0000000403057c36 */ /* 0x041fe20008000000 */
[----:B------:R-:W-:-:S02]  /*4a9b0*/  LEA.HI.X.SX32 R7, R3, R2, 0x1, P2 ;  /* 0x0000000203077211 */ /* 0x000fc400010f0eff */
[----:B------:R-:W-:-:S05]  /*4a9c0*/  PRMT R3, R12, 0x7772, RZ ;  /* 0x000077720c037816 */ /* 0x000fca00000000ff */
[----:B------:R0:W-:Y:S02]  /*4a9d0*/  @P3 STG.E.U8 desc[UR6][R6.64], R3 ;  /* 0x0000000306003986 */ /* 0x0001e4000c101106 */
[----:B0-----:R-:W-:Y:S02]  /*4a9e0*/  PRMT R7, R12, 0x7773, RZ ;  /* 0x000077730c077816 */ /* 0x001fe400000000ff */
[----:B------:R-:W4:Y:S04]  /*4a9f0*/  LDL.LU R12, [R1+0x6c] ;  /* 0x00006c00010c7983 */ /* 0x000f280000300800 */
[----:B------:R-:W4:Y:S04]  /*4aa00*/  LDL.LU R29, [R1+0x70] ;  /* 0x00007000011d7983 */ /* 0x000f280000300800 */
[----:B------:R-:W4:Y:S04]  /*4aa10*/  LDL.LU R15, [R1+0x74] ;  /* 0x00007400010f7983 */ /* 0x000f280000300800 */
[----:B------:R-:W4:Y:S04]  /*4aa20*/  LDL.LU R14, [R1+0x78] ;  /* 0x00007800010e7983 */ /* 0x000f280000300800 */
[----:B------:R-:W4:Y:S01]  /*4aa30*/  LDL.LU R13, [R1+0x7c] ;  /* 0x00007c00010d7983 */ /* 0x000f220000300800 */
[----:B------:R-:W-:Y:S01]  /*4aa40*/  ISETP.LT.AND P5, PT, R8, UR5, !P0 ;  /* 0x0000000508007c0c */ /* 0x000fe2000c7a1270 */
[----:B------:R-:W-:Y:S01]  /*4aa50*/  VIADD R8, R23, 0x60 ;  /* 0x0000006017087836 */ /* 0x000fe20000000000 */
[C---:B------:R-:W-:Y:S01]  /*4aa60*/  IADD3 R4, P2, R5.reuse, R0, RZ ;  /* 0x0000000005047210 */ /* 0x040fe20007f5e0ff */
[----:B------:R-:W-:Y:S01]  /*4aa70*/  ULDC UR5, c[0x0][0x22c] ;  /* 0x00008b0000057ab9 */ /* 0x000fe20000000800 */
[----:B------:R-:W-:-:S02]  /*4aa80*/  VIADD R3, R5, UR4 ;  /* 0x0000000405037c36 */ /* 0x000fc40008000000 */
[----:B------:R-:W-:Y:S02]  /*4aa90*/  ISETP.LT.AND P6, PT, R8, UR5, !P0 ;  /* 0x0000000508007c0c */ /* 0x000fe4000c7c1270 */
        /* <DEDUP_REMOVED lines=41> */
[----:B------:R-:W-:-:S04]  /*4ad30*/  LEA.HI.X.SX32 R7, R3, R2, 0x1, P2 ;  /* 0x0000000203077211 */ /* 0x000fc800010f0eff */
[----:B------:R-:W-:Y:S02]  /*4ad40*/  IADD3 R4, P2, R5, R0, RZ ;  /* 0x0000000005047210 */ /* 0x000fe40007f5e0ff */
[----:B------:R-:W-:Y:S01]  /*4ad50*/  ISETP.LT.AND P3, PT, R8, UR5, !P0 ;  /* 0x0000000508007c0c */ /* 0x000fe2000c761270 */
[----:B------:R-:W-:Y:S01]  /*4ad60*/  VIADD R8, R23, 0x67 ;  /* 0x0000006717087836 */ /* 0x000fe20000000000 */
[----:B------:R-:W-:Y:S01]  /*4ad70*/  ULDC UR5, c[0x0][0x22c] ;  /* 0x00008b0000057ab9 */ /* 0x000fe20000000800 */
[----:B----4-:R-:W-:-:S05]  /*4ad80*/  PRMT R3, R19, 0x7770, RZ ;  /* 0x0000777013037816 */ /* 0x010fca00000000ff */
        /* <DEDUP_REMOVED lines=18> */
[----:B------:R-:W-:-:S05]  /*4aeb0*/  PRMT R3, R12, 0x7770, RZ ;  /* 0x000077700c037816 */ /* 0x000fca00000000ff */
        /* <DEDUP_REMOVED lines=116> */
[----:B------:R-:W-:Y:S01]  /*4b600*/  ULDC UR5, c[0x0][0x22c] ;  /* 0x00008b0000057ab9 */ /* 0x000fe20000000800 */
[----:B------:R-:W2:Y:S04]  /*4b610*/  LDL.LU R19, [R1+0x80] ;  /* 0x0000800001137983 */ /* 0x000ea80000300800 */
        /* <DEDUP_REMOVED lines=16> */
[----:B------:R-:W3:Y:S04]  /*4b720*/  LDL.LU R12, [R1+0x84] ;  /* 0x00008400010c7983 */ /* 0x000ee80000300800 */
        /* <DEDUP_REMOVED lines=41> */
[C---:B0-----:R-:W-:Y:S01]  /*4b9c0*/  VIADD R3, R5.reuse, UR4 ;  /* 0x0000000405037c36 */ /* 0x041fe20008000000 */
[----:B------:R-:W-:Y:S02]  /*4b9d0*/  LEA.HI.X.SX32 R5, R5, R2, 0x1, P2 ;  /* 0x0000000205057211 */ /* 0x000fe400010f0eff */
[----:B------:R-:W-:Y:S02]  /*4b9e0*/  PRMT R7, R14, 0x7773, RZ ;  /* 0x000077730e077816 */ /* 0x000fe400000000ff */
[----:B------:R-:W-:-:S03]  /*4b9f0*/  IADD3 R6, P2, R3, R0, RZ ;  /* 0x0000000003067210 */ /* 0x000fc60007f5e0ff */
[----:B------:R0:W-:Y:S02]  /*4ba00*/  @P4 STG.E.U8 desc[UR6][R4.64], R7 ;  /* 0x0000000704004986 */ /* 0x0001e4000c101106 */
[C---:B0-----:R-:W-:Y:S01]  /*4ba10*/  VIADD R5, R3.reuse, UR4 ;  /* 0x0000000403057c36 */ /* 0x041fe20008000000 */
[----:B------:R-:W-:Y:S02]  /*4ba20*/  LEA.HI.X.SX32 R7, R3, R2, 0x1, P2 ;  /* 0x0000000203077211 */ /* 0x000fe400010f0eff */
[----:B------:R-:W-:-:S05]  /*4ba30*/  PRMT R3, R13, 0x7772, RZ ;  /* 0x000077720d037816 */ /* 0x000fca00000000ff */
[----:B------:R0:W-:Y:S02]  /*4ba40*/  @P3 STG.E.U8 desc[UR6][R6.64], R3 ;  /* 0x0000000306003986 */ /* 0x0001e4000c101106 */
[----:B0-----:R-:W-:Y:S02]  /*4ba50*/  PRMT R7, R13, 0x7773, RZ ;  /* 0x000077730d077816 */ /* 0x001fe400000000ff */
[----:B------:R-:W4:Y:S04]  /*4ba60*/  LDL.LU R13, [R1+0x88] ;  /* 0x00008800010d7983 */ /* 0x000f280000300800 */
        /* <DEDUP_REMOVED lines=24> */
[----:B------:R-:W-:-:S04]  /*4bbf0*/  ULDC UR5, c[0x0][0x22c] ;  /* 0x00008b0000057ab9 */ /* 0x000fc80000000800 */
[----:B------:R-:W-:Y:S01]  /*4bc00*/  ISETP.LT.AND P5, PT, R8, UR5, !P0 ;  /* 0x0000000508007c0c */ /* 0x000fe2000c7a1270 */
[----:B------:R-:W-:Y:S01]  /*4bc10*/  VIADD R8, R23, 0x84 ;  /* 0x0000008417087836 */ /* 0x000fe20000000000 */
[----:B------:R-:W-:Y:S01]  /*4bc20*/  ULDC UR5, c[0x0][0x22c] ;  /* 0x00008b0000057ab9 */ /* 0x000fe20000000800 */
[----:B--2---:R-:W-:-:S05]  /*4bc30*/  PRMT R3, R19, 0x7770, RZ ;  /* 0x0000777013037816 */ /* 0x004fca00000000ff */
[----:B------:R0:W-:Y:S02]  /*4bc40*/  @P6 STG.E.U8 desc[UR6][R6.64], R3 ;  /* 0x0000000306006986 */ /* 0x0001e4000c101106 */
        /* <DEDUP_REMOVED lines=28> */
[C---:B------:R-:W-:Y:S01]  /*4be10*/  VIADD R8, R23.reuse, 0x88 ;  /* 0x0000008817087836 */ /* 0x040fe20000000000 */
[----:B------:R-:W-:Y:S01]  /*4be20*/  ULDC UR5, c[0x0][0x22c] ;  /* 0x00008b0000057ab9 */ /* 0x000fe20000000800 */
[----:B------:R-:W-:Y:S01]  /*4be30*/  VIADD R9, R23, 0x90 ;  /* 0x0000009017097836 */ /* 0x000fe20000000000 */
[----:B----4-:R-:W-:-:S05]  /*4be40*/  PRMT R3, R13, 0x7770, RZ ;  /* 0x000077700d037816 */ /* 0x010fca00000000ff */
        /* <DEDUP_REMOVED lines=51> */
[C---:B------:R-:W-:Y:S01]  /*4c180*/  LEA.HI.X.SX32 R5, R8.reuse, R2, 0x1, P2 ;  /* 0x0000000208057211 */ /* 0x040fe200010f0eff */
[----:B0-----:R-:W-:Y:S01]  /*4c190*/  VIADD R6, R23, 0x8f ;  /* 0x0000008f17067836 */ /* 0x001fe20000000000 */
[----:B------:R-:W-:Y:S01]  /*4c1a0*/  PRMT R7, R15, 0x7771, RZ ;  /* 0x000077710f077816 */ /* 0x000fe200000000ff */
[----:B------:R-:W-:-:S03]  /*4c1b0*/  VIADD R3, R8, UR4 ;  /* 0x0000000408037c36 */ /* 0x000fc60008000000 */
[----:B------:R-:W-:Y:S01]  /*4c1c0*/  ISETP.LT.AND P2, PT, R6, UR5, !P0 ;  /* 0x0000000506007c0c */ /* 0x000fe2000c741270 */
[----:B------:R0:W-:Y:S01]  /*4c1d0*/  @P5 STG.E.U8 desc[UR6][R4.64], R7 ;  /* 0x0000000704005986 */ /* 0x0001e2000c101106 */
[----:B------:R-:W-:Y:S01]  /*4c1e0*/  IADD3 R6, P5, R3, R0, RZ ;  /* 0x0000000003067210 */ /* 0x000fe20007fbe0ff */
[----:B------:R-:W-:Y:S01]  /*4c1f0*/  ULDC UR5, c[0x0][0x22c] ;  /* 0x00008b0000057ab9 */ /* 0x000fe20000000800 */
[----:B------:R-:W-:Y:S01]  /*4c200*/  PRMT R10, R29, 0x7770, RZ ;  /* 0x000077701d0a7816 */ /* 0x000fe200000000ff */
[C---:B0-----:R-:W-:Y:S01]  /*4c210*/  VIADD R5, R3.reuse, UR4 ;  /* 0x0000000403057c36 */ /* 0x041fe20008000000 */
[----:B------:R-:W-:-:S04]  /*4c220*/  LEA.HI.X.SX32 R7, R3, R2, 0x1, P5 ;  /* 0x0000000203077211 */ /* 0x000fc800028f0eff */
[C---:B------:R-:W-:Y:S01]  /*4c230*/  IADD3 R4, P5, R5.reuse, R0, RZ ;  /* 0x0000000005047210 */ /* 0x040fe20007fbe0ff */
[----:B------:R-:W-:Y:S01]  /*4c240*/  VIADD R8, R5, UR4 ;  /* 0x0000000405087c36 */ /* 0x000fe20008000000 */
[----:B------:R-:W-:Y:S02]  /*4c250*/  PRMT R3, R29, 0x7771, RZ ;  /* 0x000077711d037816 */ /* 0x000fe400000000ff */
[----:B------:R-:W-:Y:S01]  /*4c260*/  LEA.HI.X.SX32 R5, R5, R2, 0x1, P5 ;  /* 0x0000000205057211 */ /* 0x000fe200028f0eff */
[----:B------:R0:W-:Y:S01]  /*4c270*/  @P6 STG.E.U8 desc[UR6][R6.64], R10 ;  /* 0x0000000a06006986 */ /* 0x0001e2000c101106 */
[----:B------:R-:W-:Y:S01]  /*4c280*/  ISETP.LT.AND P6, PT, R9, UR5, !P0 ;  /* 0x0000000509007c0c */ /* 0x000fe2000c7c1270 */
[----:B------:R-:W-:Y:S02]  /*4c290*/  ULDC UR5, c[0x0][0x22c] ;  /* 0x00008b0000057ab9 */ /* 0x000fe40000000800 */
[----:B------:R1:W-:Y:S01]  /*4c2a0*/  @P4 STG.E.U8 desc[UR6][R4.64], R3 ;  /* 0x0000000304004986 */ /* 0x0003e2000c101106 */
[----:B0-----:R-:W-:Y:S01]  /*4c2b0*/  IADD3 R6, P5, R8, R0, RZ ;  /* 0x0000000008067210 */ /* 0x001fe20007fbe0ff */
[----:B-1----:R-:W-:-:S03]  /*4c2c0*/  VIADD R3, R23, 0x91 ;  /* 0x0000009117037836 */ /* 0x002fc60000000000 */
[C---:B------:R-:W-:Y:S01]  /*4c2d0*/  LEA.HI.X.SX32 R7, R8.reuse, R2, 0x1, P5 ;  /* 0x0000000208077211 */ /* 0x040fe200028f0eff */
[----:B------:R-:W-:Y:S01]  /*4c2e0*/  VIADD R8, R8, UR4 ;  /* 0x0000000408087c36 */ /* 0x000fe20008000000 */
[----:B------:R-:W-:Y:S01]  /*4c2f0*/  PRMT R4, R28, 0x7770, RZ ;  /* 0x000077701c047816 */ /* 0x000fe200000000ff */
[----:B------:R-:W-:Y:S01]  /*4c300*/  ULDC UR4, c[0x0][0x22c] ;  /* 0x00008b0000047ab9 */ /* 0x000fe20000000800 */
[----:B------:R-:W-:Y:S01]  /*4c310*/  ISETP.LT.AND P4, PT, R3, UR5, !P0 ;  /* 0x0000000503007c0c */ /* 0x000fe2000c781270 */
[----:B------:R-:W-:Y:S01]  /*4c320*/  VIADD R3, R23, 0x92 ;  /* 0x0000009217037836 */ /* 0x000fe20000000000 */
[----:B------:R-:W-:Y:S01]  /*4c330*/  ULDC UR5, c[0x0][0x22c] ;  /* 0x00008b0000057ab9 */ /* 0x000fe20000000800 */
[----:B------:R0:W-:Y:S03]  /*4c340*/  @P3 STG.E.U8 desc[UR6][R6.64], R4 ;  /* 0x0000000406003986 */ /* 0x0001e6000c101106 */
[----:B------:R-:W-:Y:S01]  /*4c350*/  ISETP.LT.AND P5, PT, R3, UR4, !P0 ;  /* 0x0000000403007c0c */ /* 0x000fe2000c7a1270 */
[----:B------:R-:W-:Y:S01]  /*4c360*/  VIADD R3, R23, 0x93 ;  /* 0x0000009317037836 */ /* 0x000fe20000000000 */
[----:B------:R-:W-:Y:S01]  /*4c370*/  ULDC UR4, c[0x0][0x248] ;  /* 0x0000920000047ab9 */ /* 0x000fe20000000800 */
[----:B0-----:R-:W-:-:S02]  /*4c380*/  IADD3 R4, P3, R8, R0, RZ ;  /* 0x0000000008047210 */ /* 0x001fc40007f7e0ff */
[----:B------:R-:W-:Y:S02]  /*4c390*/  PRMT R6, R28, 0x7771, RZ ;  /* 0x000077711c067816 */ /* 0x000fe400000000ff */
[C---:B------:R-:W-:Y:S02]  /*4c3a0*/  LEA.HI.X.SX32 R5, R8.reuse, R2, 0x1, P3 ;  /* 0x0000000208057211 */ /* 0x040fe400018f0eff */
[----:B------:R-:W-:Y:S01]  /*4c3b0*/  ISETP.LT.AND P3, PT, R3, UR5, !P0 ;  /* 0x0000000503007c0c */ /* 0x000fe2000c761270 */
[----:B------:R-:W-:Y:S01]  /*4c3c0*/  VIADD R3, R8, UR4 ;  /* 0x0000000408037c36 */ /* 0x000fe20008000000 */
[----:B------:R-:W-:Y:S01]  /*4c3d0*/  ULDC UR4, c[0x0][0x248] ;  /* 0x0000920000047ab9 */ /* 0x000fe20000000800 */
[----:B------:R0:W-:Y:S01]  /*4c3e0*/  @P2 STG.E.U8 desc[UR6][R4.64], R6 ;  /* 0x0000000604002986 */ /* 0x0001e2000c101106 */
[----:B------:R-:W-:Y:S01]  /*4c3f0*/  ULDC UR5, c[0x0][0x248] ;  /* 0x0000920000057ab9 */ /* 0x000fe20000000800 */
[----:B------:R-:W-:Y:S02]  /*4c400*/  PRMT R10, R19, 0x7772, RZ ;  /* 0x00007772130a7816 */ /* 0x000fe400000000ff */
[C---:B0-----:R-:W-:Y:S01]  /*4c410*/  IADD3 R6, P2, R3.reuse, R0, RZ ;  /* 0x0000000003067210 */ /* 0x041fe20007f5e0ff */
[----:B------:R-:W-:Y:S01]  /*4c420*/  VIADD R5, R3, UR4 ;  /* 0x0000000403057c36 */ /* 0x000fe20008000000 */
[----:B------:R-:W-:-:S02]  /*4c430*/  ULDC UR4, c[0x0][0x22c] ;  /* 0x00008b0000047ab9 */ /* 0x000fc40000000800 */
[----:B------:R-:W-:Y:S01]  /*4c440*/  LEA.HI.X.SX32 R7, R3, R2, 0x1, P2 ;  /* 0x0000000203077211 */ /* 0x000fe200010f0eff */
[C---:B------:R-:W-:Y:S01]  /*4c450*/  VIADD R8, R5.reuse, UR5 ;  /* 0x0000000505087c36 */ /* 0x040fe20008000000 */
[----:B------:R-:W-:Y:S01]  /*4c460*/  IADD3 R4, P2, R5, R0, RZ ;  /* 0x0000000005047210 */ /* 0x000fe20007f5e0ff */
[----:B------:R-:W-:Y:S01]  /*4c470*/  VIADD R9, R23, 0x94 ;  /* 0x0000009417097836 */ /* 0x000fe20000000000 */
[----:B------:R-:W-:Y:S01]  /*4c480*/  PRMT R3, R19, 0x7773, RZ ;  /* 0x0000777313037816 */ /* 0x000fe200000000ff */
[----:B------:R0:W-:Y:S01]  /*4c490*/  @P6 STG.E.U8 desc[UR6][R6.64], R10 ;  /* 0x0000000a06006986 */ /* 0x0001e2000c101106 */
[----:B------:R-:W-:Y:S01]  /*4c4a0*/  LEA.HI.X.SX32 R5, R5, R2, 0x1, P2 ;  /* 0x0000000205057211 */ /* 0x000fe200010f0eff */
[----:B------:R-:W-:Y:S01]  /*4c4b0*/  ULDC UR5, c[0x0][0x22c] ;  /* 0x00008b0000057ab9 */ /* 0x000fe20000000800 */
[----:B------:R-:W-:Y:S01]  /*4c4c0*/  ISETP.LT.AND P2, PT, R9, UR4, !P0 ;  /* 0x0000000409007c0c */ /* 0x000fe2000c741270 */
[----:B------:R-:W-:Y:S01]  /*4c4d0*/  ULDC UR4, c[0x0][0x248] ;  /* 0x0000920000047ab9 */ /* 0x000fe20000000800 */
[----:B------:R-:W2:Y:S04]  /*4c4e0*/  LDL.LU R19, [R1+0x13f0] ;  /* 0x0013f00001137983 */ /* 0x000ea80000300800 */
[----:B------:R1:W-:Y:S01]  /*4c4f0*/  @P4 STG.E.U8 desc[UR6][R4.64], R3 ;  /* 0x0000000304004986 */ /* 0x0003e2000c101106 */
[----:B0-----:R-:W-:-:S04]  /*4c500*/  IADD3 R6, P6, R8, R0, RZ ;  /* 0x0000000008067210 */ /* 0x001fc80007fde0ff */
[----:B------:R-:W-:Y:S02]  /*4c510*/  LEA.HI.X.SX32 R7, R8, R2, 0x1, P6 ;  /* 0x0000000208077211 */ /* 0x000fe400030f0eff */
[----:B-1----:R-:W-:Y:S01]  /*4c520*/  PRMT R3, R12, 0x7772, RZ ;  /* 0x000077720c037816 */ /* 0x002fe200000000ff */
[----:B------:R-:W-:Y:S02]  /*4c530*/  VIADD R4, R23, 0x95 ;  /* 0x0000009517047836 */ /* 0x000fe40000000000 */
[----:B------:R-:W-:Y:S01]  /*4c540*/  VIADD R5, R8, UR4 ;  /* 0x0000000408057c36 */ /* 0x000fe20008000000 */
[----:B------:R-:W-:Y:S01]  /*4c550*/  ULDC UR4, c[0x0][0x248] ;  /* 0x0000920000047ab9 */ /* 0x000fe20000000800 */
[----:B------:R0:W-:Y:S01]  /*4c560*/  @P5 STG.E.U8 desc[UR6][R6.64], R3 ;  /* 0x0000000306005986 */ /* 0x0001e2000c101106 */
[----:B------:R-:W-:Y:S01]  /*4c570*/  ISETP.LT.AND P4, PT, R4, UR5, !P0 ;  /* 0x0000000504007c0c */ /* 0x000fe2000c781270 */
[----:B------:R-:W-:Y:S01]  /*4c580*/  ULDC UR5, c[0x0][0x22c] ;  /* 0x00008b0000057ab9 */ /* 0x000fe20000000800 */
[----:B------:R-:W-:Y:S01]  /*4c590*/  IADD3 R4, P5, R5, R0, RZ ;  /* 0x0000000005047210 */ /* 0x000fe20007fbe0ff */
[----:B------:R-:W-:-:S02]  /*4c5a0*/  VIADD R8, R23, 0x97 ;  /* 0x0000009717087836 */ /* 0x000fc40000000000 */
[----:B0-----:R-:W-:Y:S01]  /*4c5b0*/  VIADD R3, R23, 0x96 ;  /* 0x0000009617037836 */ /* 0x001fe20000000000 */
[----:B------:R-:W-:Y:S02]  /*4c5c0*/  PRMT R7, R12, 0x7773, RZ ;  /* 0x000077730c077816 */ /* 0x000fe400000000ff */
[----:B------:R-:W3:Y:S02]  /*4c5d0*/  LDL.LU R12, [R1+0x13ec] ;  /* 0x0013ec00010c7983 */ /* 0x000ee40000300800 */
[----:B------:R-:W-:Y:S01]  /*4c5e0*/  ISETP.LT.AND P6, PT, R3, UR5, !P0 ;  /* 0x0000000503007c0c */ /* 0x000fe2000c7c1270 */
[C---:B------:R-:W-:Y:S01]  /*4c5f0*/  VIADD R3, R5.reuse, UR4 ;  /* 0x0000000405037c36 */ /* 0x040fe20008000000 */
[----:B------:R-:W-:Y:S01]  /*4c600*/  LEA.HI.X.SX32 R5, R5, R2, 0x1, P5 ;  /* 0x0000000205057211 */ /* 0x000fe200028f0eff */
[----:B------:R-:W-:Y:S01]  /*4c610*/  ULDC UR4, c[0x0][0x22c] ;  /* 0x00008b0000047ab9 */ /* 0x000fe20000000800 */
[----:B------:R-:W-:Y:S02]  /*4c620*/  ULDC UR5, c[0x0][0x22c] ;  /* 0x00008b0000057ab9 */ /* 0x000fe40000000800 */
[C---:B------:R-:W-:Y:S01]  /*4c630*/  IADD3 R6, P5, R3.reuse, R0, RZ ;  /* 0x0000000003067210 */ /* 0x040fe20007fbe0ff */
[----:B------:R0:W-:Y:S01]  /*4c640*/  @P3 STG.E.U8 desc[UR6][R4.64], R7 ;  /* 0x0000000704003986 */ /* 0x0001e2000c101106 */
[----:B------:R-:W-:Y:S01]  /*4c650*/  ISETP.LT.AND P3, PT, R8, UR4, !P0 ;  /* 0x0000000408007c0c */ /* 0x000fe2000c761270 */
[----:B------:R-:W-:Y:S01]  /*4c660*/  ULDC UR4, c[0x0][0x248] ;  /* 0x0000920000047ab9 */ /* 0x000fe20000000800 */
[C---:B0-----:R-:W-:Y:S01]  /*4c670*/  LEA.HI.X.SX32 R7, R3.reuse, R2, 0x1, P5 ;  /* 0x0000000203077211 */ /* 0x041fe200028f0eff */
[----:B------:R-:W-:Y:S01]  /*4c680*/  VIADD R3, R3, UR4 ;  /* 0x0000000403037c36 */ /* 0x000fe20008000000 */
[----:B------:R-:W-:Y:S01]  /*4c690*/  PRMT R4, R13, 0x7772, RZ ;  /* 0x000077720d047816 */ /* 0x000fe200000000ff */
[----:B------:R-:W-:Y:S01]  /*4c6a0*/  VIADD R5, R23, 0x98 ;  /* 0x0000009817057836 */ /* 0x000fe20000000000 */
[----:B------:R-:W-:-:S03]  /*4c6b0*/  ULDC UR4, c[0x0][0x22c] ;  /* 0x00008b0000047ab9 */ /* 0x000fc60000000800 */
[----:B------:R0:W-:Y:S01]  /*4c6c0*/  @P2 STG.E.U8 desc[UR6][R6.64], R4 ;  /* 0x0000000406002986 */ /* 0x0001e2000c101106 */
[----:B------:R-:W-:Y:S01]  /*4c6d0*/  ISETP.LT.AND P5, PT, R5, UR4, !P0 ;  /* 0x0000000405007c0c */ /* 0x000fe2000c7a1270 */
[----:B------:R-:W-:Y:S01]  /*4c6e0*/  ULDC UR4, c[0x0][0x248] ;  /* 0x0000920000047ab9 */ /* 0x000fe20000000800 */
[----:B0-----:R-:W-:Y:S01]  /*4c6f0*/  IADD3 R4, P2, R3, R0, RZ ;  /* 0x0000000003047210 */ /* 0x001fe20007f5e0ff */
[----:B------:R-:W-:Y:S01]  /*4c700*/  VIADD R6, R23, 0x99 ;  /* 0x0000009917067836 */ /* 0x000fe20000000000 */
[----:B------:R-:W-:Y:S02]  /*4c710*/  PRMT R7, R13, 0x7773, RZ ;  /* 0x000077730d077816 */ /* 0x000fe400000000ff */
[C---:B------:R-:W-:Y:S01]  /*4c720*/  LEA.HI.X.SX32 R5, R3.reuse, R2, 0x1, P2 ;  /* 0x0000000203057211 */ /* 0x040fe200010f0eff */
[----:B------:R-:W4:Y:S01]  /*4c730*/  LDL.LU R13, [R1+0x13e8] ;  /* 0x0013e800010d7983 */ /* 0x000f220000300800 */
[----:B------:R-:W-:Y:S01]  /*4c740*/  ISETP.LT.AND P2, PT, R6, UR5, !P0 ;  /* 0x0000000506007c0c */ /* 0x000fe2000c741270 */
[----:B------:R-:W-:Y:S01]  /*4c750*/  VIADD R6, R3, UR4 ;  /* 0x0000000403067c36 */ /* 0x000fe20008000000 */
[----:B------:R-:W-:Y:S01]  /*4c760*/  ULDC UR4, c[0x0][0x248] ;  /* 0x0000920000047ab9 */ /* 0x000fe20000000800 */
[----:B------:R0:W-:Y:S01]  /*4c770*/  @P4 STG.E.U8 desc[UR6][R4.64], R7 ;  /* 0x0000000704004986 */ /* 0x0001e2000c101106 */
[----:B------:R-:W-:Y:S01]  /*4c780*/  PRMT R9, R11, 0x7772, RZ ;  /* 0x000077720b097816 */ /* 0x000fe200000000ff */
[----:B------:R-:W-:Y:S01]  /*4c790*/  VIADD R10, R23, 0x9a ;  /* 0x0000009a170a7836 */ /* 0x000fe20000000000 */
[----:B------:R-:W-:Y:S01]  /*4c7a0*/  PRMT R3, R11, 0x7773, RZ ;  /* 0x000077730b037816 */ /* 0x000fe200000000ff */
[----:B------:R-:W-:Y:S01]  /*4c7b0*/  ULDC UR5, c[0x0][0x22c] ;  /* 0x00008b0000057ab9 */ /* 0x000fe20000000800 */
[C---:B0-----:R-:W-:Y:S01]  /*4c7c0*/  IADD3 R4, P4, R6.reuse, R0, RZ ;  /* 0x0000000006047210 */ /* 0x041fe20007f9e0ff */
[----:B------:R-:W-:Y:S01]  /*4c7d0*/  VIADD R7, R6, UR4 ;  /* 0x0000000406077c36 */ /* 0x000fe20008000000 */
[----:B------:R-:W-:-:S02]  /*4c7e0*/  ULDC UR4, c[0x0][0x248] ;  /* 0x0000920000047ab9 */ /* 0x000fc40000000800 */
[----:B------:R-:W-:Y:S02]  /*4c7f0*/  LEA.HI.X.SX32 R5, R6, R2, 0x1, P4 ;  /* 0x0000000206057211 */ /* 0x000fe400020f0eff */
[C---:B------:R-:W-:Y:S01]  /*4c800*/  IADD3 R6, P4, R7.reuse, R0, RZ ;  /* 0x0000000007067210 */ /* 0x040fe20007f9e0ff */
[C---:B------:R-:W-:Y:S01]  /*4c810*/  VIADD R8, R7.reuse, UR4 ;  /* 0x0000000407087c36 */ /* 0x040fe20008000000 */
[----:B------:R-:W-:Y:S01]  /*4c820*/  PRMT R11, R14, 0x7772, RZ ;  /* 0x000077720e0b7816 */ /* 0x000fe200000000ff */
[----:B------:R-:W-:Y:S01]  /*4c830*/  @P6 STG.E.U8 desc[UR6][R4.64], R9 ;  /* 0x0000000904006986 */ /* 0x000fe2000c101106 */
[----:B------:R-:W-:Y:S01]  /*4c840*/  LEA.HI.X.SX32 R7, R7, R2, 0x1, P4 ;  /* 0x0000000207077211 */ /* 0x000fe200020f0eff */
[----:B------:R-:W-:-:S04]  /*4c850*/  ULDC UR4, c[0x0][0x248] ;  /* 0x0000920000047ab9 */ /* 0x000fc80000000800 */
[----:B------:R0:W-:Y:S02]  /*4c860*/  @P3 STG.E.U8 desc[UR6][R6.64], R3 ;  /* 0x0000000306003986 */ /* 0x0001e4000c101106 */
[----:B0-----:R-:W-:Y:S02]  /*4c870*/  PRMT R7, R14, 0x7773, RZ ;  /* 0x000077730e077816 */ /* 0x001fe400000000ff */
[----:B------:R-:W2:Y:S01]  /*4c880*/  LDL.LU R14, [R1+0x13e4] ;  /* 0x0013e400010e7983 */ /* 0x000ea20000300800 */
[----:B------:R-:W-:-:S04]  /*4c890*/  IADD3 R4, P6, R8, R0, RZ ;  /* 0x0000000008047210 */ /* 0x000fc80007fde0ff */
[----:B------:R-:W-:Y:S02]  /*4c8a0*/  LEA.HI.X.SX32 R5, R8, R2, 0x1, P6 ;  /* 0x0000000208057211 */ /* 0x000fe400030f0eff */
[----:B------:R-:W-:-:S03]  /*4c8b0*/  PRMT R9, R15, 0x7772, RZ ;  /* 0x000077720f097816 */ /* 0x000fc600000000ff */
[----:B------:R0:W-:Y:S02]  /*4c8c0*/  @P5 STG.E.U8 desc[UR6][R4.64], R11 ;  /* 0x0000000b04005986 */ /* 0x0001e4000c101106 */
[----:B0-----:R-:W-:Y:S02]  /*4c8d0*/  PRMT R11, R15, 0x7773, RZ ;  /* 0x000077730f0b7816 */ /* 0x001fe400000000ff */
[----:B------:R-:W2:Y:S01]  /*4c8e0*/  LDL.LU R15, [R1+0x13e0] ;  /* 0x0013e000010f7983 */ /* 0x000ea20000300800 */
[----:B------:R-:W-:Y:S01]  /*4c8f0*/  ISETP.LT.AND P4, PT, R10, UR5, !P0 ;  /* 0x000000050a007c0c */ /* 0x000fe2000c781270 */
[----:B------:R-:W-:Y:S01]  /*4c900*/  VIADD R6, R8, UR4 ;  /* 0x0000000408067c36 */ /* 0x000fe20008000000 */
[----:B------:R-:W-:Y:S01]  /*4c910*/  ULDC UR5, c[0x0][0x22c] ;  /* 0x00008b0000057ab9 */ /* 0x000fe20000000800 */
[C---:B------:R-:W-:Y:S01]  /*4c920*/  VIADD R10, R23.reuse, 0x9b ;  /* 0x0000009b170a7836 */ /* 0x040fe20000000000 */
[----:B------:R-:W-:Y:S01]  /*4c930*/  ULDC UR4, c[0x0][0x248] ;  /* 0x0000920000047ab9 */ /* 0x000fe20000000800 */
[----:B------:R-:W-:Y:S01]  /*4c940*/  VIADD R8, R23, 0x9c ;  /* 0x0000009c17087836 */ /* 0x000fe20000000000 */
[----:B------:R-:W-:-:S02]  /*4c950*/  IADD3 R4, P5, R6, R0, RZ ;  /* 0x0000000006047210 */ /* 0x000fc40007fbe0ff */
[----:B------:R-:W-:Y:S01]  /*4c960*/  ISETP.LT.AND P3, PT, R10, UR5, !P0 ;  /* 0x000000050a007c0c */ /* 0x000fe2000c761270 */
[----:B------:R-:W-:Y:S01]  /*4c970*/  ULDC UR5, c[0x0][0x22c] ;  /* 0x00008b0000057ab9 */ /* 0x000fe20000000800 */
[----:B------:R-:W-:Y:S01]  /*4c980*/  VIADD R3, R6, UR4 ;  /* 0x0000000406037c36 */ /* 0x000fe20008000000 */
[----:B------:R-:W-:Y:S01]  /*4c990*/  ISETP.LT.AND P6, PT, R8, UR5, !P0 ;  /* 0x0000000508007c0c */ /* 0x000fe2000c7c1270 */
[----:B------:R-:W-:Y:S01]  /*4c9a0*/  VIADD R8, R23, 0x9d ;  /* 0x0000009d17087836 */ /* 0x000fe20000000000 */
[----:B------:R-:W-:Y:S01]  /*4c9b0*/  LEA.HI.X.SX32 R5, R6, R2, 0x1, P5 ;  /* 0x0000000206057211 */ /* 0x000fe200028f0eff */
[----:B------:R-:W-:Y:S01]  /*4c9c0*/  ULDC UR4, c[0x0][0x22c] ;  /* 0x00008b0000047ab9 */ /* 0x000fe20000000800 */
[----:B------:R-:W-:Y:S01]  /*4c9d0*/  IADD3 R6, P5, R3, R0, RZ ;  /* 0x0000000003067210 */ /* 0x000fe20007fbe0ff */
[----:B------:R-:W-:Y:S02]  /*4c9e0*/  ULDC UR5, c[0x0][0x22c] ;  /* 0x00008b0000057ab9 */ /* 0x000fe40000000800 */
[----:B------:R0:W-:Y:S01]  /*4c9f0*/  @P2 STG.E.U8 desc[UR6][R4.64], R7 ;  /* 0x0000000704002986 */ /* 0x0001e2000c101106 */
[----:B------:R-:W-:Y:S01]  /*4ca00*/  ISETP.LT.AND P2, PT, R8, UR4, !P0 ;  /* 0x0000000408007c0c */ /* 0x000fe2000c741270 */
[----:B------:R-:W-:Y:S01]  /*4ca10*/  ULDC UR4, c[0x0][0x248] ;  /* 0x0000920000047ab9 */ /* 0x000fe20000000800 */
[----:B------:R-:W-:Y:S01]  /*4ca20*/  VIADD R8, R23, 0x9e ;  /* 0x0000009e17087836 */ /* 0x000fe20000000000 */
[C---:B0-----:R-:W-:Y:S01]  /*4ca30*/  LEA.HI.X.SX32 R7, R3.reuse, R2, 0x1, P5 ;  /* 0x0000000203077211 */ /* 0x041fe200028f0eff */
[----:B------:R-:W-:Y:S01]  /*4ca40*/  VIADD R3, R3, UR4 ;  /* 0x0000000403037c36 */ /* 0x000fe20008000000 */
[----:B------:R-:W-:-:S03]  /*4ca50*/  ULDC UR4, c[0x0][0x22c] ;  /* 0x00008b0000047ab9 */ /* 0x000fc60000000800 */
[----:B------:R0:W-:Y:S01]  /*4ca60*/  @P4 STG.E.U8 desc[UR6][R6.64], R9 ;  /* 0x0000000906004986 */ /* 0x0001e2000c101106 */
[C---:B------:R-:W-:Y:S02]  /*4ca70*/  IADD3 R4, P4, R3.reuse, R0, RZ ;  /* 0x0000000003047210 */ /* 0x040fe40007f9e0ff */
[----:B------:R-:W-:Y:S01]  /*4ca80*/  ISETP.LT.AND P5, PT, R8, UR4, !P0 ;  /* 0x0000000408007c0c */ /* 0x000fe2000c7a1270 */
[----:B------:R-:W-:Y:S01]  /*4ca90*/  ULDC UR4, c[0x0][0x248] ;  /* 0x0000920000047ab9 */ /* 0x000fe20000000800 */
[C---:B------:R-:W-:Y:S01]  /*4caa0*/  LEA.HI.X.SX32 R5, R3.reuse, R2, 0x1, P4 ;  /* 0x0000000203057211 */ /* 0x040fe200020f0eff */
[----:B------:R-:W-:Y:S01]  /*4cab0*/  VIADD R3, R3, UR4 ;  /* 0x0000000403037c36 */ /* 0x000fe20008000000 */
[----:B------:R-:W-:Y:S01]  /*4cac0*/  ULDC UR4, c[0x0][0x248] ;  /* 0x0000920000047ab9 */ /* 0x000fe20000000800 */
[----:B------:R-:W-:Y:S02]  /*4cad0*/  VIADD R8, R23, 0x9f ;  /* 0x0000009f17087836 */ /* 0x000fe40000000000 */
[----:B------:R1:W-:Y:S01]  /*4cae0*/  @P3 STG.E.U8 desc[UR6][R4.64], R11 ;  /* 0x0000000b04003986 */ /* 0x0003e2000c101106 */
[----:B0-----:R-:W-:Y:S01]  /*4caf0*/  IADD3 R6, P3, R3, R0, RZ ;  /* 0x0000000003067210 */ /* 0x001fe20007f7e0ff */
[----:B------:R-:W-:Y:S01]  /*4cb00*/  VIADD R9, R23, 0xa0 ;  /* 0x000000a017097836 */ /* 0x000fe20000000000 */
[----:B------:R-:W-:Y:S01]  /*4cb10*/  ISETP.LT.AND P4, PT, R8, UR5, !P0 ;  /* 0x0000000508007c0c */ /* 0x000fe2000c781270 */
[----:B------:R-:W-:Y:S01]  /*4cb20*/  ULDC UR5, c[0x0][0x248] ;  /* 0x0000920000057ab9 */ /* 0x000fe20000000800 */
[C---:B------:R-:W-:Y:S01]  /*4cb30*/  LEA.HI.X.SX32 R7, R3.reuse, R2, 0x1, P3 ;  /* 0x0000000203077211 */ /* 0x040fe200018f0eff */
[----:B-1----:R-:W-:Y:S01]  /*4cb40*/  VIADD R5, R3, UR4 ;  /* 0x0000000403057c36 */ /* 0x002fe20008000000 */
[----:B------:R-:W-:Y:S01]  /*4cb50*/  PRMT R10, R29, 0x7772, RZ ;  /* 0x000077721d0a7816 */ /* 0x000fe200000000ff */
[----:B------:R-:W-:-:S03]  /*4cb60*/  ULDC UR4, c[0x0][0x22c] ;  /* 0x00008b0000047ab9 */ /* 0x000fc60000000800 */
[C---:B------:R-:W-:Y:S01]  /*4cb70*/  IADD3 R4, P3, R5.reuse, R0, RZ ;  /* 0x0000000005047210 */ /* 0x040fe20007f7e0ff */
[----:B------:R-:W-:Y:S01]  /*4cb80*/  VIADD R8, R5, UR5 ;  /* 0x0000000505087c36 */ /* 0x000fe20008000000 */
[----:B------:R-:W-:Y:S01]  /*4cb90*/  PRMT R3, R29, 0x7773, RZ ;  /* 0x000077731d037816 */ /* 0x000fe200000000ff */
[----:B------:R0:W-:Y:S01]  /*4cba0*/  @P6 STG.E.U8 desc[UR6][R6.64], R10 ;  /* 0x0000000a06006986 */ /* 0x0001e2000c101106 */
[----:B------:R-:W-:Y:S01]  /*4cbb0*/  LEA.HI.X.SX32 R5, R5, R2, 0x1, P3 ;  /* 0x0000000205057211 */ /* 0x000fe200018f0eff */
[----:B------:R-:W-:Y:S01]  /*4cbc0*/  ULDC UR5, c[0x0][0x22c] ;  /* 0x00008b0000057ab9 */ /* 0x000fe20000000800 */
[----:B------:R-:W-:Y:S01]  /*4cbd0*/  ISETP.LT.AND P3, PT, R9, UR4, !P0 ;  /* 0x0000000409007c0c */ /* 0x000fe2000c761270 */
[----:B------:R-:W-:Y:S01]  /*4cbe0*/  VIADD R9, R23, 0xa1 ;  /* 0x000000a117097836 */ /* 0x000fe20000000000 */
[----:B------:R-:W-:Y:S01]  /*4cbf0*/  ULDC UR4, c[0x0][0x248] ;  /* 0x0000920000047ab9 */ /* 0x000fe20000000800 */
[----:B------:R1:W-:Y:S01]  /*4cc00*/  @P2 STG.E.U8 desc[UR6][R4.64], R3 ;  /* 0x0000000304002986 */ /* 0x0003e2000c101106 */
[----:B------:R-:W-:-:S02]  /*4cc10*/  PRMT R29, R28, 0x7772, RZ ;  /* 0x000077721c1d7816 */ /* 0x000fc400000000ff */
[C---:B0-----:R-:W-:Y:S02]  /*4cc20*/  IADD3 R6, P6, R8.reuse, R0, RZ ;  /* 0x0000000008067210 */ /* 0x041fe40007fde0ff */
[----:B------:R-:W-:Y:S01]  /*4cc30*/  ISETP.LT.AND P2, PT, R9, UR5, !P0 ;  /* 0x0000000509007c0c */ /* 0x000fe2000c741270 */
[C---:B------:R-:W-:Y:S01]  /*4cc40*/  VIADD R9, R8.reuse, UR4 ;  /* 0x0000000408097c36 */ /* 0x040fe20008000000 */
[----:B------:R-:W-:Y:S01]  /*4cc50*/  LEA.HI.X.SX32 R7, R8, R2, 0x1, P6 ;  /* 0x0000000208077211 */ /* 0x000fe200030f0eff */
[----:B------:R-:W-:Y:S01]  /*4cc60*/  VIADD R8, R23, 0xa2 ;  /* 0x000000a217087836 */ /* 0x000fe20000000000 */
[----:B------:R-:W-:Y:S01]  /*4cc70*/  ULDC UR4, c[0x0][0x248] ;  /* 0x0000920000047ab9 */ /* 0x000fe20000000800 */
[----:B------:R-:W-:Y:S02]  /*4cc80*/  ULDC UR5, c[0x0][0x22c] ;  /* 0x00008b0000057ab9 */ /* 0x000fe40000000800 */
[----:B------:R0:W-:Y:S01]  /*4cc90*/  @P5 STG.E.U8 desc[UR6][R6.64], R29 ;  /* 0x0000001d06005986 */ /* 0x0001e2000c101106 */
[C---:B-1----:R-:W-:Y:S01]  /*4cca0*/  IADD3 R4, P5, R9.reuse, R0, RZ ;  /* 0x0000000009047210 */ /* 0x042fe20007fbe0ff */
[----:B------:R-:W-:Y:S01]  /*4ccb0*/  VIADD R3, R9, UR4 ;  /* 0x0000000409037c36 */ /* 0x000fe20008000000 */
[----:B------:R-:W-:Y:S01]  /*4ccc0*/  ISETP.LT.AND P6, PT, R8, UR5, !P0 ;  /* 0x0000000508007c0c */ /* 0x000fe2000c7c1270 */
[----:B------:R-:W-:Y:S01]  /*4ccd0*/  VIADD R8, R23, 0xa3 ;  /* 0x000000a317087836 */ /* 0x000fe20000000000 */
[----:B------:R-:W-:Y:S01]  /*4cce0*/  LEA.HI.X.SX32 R5, R9, R2, 0x1, P5 ;  /* 0x0000000209057211 */ /* 0x000fe200028f0eff */
[----:B------:R-:W-:Y:S01]  /*4ccf0*/  ULDC UR4, c[0x0][0x22c] ;  /* 0x00008b0000047ab9 */ /* 0x000fe20000000800 */
[----:B------:R-:W-:Y:S01]  /*4cd00*/  PRMT R11, R28, 0x7773, RZ ;  /* 0x000077731c0b7816 */ /* 0x000fe200000000ff */
[----:B------:R-:W-:Y:S01]  /*4cd10*/  ULDC UR5, c[0x0][0x22c] ;  /* 0x00008b0000057ab9 */ /* 0x000fe20000000800 */
[----:B0-----:R-:W-:-:S03]  /*4cd20*/  IADD3 R6, P5, R3, R0, RZ ;  /* 0x0000000003067210 */ /* 0x001fc60007fbe0ff */
[----:B------:R0:W-:Y:S01]  /*4cd30*/  @P4 STG.E.U8 desc[UR6][R4.64], R11 ;  /* 0x0000000b04004986 */ /* 0x0001e2000c101106 */
[----:B------:R-:W-:Y:S01]  /*4cd40*/  ISETP.LT.AND P4, PT, R8, UR4, !P0 ;  /* 0x0000000408007c0c */ /* 0x000fe2000c781270 */
[----:B------:R-:W-:Y:S01]  /*4cd50*/  ULDC UR4, c[0x0][0x248] ;  /* 0x0000920000047ab9 */ /* 0x000fe20000000800 */
[C---:B------:R-:W-:Y:S01]  /*4cd60*/  LEA.HI.X.SX32 R7, R3.reuse, R2, 0x1, P5 ;  /* 0x0000000203077211 */ /* 0x040fe200028f0eff */
[----:B------:R-:W-:Y:S01]  /*4cd70*/  VIADD R3, R3, UR4 ;  /* 0x0000000403037c36 */ /* 0x000fe20008000000 */
[----:B------:R-:W-:Y:S01]  /*4cd80*/  ULDC UR4, c[0x0][0x22c] ;  /* 0x00008b0000047ab9 */ /* 0x000fe20000000800 */
[----:B------:R-:W-:-:S05]  /*4cd90*/  VIADD R9, R23, 0xa4 ;  /* 0x000000a417097836 */ /* 0x000fca0000000000 */
[----:B------:R-:W-:Y:S01]  /*4cda0*/  ISETP.LT.AND P5, PT, R9, UR4, !P0 ;  /* 0x0000000409007c0c */ /* 0x000fe2000c7a1270 */
[----:B------:R-:W-:Y:S01]  /*4cdb0*/  ULDC UR4, c[0x0][0x248] ;  /* 0x0000920000047ab9 */ /* 0x000fe20000000800 */
[C---:B0-----:R-:W-:Y:S02]  /*4cdc0*/  VIADD R4, R23.reuse, 0xa5 ;  /* 0x000000a517047836 */ /* 0x041fe40000000000 */
[----:B------:R-:W-:Y:S01]  /*4cdd0*/  VIADD R10, R23, 0xa6 ;  /* 0x000000a6170a7836 */ /* 0x000fe20000000000 */
[----:B---3--:R-:W-:-:S05]  /*4cde0*/  PRMT R29, R12, 0x7770, RZ ;  /* 0x000077700c1d7816 */ /* 0x008fca00000000ff */
[----:B------:R0:W-:Y:S01]  /*4cdf0*/  @P3 STG.E.U8 desc[UR6][R6.64], R29 ;  /* 0x0000001d06003986 */ /* 0x0001e2000c101106 */
[C---:B------:R-:W-:Y:S02]  /*4ce00*/  IADD3 R8, P3, R3.reuse, R0, RZ ;  /* 0x0000000003087210 */ /* 0x040fe40007f7e0ff */
[----:B------:R-:W-:Y:S02]  /*4ce10*/  PRMT R11, R12, 0x7771, RZ ;  /* 0x000077710c0b7816 */ /* 0x000fe400000000ff */
[C---:B------:R-:W-:Y:S01]  /*4ce20*/  LEA.HI.X.SX32 R9, R3.reuse, R2, 0x1, P3 ;  /* 0x0000000203097211 */ /* 0x040fe200018f0eff */
[----:B------:R-:W-:Y:S01]  /*4ce30*/  VIADD R3, R3, UR4 ;  /* 0x0000000403037c36 */ /* 0x000fe20008000000 */
[----:B------:R-:W-:-:S03]  /*4ce40*/  ULDC UR4, c[0x0][0x248] ;  /* 0x0000920000047ab9 */ /* 0x000fc60000000800 */
[----:B------:R1:W-:Y:S01]  /*4ce50*/  @P2 STG.E.U8 desc[UR6][R8.64], R11 ;  /* 0x0000000b08002986 */ /* 0x0003e2000c101106 */
[C---:B------:R-:W-:Y:S01]  /*4ce60*/  VIADD R5, R3.reuse, UR4 ;  /* 0x0000000403057c36 */ /* 0x040fe20008000000 */
[C---:B0-----:R-:W-:Y:S01]  /*4ce70*/  IADD3 R6, P2, R3.reuse, R0, RZ ;  /* 0x0000000003067210 */ /* 0x041fe20007f5e0ff */
[----:B------:R-:W-:Y:S01]  /*4ce80*/  ULDC UR4, c[0x0][0x22c] ;  /* 0x00008b0000047ab9 */ /* 0x000fe20000000800 */
[----:B------:R-:W-:Y:S01]  /*4ce90*/  ISETP.LT.AND P3, PT, R4, UR5, !P0 ;  /* 0x0000000504007c0c */ /* 0x000fe2000c761270 */
[----:B------:R-:W-:Y:S01]  /*4cea0*/  ULDC UR5, c[0x0][0x248] ;  /* 0x0000920000057ab9 */ /* 0x000fe20000000800 */
[----:B------:R-:W-:Y:S02]  /*4ceb0*/  LEA.HI.X.SX32 R7, R3, R2, 0x1, P2 ;  /* 0x0000000203077211 */ /* 0x000fe400010f0eff */
[C---:B------:R-:W-:Y:S01]  /*4cec0*/  IADD3 R4, P2, R5.reuse, R0, RZ ;  /* 0x0000000005047210 */ /* 0x040fe20007f5e0ff */
[----:B-1----:R-:W-:-:S03]  /*4ced0*/  VIADD R11, R5, UR5 ;  /* 0x00000005050b7c36 */ /* 0x002fc60008000000 */
[----:B------:R-:W-:Y:S01]  /*4cee0*/  LEA.HI.X.SX32 R5, R5, R2, 0x1, P2 ;  /* 0x0000000205057211 */ /* 0x000fe200010f0eff */
[----:B------:R-:W-:Y:S01]  /*4cef0*/  ULDC UR5, c[0x0][0x22c] ;  /* 0x00008b0000057ab9 */ /* 0x000fe20000000800 */
[----:B------:R-:W-:Y:S01]  /*4cf00*/  ISETP.LT.AND P2, PT, R10, UR4, !P0 ;  /* 0x000000040a007c0c */ /* 0x000fe2000c741270 */
[----:B------:R-:W-:Y:S01]  /*4cf10*/  ULDC UR4, c[0x0][0x248] ;  /* 0x0000920000047ab9 */ /* 0x000fe20000000800 */
[----:B----4-:R-:W-:-:S05]  /*4cf20*/  PRMT R28, R13, 0x7770, RZ ;  /* 0x000077700d1c7816 */ /* 0x010fca00000000ff */
[----:B------:R0:W-:Y:S01]  /*4cf30*/  @P6 STG.E.U8 desc[UR6][R6.64], R28 ;  /* 0x0000001c06006986 */ /* 0x0001e2000c101106 */
[----:B------:R-:W-:Y:S02]  /*4cf40*/  IADD3 R8, P6, R11, R0, RZ ;  /* 0x000000000b087210 */ /* 0x000fe40007fde0ff */
[----:B------:R-:W-:Y:S02]  /*4cf50*/  PRMT R3, R13, 0x7771, RZ ;  /* 0x000077710d037816 */ /* 0x000fe400000000ff */
[C---:B------:R-:W-:Y:S01]  /*4cf60*/  LEA.HI.X.SX32 R9, R11.reuse, R2, 0x1, P6 ;  /* 0x000000020b097211 */ /* 0x040fe200030f0eff */
[----:B------:R-:W-:Y:S01]  /*4cf70*/  VIADD R11, R11, UR4 ;  /* 0x000000040b0b7c36 */ /* 0x000fe20008000000 */
[----:B------:R-:W-:Y:S01]  /*4cf80*/  ULDC UR4, c[0x0][0x248] ;  /* 0x0000920000047ab9 */ /* 0x000fe20000000800 */
[----:B------:R1:W-:Y:S01]  /*4cf90*/  @P4 STG.E.U8 desc[UR6][R4.64], R3 ;  /* 0x0000000304004986 */ /* 0x0003e2000c101106 */
[C---:B------:R-:W-:Y:S02]  /*4cfa0*/  VIADD R10, R23.reuse, 0xa7 ;  /* 0x000000a7170a7836 */ /* 0x040fe40000000000 */
[----:B0-----:R-:W-:-:S03]  /*4cfb0*/  VIADD R6, R23, 0xa8 ;  /* 0x000000a817067836 */ /* 0x001fc60000000000 */
[----:B------:R-:W-:Y:S01]  /*4cfc0*/  ISETP.LT.AND P4, PT, R10, UR5, !P0 ;  /* 0x000000050a007c0c */ /* 0x000fe2000c781270 */
[----:B------:R-:W-:Y:S01]  /*4cfd0*/  ULDC UR5, c[0x0][0x22c] ;  /* 0x00008b0000057ab9 */ /* 0x000fe20000000800 */
[----:B------:R-:W-:Y:S02]  /*4cfe0*/  VIADD R7, R23, 0xa9 ;  /* 0x000000a917077836 */ /* 0x000fe40000000000 */
[----:B-1----:R-:W-:Y:S01]  /*4cff0*/  VIADD R3, R11, UR4 ;  /* 0x000000040b037c36 */ /* 0x002fe20008000000 */
[----:B------:R-:W-:Y:S01]  /*4d000*/  ISETP.LT.AND P6, PT, R6, UR5, !P0 ;  /* 0x0000000506007c0c */ /* 0x000fe2000c7c1270 */
[----:B------:R-:W-:Y:S01]  /*4d010*/  ULDC UR4, c[0x0][0x22c] ;  /* 0x00008b0000047ab9 */ /* 0x000fe20000000800 */
[----:B------:R-:W-:Y:S01]  /*4d020*/  ULDC UR5, c[0x0][0x22c] ;  /* 0x00008b0000057ab9 */ /* 0x000fe20000000800 */
[----:B--2---:R-:W-:-:S05]  /*4d030*/  PRMT R29, R14, 0x7770, RZ ;  /* 0x000077700e1d7816 */ /* 0x004fca00000000ff */
[----:B------:R0:W-:Y:S01]  /*4d040*/  @P5 STG.E.U8 desc[UR6][R8.64], R29 ;  /* 0x0000001d08005986 */ /* 0x0001e2000c101106 */
[----:B------:R-:W-:-:S04]  /*4d050*/  IADD3 R4, P5, R11, R0, RZ ;  /* 0x000000000b047210 */ /* 0x000fc80007fbe0ff */
[----:B------:R-:W-:Y:S02]  /*4d060*/  LEA.HI.X.SX32 R5, R11, R2, 0x1, P5 ;  /* 0x000000020b057211 */ /* 0x000fe400028f0eff */
[----:B------:R-:W-:Y:S02]  /*4d070*/  PRMT R11, R14, 0x7771, RZ ;  /* 0x000077710e0b7816 */ /* 0x000fe400000000ff */
[----:B------:R-:W-:-:S03]  /*4d080*/  IADD3 R6, P5, R3, R0, RZ ;  /* 0x0000000003067210 */ /* 0x000fc60007fbe0ff */
[----:B------:R1:W-:Y:S01]  /*4d090*/  @P3 STG.E.U8 desc[UR6][R4.64], R11 ;  /* 0x0000000b04003986 */ /* 0x0003e2000c101106 */
[----:B------:R-:W-:Y:S01]  /*4d0a0*/  ISETP.LT.AND P3, PT, R7, UR4, !P0 ;  /* 0x0000000407007c0c */ /* 0x000fe2000c761270 */
[----:B------:R-:W-:Y:S01]  /*4d0b0*/  ULDC UR4, c[0x0][0x248] ;  /* 0x0000920000047ab9 */ /* 0x000fe20000000800 */
[C---:B------:R-:W-:Y:S01]  /*4d0c0*/  LEA.HI.X.SX32 R7, R3.reuse, R2, 0x1, P5 ;  /* 0x0000000203077211 */ /* 0x040fe200028f0eff */
[----:B------:R-:W-:Y:S01]  /*4d0d0*/  VIADD R3, R3, UR4 ;  /* 0x0000000403037c36 */ /* 0x000fe20008000000 */
[----:B------:R-:W-:Y:S01]  /*4d0e0*/  ULDC UR4, c[0x0][0x22c] ;  /* 0x00008b0000047ab9 */ /* 0x000fe20000000800 */
[----:B0-----:R-:W-:Y:S01]  /*4d0f0*/  PRMT R29, R15, 0x7770, RZ ;  /* 0x000077700f1d7816 */ /* 0x001fe200000000ff */
[----:B------:R-:W-:-:S04]  /*4d100*/  VIADD R9, R23, 0xaa ;  /* 0x000000aa17097836 */ /* 0x000fc80000000000 */
[----:B------:R0:W-:Y:S01]  /*4d110*/  @P2 STG.E.U8 desc[UR6][R6.64], R29 ;  /* 0x0000001d06002986 */ /* 0x0001e2000c101106 */
[----:B------:R-:W-:Y:S02]  /*4d120*/  IADD3 R8, P2, R3, R0, RZ ;  /* 0x0000000003087210 */ /* 0x000fe40007f5e0ff */
[----:B------:R-:W-:Y:S01]  /*4d130*/  ISETP.LT.AND P5, PT, R9, UR4, !P0 ;  /* 0x0000000409007c0c */ /* 0x000fe2000c7a1270 */
[----:B------:R-:W-:Y:S01]  /*4d140*/  ULDC UR4, c[0x0][0x248] ;  /* 0x0000920000047ab9 */ /* 0x000fe20000000800 */
[C---:B------:R-:W-:Y:S01]  /*4d150*/  LEA.HI.X.SX32 R9, R3.reuse, R2, 0x1, P2 ;  /* 0x0000000203097211 */ /* 0x040fe200010f0eff */
[----:B------:R-:W-:Y:S01]  /*4d160*/  VIADD R3, R3, UR4 ;  /* 0x0000000403037c36 */ /* 0x000fe20008000000 */
[----:B-1----:R-:W-:Y:S01]  /*4d170*/  PRMT R11, R15, 0x7771, RZ ;  /* 0x000077710f0b7816 */ /* 0x002fe200000000ff */
[----:B------:R-:W-:Y:S01]  /*4d180*/  VIADD R4, R23, 0xab ;  /* 0x000000ab17047836 */ /* 0x000fe20000000000 */
[----:B------:R-:W-:-:S03]  /*4d190*/  ULDC UR4, c[0x0][0x248] ;  /* 0x0000920000047ab9 */ /* 0x000fc60000000800 */
[----:B------:R1:W-:Y:S01]  /*4d1a0*/  @P4 STG.E.U8 desc[UR6][R8.64], R11 ;  /* 0x0000000b08004986 */ /* 0x0003e2000c101106 */
[C---:B0-----:R-:W-:Y:S01]  /*4d1b0*/  IADD3 R6, P4, R3.reuse, R0, RZ ;  /* 0x0000000003067210 */ /* 0x041fe20007f9e0ff */
[C---:B------:R-:W-:Y:S01]  /*4d1c0*/  VIADD R5, R3.reuse, UR4 ;  /* 0x0000000403057c36 */ /* 0x040fe20008000000 */
[----:B------:R-:W-:Y:S01]  /*4d1d0*/  ISETP.LT.AND P2, PT, R4, UR5, !P0 ;  /* 0x0000000504007c0c */ /* 0x000fe2000c741270 */
[----:B------:R-:W-:Y:S01]  /*4d1e0*/  ULDC UR5, c[0x0][0x248] ;  /* 0x0000920000057ab9 */ /* 0x000fe20000000800 */
[----:B------:R-:W-:Y:S02]  /*4d1f0*/  LEA.HI.X.SX32 R7, R3, R2, 0x1, P4 ;  /* 0x0000000203077211 */ /* 0x000fe400020f0eff */
[----:B------:R-:W-:Y:S01]  /*4d200*/  PRMT R28, R16, 0x7770, RZ ;  /* 0x00007770101c7816 */ /* 0x000fe200000000ff */
[----:B------:R-:W-:Y:S01]  /*4d210*/  VIADD R10, R23, 0xac ;  /* 0x000000ac170a7836 */ /* 0x000fe20000000000 */
[C---:B------:R-:W-:Y:S01]  /*4d220*/  IADD3 R4, P4, R5.reuse, R0, RZ ;  /* 0x0000000005047210 */ /* 0x040fe20007f9e0ff */
[----:B------:R-:W-:Y:S01]  /*4d230*/  ULDC UR4, c[0x0][0x22c] ;  /* 0x00008b0000047ab9 */ /* 0x000fe20000000800 */
[C---:B-1----:R-:W-:Y:S01]  /*4d240*/  VIADD R11, R5.reuse, UR5 ;  /* 0x00000005050b7c36 */ /* 0x042fe20008000000 */
[----:B------:R0:W-:Y:S01]  /*4d250*/  @P6 STG.E.U8 desc[UR6][R6.64], R28 ;  /* 0x0000001c06006986 */ /* 0x0001e2000c101106 */
[----:B------:R-:W-:Y:S01]  /*4d260*/  LEA.HI.X.SX32 R5, R5, R2, 0x1, P4 ;  /* 0x0000000205057211 */ /* 0x000fe200020f0eff */
[----:B------:R-:W-:-:S02]  /*4d270*/  ULDC UR5, c[0x0][0x22c] ;  /* 0x00008b0000057ab9 */ /* 0x000fc40000000800 */
[C---:B------:R-:W-:Y:S02]  /*4d280*/  IADD3 R8, P6, R11.reuse, R0, RZ ;  /* 0x000000000b087210 */ /* 0x040fe40007fde0ff */
[----:B------:R-:W-:Y:S01]  /*4d290*/  ISETP.LT.AND P4, PT, R10, UR4, !P0 ;  /* 0x000000040a007c0c */ /* 0x000fe2000c781270 */
[----:B------:R-:W-:Y:S01]  /*4d2a0*/  ULDC UR4, c[0x0][0x248] ;  /* 0x0000920000047ab9 */ /* 0x000fe20000000800 */
[----:B------:R-:W-:Y:S02]  /*4d2b0*/  PRMT R3, R16, 0x7771, RZ ;  /* 0x0000777110037816 */ /* 0x000fe400000000ff */
[C---:B------:R-:W-:Y:S01]  /*4d2c0*/  LEA.HI.X.SX32 R9, R11.reuse, R2, 0x1, P6 ;  /* 0x000000020b097211 */ /* 0x040fe200030f0eff */
[----:B------:R-:W-:Y:S01]  /*4d2d0*/  VIADD R11, R11, UR4 ;  /* 0x000000040b0b7c36 */ /* 0x000fe20008000000 */
[----:B------:R-:W-:Y:S01]  /*4d2e0*/  PRMT R29, R17, 0x7770, RZ ;  /* 0x00007770111d7816 */ /* 0x000fe200000000ff */
[----:B------:R1:W-:Y:S01]  /*4d2f0*/  @P3 STG.E.U8 desc[UR6][R4.64], R3 ;  /* 0x0000000304003986 */ /* 0x0003e2000c101106 */
[----:B------:R-:W-:Y:S01]  /*4d300*/  VIADD R10, R23, 0xad ;  /* 0x000000ad170a7836 */ /* 0x000fe20000000000 */
[----:B------:R-:W-:-:S02]  /*4d310*/  ULDC UR4, c[0x0][0x248] ;  /* 0x0000920000047ab9 */ /* 0x000fc40000000800 */
[----:B------:R2:W-:Y:S01]  /*4d320*/  @P5 STG.E.U8 desc[UR6][R8.64], R29 ;  /* 0x0000001d08005986 */ /* 0x0005e2000c101106 */
[----:B0-----:R-:W-:Y:S01]  /*4d330*/  VIADD R6, R23, 0xae ;  /* 0x000000ae17067836 */ /* 0x001fe20000000000 */
[----:B------:R-:W-:Y:S01]  /*4d340*/  ISETP.LT.AND P3, PT, R10, UR5, !P0 ;  /* 0x000000050a007c0c */ /* 0x000fe2000c761270 */
[----:B------:R-:W-:Y:S01]  /*4d350*/  ULDC UR5, c[0x0][0x22c] ;  /* 0x00008b0000057ab9 */ /* 0x000fe20000000800 */
[C---:B-1----:R-:W-:Y:S01]  /*4d360*/  IADD3 R4, P5, R11.reuse, R0, RZ ;  /* 0x000000000b047210 */ /* 0x042fe20007fbe0ff */
[----:B------:R-:W-:Y:S02]  /*4d370*/  VIADD R3, R11, UR4 ;  /* 0x000000040b037c36 */ /* 0x000fe40008000000 */
[----:B------:R-:W-:Y:S01]  /*4d380*/  VIADD R7, R23, 0xaf ;  /* 0x000000af17077836 */ /* 0x000fe20000000000 */
[----:B------:R-:W-:Y:S01]  /*4d390*/  LEA.HI.X.SX32 R5, R11, R2, 0x1, P5 ;  /* 0x000000020b057211 */ /* 0x000fe200028f0eff */
[----:B------:R-:W-:Y:S01]  /*4d3a0*/  ULDC UR4, c[0x0][0x22c] ;  /* 0x00008b0000047ab9 */ /* 0x000fe20000000800 */
[----:B------:R-:W-:-:S02]  /*4d3b0*/  PRMT R11, R17, 0x7771, RZ ;  /* 0x00007771110b7816 */ /* 0x000fc400000000ff */
[----:B------:R-:W-:Y:S02]  /*4d3c0*/  ISETP.LT.AND P6, PT, R6, UR5, !P0 ;  /* 0x0000000506007c0c */ /* 0x000fe4000c7c1270 */
[----:B--2---:R-:W-:Y:S01]  /*4d3d0*/  PRMT R29, R18, 0x7770, RZ ;  /* 0x00007770121d7816 */ /* 0x004fe200000000ff */
[----:B------:R0:W-:Y:S01]  /*4d3e0*/  @P2 STG.E.U8 desc[UR6][R4.64], R11 ;  /* 0x0000000b04002986 */ /* 0x0001e2000c101106 */
[----:B------:R-:W-:Y:S01]  /*4d3f0*/  IADD3 R6, P5, R3, R0, RZ ;  /* 0x0000000003067210 */ /* 0x000fe20007fbe0ff */
[----:B------:R-:W-:Y:S01]  /*4d400*/  VIADD R9, R23, 0xb0 ;  /* 0x000000b017097836 */ /* 0x000fe20000000000 */
[----:B------:R-:W-:Y:S01]  /*4d410*/  ISETP.LT.AND P2, PT, R7, UR4, !P0 ;  /* 0x0000000407007c0c */ /* 0x000fe2000c741270 */
[----:B------:R-:W-:Y:S01]  /*4d420*/  ULDC UR4, c[0x0][0x248] ;  /* 0x0000920000047ab9 */ /* 0x000fe20000000800 */
[C---:B------:R-:W-:Y:S01]  /*4d430*/  LEA.HI.X.SX32 R7, R3.reuse, R2, 0x1, P5 ;  /* 0x0000000203077211 */ /* 0x040fe200028f0eff */
[----:B------:R-:W-:Y:S01]  /*4d440*/  VIADD R3, R3, UR4 ;  /* 0x0000000403037c36 */ /* 0x000fe20008000000 */
[----:B------:R-:W-:Y:S01]  /*4d450*/  ULDC UR4, c[0x0][0x22c] ;  /* 0x00008b0000047ab9 */ /* 0x000fe20000000800 */
[----:B------:R-:W-:-:S02]  /*4d460*/  ULDC UR5, c[0x0][0x22c] ;  /* 0x00008b0000057ab9 */ /* 0x000fc40000000800 */
[----:B------:R1:W-:Y:S01]  /*4d470*/  @P4 STG.E.U8 desc[UR6][R6.64], R29 ;  /* 0x0000001d06004986 */ /* 0x0003e2000c101106 */
[----:B------:R-:W-:Y:S02]  /*4d480*/  IADD3 R8, P4, R3, R0, RZ ;  /* 0x0000000003087210 */ /* 0x000fe40007f9e0ff */
[----:B------:R-:W-:Y:S01]  /*4d490*/  ISETP.LT.AND P5, PT, R9, UR4, !P0 ;  /* 0x0000000409007c0c */ /* 0x000fe2000c7a1270 */
[----:B------:R-:W-:Y:S01]  /*4d4a0*/  ULDC UR4, c[0x0][0x248] ;  /* 0x0000920000047ab9 */ /* 0x000fe20000000800 */
[C---:B------:R-:W-:Y:S01]  /*4d4b0*/  LEA.HI.X.SX32 R9, R3.reuse, R2, 0x1, P4 ;  /* 0x0000000203097211 */ /* 0x040fe200020f0eff */
[----:B------:R-:W-:Y:S01]  /*4d4c0*/  VIADD R3, R3, UR4 ;  /* 0x0000000403037c36 */ /* 0x000fe20008000000 */
[----:B0-----:R-:W-:Y:S01]  /*4d4d0*/  PRMT R11, R18, 0x7771, RZ ;  /* 0x00007771120b7816 */ /* 0x001fe200000000ff */
[----:B------:R-:W-:Y:S01]  /*4d4e0*/  ULDC UR4, c[0x0][0x248] ;  /* 0x0000920000047ab9 */ /* 0x000fe20000000800 */
[----:B------:R-:W-:Y:S02]  /*4d4f0*/  VIADD R4, R23, 0xb1 ;  /* 0x000000b117047836 */ /* 0x000fe40000000000 */
[C---:B------:R-:W-:Y:S01]  /*4d500*/  VIADD R5, R3.reuse, UR4 ;  /* 0x0000000403057c36 */ /* 0x040fe20008000000 */
[----:B------:R0:W-:Y:S01]  /*4d510*/  @P3 STG.E.U8 desc[UR6][R8.64], R11 ;  /* 0x0000000b08003986 */ /* 0x0001e2000c101106 */
[----:B-1----:R-:W-:Y:S01]  /*4d520*/  IADD3 R6, P3, R3, R0, RZ ;  /* 0x0000000003067210 */ /* 0x002fe20007f7e0ff */
[----:B------:R-:W-:Y:S01]  /*4d530*/  VIADD R28, R23, 0xb3 ;  /* 0x000000b3171c7836 */ /* 0x000fe20000000000 */
[----:B------:R-:W-:Y:S01]  /*4d540*/  ISETP.LT.AND P4, PT, R4, UR5, !P0 ;  /* 0x0000000504007c0c */ /* 0x000fe2000c781270 */
[----:B------:R-:W-:Y:S01]  /*4d550*/  ULDC UR5, c[0x0][0x248] ;  /* 0x0000920000057ab9 */ /* 0x000fe20000000800 */
[----:B------:R-:W-:Y:S01]  /*4d560*/  LEA.HI.X.SX32 R7, R3, R2, 0x1, P3 ;  /* 0x0000000203077211 */ /* 0x000fe200018f0eff */
[----:B------:R-:W-:Y:S01]  /*4d570*/  VIADD R10, R23, 0xb2 ;  /* 0x000000b2170a7836 */ /* 0x000fe20000000000 */
[----:B------:R-:W-:Y:S01]  /*4d580*/  IADD3 R4, P3, R5, R0, RZ ;  /* 0x0000000005047210 */ /* 0x000fe20007f7e0ff */
[----:B------:R-:W2:Y:S01]  /*4d590*/  LDL.LU R23, [R1+0x13dc] ;  /* 0x0013dc0001177983 */ /* 0x000ea20000300800 */
[C---:B------:R-:W-:Y:S01]  /*4d5a0*/  PRMT R29, R19.reuse, 0x7770, RZ ;  /* 0x00007770131d7816 */ /* 0x040fe200000000ff */
[----:B------:R-:W-:Y:S01]  /*4d5b0*/  ULDC UR4, c[0x0][0x22c] ;  /* 0x00008b0000047ab9 */ /* 0x000fe20000000800 */
[----:B------:R-:W-:Y:S01]  /*4d5c0*/  PRMT R3, R19, 0x7771, RZ ;  /* 0x0000777113037816 */ /* 0x000fe200000000ff */
[C---:B0-----:R-:W-:Y:S01]  /*4d5d0*/  VIADD R11, R5.reuse, UR5 ;  /* 0x00000005050b7c36 */ /* 0x041fe20008000000 */
[----:B------:R-:W-:Y:S01]  /*4d5e0*/  LEA.HI.X.SX32 R5, R5, R2, 0x1, P3 ;  /* 0x0000000205057211 */ /* 0x000fe200018f0eff */
[----:B------:R-:W-:Y:S01]  /*4d5f0*/  @P6 STG.E.U8 desc[UR6][R6.64], R29 ;  /* 0x0000001d06006986 */ /* 0x000fe2000c101106 */
[----:B------:R-:W-:-:S03]  /*4d600*/  ULDC UR5, c[0x0][0x22c] ;  /* 0x00008b0000057ab9 */ /* 0x000fc60000000800 */
[----:B------:R0:W-:Y:S01]  /*4d610*/  @P2 STG.E.U8 desc[UR6][R4.64], R3 ;  /* 0x0000000304002986 */ /* 0x0001e2000c101106 */
[----:B------:R-:W-:Y:S01]  /*4d620*/  ISETP.LT.AND P2, PT, R28, UR5, !P0 ;  /* 0x000000051c007c0c */ /* 0x000fe2000c741270 */
[----:B------:R-:W-:Y:S02]  /*4d630*/  ULDC UR5, c[0x0][0x22c] ;  /* 0x00008b0000057ab9 */ /* 0x000fe40000000800 */
[----:B------:R-:W3:Y:S01]  /*4d640*/  LDL.LU R28, [R1+0x440] ;  /* 0x00044000011c7983 */ /* 0x000ee20000300800 */
[C---:B------:R-:W-:Y:S02]  /*4d650*/  IADD3 R8, P6, R11.reuse, R0, RZ ;  /* 0x000000000b087210 */ /* 0x040fe40007fde0ff */
[----:B------:R-:W-:Y:S01]  /*4d660*/  ISETP.LT.AND P3, PT, R10, UR4, !P0 ;  /* 0x000000040a007c0c */ /* 0x000fe2000c761270 */
[----:B------:R-:W-:Y:S01]  /*4d670*/  ULDC UR4, c[0x0][0x248] ;  /* 0x0000920000047ab9 */ /* 0x000fe20000000800 */
[C---:B------:R-:W-:Y:S01]  /*4d680*/  LEA.HI.X.SX32 R9, R11.reuse, R2, 0x1, P6 ;  /* 0x000000020b097211 */ /* 0x040fe200030f0eff */
[----:B------:R-:W-:Y:S01]  /*4d690*/  VIADD R11, R11, UR4 ;  /* 0x000000040b0b7c36 */ /* 0x000fe20008000000 */
[----:B------:R-:W-:Y:S01]  /*4d6a0*/  PRMT R10, R12, 0x7772, RZ ;  /* 0x000077720c0a7816 */ /* 0x000fe200000000ff */
[----:B------:R-:W-:-:S04]  /*4d6b0*/  ULDC UR4, c[0x0][0x248] ;  /* 0x0000920000047ab9 */ /* 0x000fc80000000800 */
[----:B------:R-:W-:Y:S01]  /*4d6c0*/  @P5 STG.E.U8 desc[UR6][R8.64], R10 ;  /* 0x0000000a08005986 */ /* 0x000fe2000c101106 */
[C---:B0-----:R-:W-:Y:S01]  /*4d6d0*/  IADD3 R4, P5, R11.reuse, R0, RZ ;  /* 0x000000000b047210 */ /* 0x041fe20007fbe0ff */
[C---:B------:R-:W-:Y:S01]  /*4d6e0*/  VIADD R3, R11.reuse, UR4 ;  /* 0x000000040b037c36 */ /* 0x040fe20008000000 */
[----:B------:R-:W-:Y:S01]  /*4d6f0*/  PRMT R29, R12, 0x7773, RZ ;  /* 0x000077730c1d7816 */ /* 0x000fe200000000ff */
[----:B------:R-:W-:Y:S01]  /*4d700*/  ULDC UR4, c[0x0][0x22c] ;  /* 0x00008b0000047ab9 */ /* 0x000fe20000000800 */
[----:B------:R-:W-:Y:S02]  /*4d710*/  LEA.HI.X.SX32 R5, R11, R2, 0x1, P5 ;  /* 0x000000020b057211 */ /* 0x000fe400028f0eff */
[----:B------:R-:W-:-:S03]  /*4d720*/  PRMT R11, R13, 0x7772, RZ ;  /* 0x000077720d0b7816 */ /* 0x000fc600000000ff */
[----:B------:R0:W-:Y:S01]  /*4d730*/  @P4 STG.E.U8 desc[UR6][R4.64], R29 ;  /* 0x0000001d04004986 */ /* 0x0001e2000c101106 */
[----:B------:R-:W-:Y:S02]  /*4d740*/  PRMT R13, R13, 0x7773, RZ ;  /* 0x000077730d0d7816 */ /* 0x000fe400000000ff */
[----:B0-----:R-:W-:Y:S01]  /*4d750*/  PRMT R29, R14, 0x7772, RZ ;  /* 0x000077720e1d7816 */ /* 0x001fe200000000ff */
[C---:B---3--:R-:W-:Y:S02]  /*4d760*/  VIADD R6, R28.reuse, 0xb4 ;  /* 0x000000b41c067836 */ /* 0x048fe40000000000 */
[----:B------:R-:W-:-:S03]  /*4d770*/  VIADD R7, R28, 0xb5 ;  /* 0x000000b51c077836 */ /* 0x000fc60000000000 */
[----:B------:R-:W-:Y:S01]  /*4d780*/  ISETP.LT.AND P6, PT, R6, UR5, !P0 ;  /* 0x0000000506007c0c */ /* 0x000fe2000c7c1270 */
[C---:B------:R-:W-:Y:S01]  /*4d790*/  VIADD R9, R28.reuse, 0xb6 ;  /* 0x000000b61c097836 */ /* 0x040fe20000000000 */
[----:B------:R-:W-:Y:S01]  /*4d7a0*/  IADD3 R6, P5, R3, R0, RZ ;  /* 0x0000000003067210 */ /* 0x000fe20007fbe0ff */
[----:B------:R-:W-:Y:S01]  /*4d7b0*/  VIADD R4, R28, 0xb7 ;  /* 0x000000b71c047836 */ /* 0x000fe20000000000 */
[----:B------:R-:W-:Y:S01]  /*4d7c0*/  ISETP.LT.AND P4, PT, R7, UR4, !P0 ;  /* 0x0000000407007c0c */ /* 0x000fe2000c781270 */
[----:B------:R-:W-:Y:S01]  /*4d7d0*/  ULDC UR4, c[0x0][0x248] ;  /* 0x0000920000047ab9 */ /* 0x000fe20000000800 */
[C---:B------:R-:W-:Y:S01]  /*4d7e0*/  LEA.HI.X.SX32 R7, R3.reuse, R2, 0x1, P5 ;  /* 0x0000000203077211 */ /* 0x040fe200028f0eff */
[----:B------:R-:W-:Y:S01]  /*4d7f0*/  VIADD R3, R3, UR4 ;  /* 0x0000000403037c36 */ /* 0x000fe20008000000 */
[----:B------:R-:W-:Y:S01]  /*4d800*/  ULDC UR4, c[0x0][0x22c] ;  /* 0x00008b0000047ab9 */ /* 0x000fe20000000800 */
[----:B------:R-:W-:Y:S02]  /*4d810*/  ULDC UR5, c[0x0][0x22c] ;  /* 0x00008b0000057ab9 */ /* 0x000fe40000000800 */
[----:B------:R0:W-:Y:S01]  /*4d820*/  @P3 STG.E.U8 desc[UR6][R6.64], R11 ;  /* 0x0000000b06003986 */ /* 0x0001e2000c101106 */
[----:B------:R-:W-:-:S02]  /*4d830*/  IADD3 R8, P3, R3, R0, RZ ;  /* 0x0000000003087210 */ /* 0x000fc40007f7e0ff */
[----:B------:R-:W-:Y:S01]  /*4d840*/  ISETP.LT.AND P5, PT, R9, UR4, !P0 ;  /* 0x0000000409007c0c */ /* 0x000fe2000c7a1270 */
[----:B------:R-:W-:Y:S01]  /*4d850*/  ULDC UR4, c[0x0][0x248] ;  /* 0x0000920000047ab9 */ /* 0x000fe20000000800 */
[C---:B------:R-:W-:Y:S01]  /*4d860*/  LEA.HI.X.SX32 R9, R3.reuse, R2, 0x1, P3 ;  /* 0x0000000203097211 */ /* 0x040fe200018f0eff */
[----:B------:R-:W-:Y:S01]  /*4d870*/  VIADD R3, R3, UR4 ;  /* 0x0000000403037c36 */ /* 0x000fe20008000000 */
[----:B------:R-:W-:-:S03]  /*4d880*/  ULDC UR4, c[0x0][0x248] ;  /* 0x0000920000047ab9 */ /* 0x000fc60000000800 */
[----:B------:R1:W-:Y:S01]  /*4d890*/  @P2 STG.E.U8 desc[UR6][R8.64], R13 ;  /* 0x0000000d08002986 */ /* 0x0003e2000c101106 */
[C---:B------:R-:W-:Y:S01]  /*4d8a0*/  VIADD R5, R3.reuse, UR4 ;  /* 0x0000000403057c36 */ /* 0x040fe20008000000 */
[C---:B0-----:R-:W-:Y:S01]  /*4d8b0*/  IADD3 R6, P2, R3.reuse, R0, RZ ;  /* 0x0000000003067210 */ /* 0x041fe20007f5e0ff */
[----:B------:R-:W-:Y:S01]  /*4d8c0*/  VIADD R10, R28, 0xb8 ;  /* 0x000000b81c0a7836 */ /* 0x000fe20000000000 */
[----:B------:R-:W-:Y:S01]  /*4d8d0*/  ISETP.LT.AND P3, PT, R4, UR5, !P0 ;  /* 0x0000000504007c0c */ /* 0x000fe2000c761270 */
[----:B------:R-:W-:Y:S01]  /*4d8e0*/  ULDC UR5, c[0x0][0x248] ;  /* 0x0000920000057ab9 */ /* 0x000fe20000000800 */
[----:B------:R-:W-:Y:S01]  /*4d8f0*/  LEA.HI.X.SX32 R7, R3, R2, 0x1, P2 ;  /* 0x0000000203077211 */ /* 0x000fe200010f0eff */
[C---:B------:R-:W-:Y:S01]  /*4d900*/  VIADD R3, R5.reuse, UR5 ;  /* 0x0000000505037c36 */ /* 0x040fe20008000000 */
[-C--:B------:R-:W-:Y:S01]  /*4d910*/  IADD3 R4, P2, R5, R0.reuse, RZ ;  /* 0x0000000005047210 */ /* 0x080fe20007f5e0ff */
[----:B------:R-:W-:Y:S01]  /*4d920*/  ULDC UR4, c[0x0][0x22c] ;  /* 0x00008b0000047ab9 */ /* 0x000fe20000000800 */
[----:B------:R-:W-:Y:S01]  /*4d930*/  PRMT R11, R14, 0x7773, RZ ;  /* 0x000077730e0b7816 */ /* 0x000fe200000000ff */
[----:B------:R0:W-:Y:S01]  /*4d940*/  @P6 STG.E.U8 desc[UR6][R6.64], R29 ;  /* 0x0000001d06006986 */ /* 0x0001e2000c101106 */
[----:B-1----:R-:W-:Y:S01]  /*4d950*/  IADD3 R8, P6, R3, R0, RZ ;  /* 0x0000000003087210 */ /* 0x002fe20007fde0ff */
[----:B------:R-:W-:Y:S01]  /*4d960*/  ULDC UR5, c[0x0][0x22c] ;  /* 0x00008b0000057ab9 */ /* 0x000fe20000000800 */
[----:B------:R-:W-:-:S02]  /*4d970*/  LEA.HI.X.SX32 R5, R5, R2, 0x1, P2 ;  /* 0x0000000205057211 */ /* 0x000fc400010f0eff */
[----:B------:R-:W-:Y:S01]  /*4d980*/  ISETP.LT.AND P2, PT, R10, UR4, !P0 ;  /* 0x000000040a007c0c */ /* 0x000fe2000c741270 */
[----:B------:R-:W-:Y:S01]  /*4d990*/  ULDC UR4, c[0x0][0x248] ;  /* 0x0000920000047ab9 */ /* 0x000fe20000000800 */
[----:B------:R-:W-:Y:S01]  /*4d9a0*/  LEA.HI.X.SX32 R9, R3, R2, 0x1, P6 ;  /* 0x0000000203097211 */ /* 0x000fe200030f0eff */
[----:B0-----:R-:W3:Y:S01]  /*4d9b0*/  LDL.LU R29, [R1+0x10] ;  /* 0x00001000011d7983 */ /* 0x001ee20000300800 */
[----:B------:R-:W-:Y:S01]  /*4d9c0*/  PRMT R13, R15, 0x7772, RZ ;  /* 0x000077720f0d7816 */ /* 0x000fe200000000ff */
[----:B------:R-:W-:Y:S01]  /*4d9d0*/  VIADD R3, R3, UR4 ;  /* 0x0000000403037c36 */ /* 0x000fe20008000000 */
[----:B------:R-:W-:Y:S01]  /*4d9e0*/  ULDC UR4, c[0x0][0x248] ;  /* 0x0000920000047ab9 */ /* 0x000fe20000000800 */
[----:B------:R0:W-:Y:S01]  /*4d9f0*/  @P4 STG.E.U8 desc[UR6][R4.64], R11 ;  /* 0x0000000b04004986 */ /* 0x0001e2000c101106 */
[----:B------:R-:W-:-:S03]  /*4da00*/  VIADD R10, R28, 0xb9 ;  /* 0x000000b91c0a7836 */ /* 0x000fc60000000000 */
[----:B------:R1:W-:Y:S01]  /*4da10*/  @P5 STG.E.U8 desc[UR6][R8.64], R13 ;  /* 0x0000000d08005986 */ /* 0x0003e2000c101106 */
[----:B------:R-:W-:Y:S01]  /*4da20*/  VIADD R6, R28, 0xba ;  /* 0x000000ba1c067836 */ /* 0x000fe20000000000 */
[----:B------:R-:W-:Y:S01]  /*4da30*/  ISETP.LT.AND P4, PT, R10, UR5, !P0 ;  /* 0x000000050a007c0c */ /* 0x000fe2000c781270 */
[----:B------:R-:W-:Y:S01]  /*4da40*/  ULDC UR5, c[0x0][0x22c] ;  /* 0x00008b0000057ab9 */ /* 0x000fe20000000800 */
[----:B------:R-:W-:Y:S02]  /*4da50*/  PRMT R15, R15, 0x7773, RZ ;  /* 0x000077730f0f7816 */ /* 0x000fe400000000ff */
[C---:B0-----:R-:W-:Y:S01]  /*4da60*/  IADD3 R4, P5, R3.reuse, R0, RZ ;  /* 0x0000000003047210 */ /* 0x041fe20007fbe0ff */
[C---:B------:R-:W-:Y:S01]  /*4da70*/  VIADD R11, R3.reuse, UR4 ;  /* 0x00000004030b7c36 */ /* 0x040fe20008000000 */
[----:B------:R-:W-:Y:S01]  /*4da80*/  ISETP.LT.AND P6, PT, R6, UR5, !P0 ;  /* 0x0000000506007c0c */ /* 0x000fe2000c7c1270 */
[----:B------:R-:W-:Y:S01]  /*4da90*/  ULDC UR4, c[0x0][0x22c] ;  /* 0x00008b0000047ab9 */ /* 0x000fe20000000800 */
[----:B------:R-:W-:Y:S01]  /*4daa0*/  LEA.HI.X.SX32 R5, R3, R2, 0x1, P5 ;  /* 0x0000000203057211 */ /* 0x000fe200028f0eff */
[C---:B------:R-:W-:Y:S01]  /*4dab0*/  VIADD R3, R28.reuse, 0xbb ;  /* 0x000000bb1c037836 */ /* 0x040fe20000000000 */
[----:B------:R-:W-:Y:S01]  /*4dac0*/  IADD3 R6, P5, R11, R0, RZ ;  /* 0x000000000b067210 */ /* 0x000fe20007fbe0ff */
[----:B-1----:R-:W-:Y:S01]  /*4dad0*/  VIADD R9, R28, 0xbc ;  /* 0x000000bc1c097836 */ /* 0x002fe20000000000 */
[----:B------:R-:W-:Y:S01]  /*4dae0*/  ULDC UR5, c[0x0][0x22c] ;  /* 0x00008b0000057ab9 */ /* 0x000fe20000000800 */
[----:B------:R0:W-:Y:S01]  /*4daf0*/  @P3 STG.E.U8 desc[UR6][R4.64], R15 ;  /* 0x0000000f04003986 */ /* 0x0001e2000c101106 */
[----:B------:R-:W-:Y:S01]  /*4db00*/  ISETP.LT.AND P3, PT, R3, UR4, !P0 ;  /* 0x0000000403007c0c */ /* 0x000fe2000c761270 */
[----:B------:R-:W-:Y:S01]  /*4db10*/  ULDC UR4, c[0x0][0x248] ;  /* 0x0000920000047ab9 */ /* 0x000fe20000000800 */
[C---:B------:R-:W-:Y:S01]  /*4db20*/  LEA.HI.X.SX32 R7, R11.reuse, R2, 0x1, P5 ;  /* 0x000000020b077211 */ /* 0x040fe200028f0eff */
[----:B------:R-:W-:Y:S01]  /*4db30*/  VIADD R11, R11, UR4 ;  /* 0x000000040b0b7c36 */ /* 0x000fe20008000000 */
[----:B------:R-:W-:Y:S01]  /*4db40*/  PRMT R3, R16, 0x7772, RZ ;  /* 0x0000777210037816 */ /* 0x000fe200000000ff */
[----:B------:R-:W-:-:S04]  /*4db50*/  ULDC UR4, c[0x0][0x22c] ;  /* 0x00008b0000047ab9 */ /* 0x000fc80000000800 */
[----:B------:R1:W-:Y:S01]  /*4db60*/  @P2 STG.E.U8 desc[UR6][R6.64], R3 ;  /* 0x0000000306002986 */ /* 0x0003e2000c101106 */
[----:B------:R-:W-:Y:S02]  /*4db70*/  IADD3 R8, P2, R11, R0, RZ ;  /* 0x000000000b087210 */ /* 0x000fe40007f5e0ff */
[----:B------:R-:W-:Y:S01]  /*4db80*/  ISETP.LT.AND P5, PT, R9, UR4, !P0 ;  /* 0x0000000409007c0c */ /* 0x000fe2000c7a1270 */
[----:B------:R-:W-:Y:S01]  /*4db90*/  ULDC UR4, c[0x0][0x248] ;  /* 0x0000920000047ab9 */ /* 0x000fe20000000800 */
[C---:B------:R-:W-:Y:S01]  /*4dba0*/  LEA.HI.X.SX32 R9, R11.reuse, R2, 0x1, P2 ;  /* 0x000000020b097211 */ /* 0x040fe200010f0eff */
[----:B------:R-:W-:Y:S01]  /*4dbb0*/  VIADD R11, R11, UR4 ;  /* 0x000000040b0b7c36 */ /* 0x000fe20008000000 */
[----:B0-----:R-:W-:Y:S01]  /*4dbc0*/  PRMT R15, R16, 0x7773, RZ ;  /* 0x00007773100f7816 */ /* 0x001fe200000000ff */
[----:B------:R-:W-:Y:S01]  /*4dbd0*/  VIADD R4, R28, 0xbd ;  /* 0x000000bd1c047836 */ /* 0x000fe20000000000 */
[----:B------:R-:W-:-:S03]  /*4dbe0*/  ULDC UR4, c[0x0][0x248] ;  /* 0x0000920000047ab9 */ /* 0x000fc60000000800 */
[----:B------:R0:W-:Y:S01]  /*4dbf0*/  @P4 STG.E.U8 desc[UR6][R8.64], R15 ;  /* 0x0000000f08004986 */ /* 0x0001e2000c101106 */
[C---:B-1----:R-:W-:Y:S01]  /*4dc00*/  IADD3 R6, P4, R11.reuse, R0, RZ ;  /* 0x000000000b067210 */ /* 0x042fe20007f9e0ff */
[C---:B------:R-:W-:Y:S01]  /*4dc10*/  VIADD R3, R11.reuse, UR4 ;  /* 0x000000040b037c36 */ /* 0x040fe20008000000 */
[----:B------:R-:W-:Y:S01]  /*4dc20*/  ISETP.LT.AND P2, PT, R4, UR5, !P0 ;  /* 0x0000000504007c0c */ /* 0x000fe2000c741270 */
[----:B------:R-:W-:Y:S01]  /*4dc30*/  ULDC UR5, c[0x0][0x248] ;  /* 0x0000920000057ab9 */ /* 0x000fe20000000800 */
[----:B------:R-:W-:Y:S01]  /*4dc40*/  LEA.HI.X.SX32 R7, R11, R2, 0x1, P4 ;  /* 0x000000020b077211 */ /* 0x000fe200020f0eff */
[----:B------:R-:W-:Y:S01]  /*4dc50*/  VIADD R11, R3, UR5 ;  /* 0x00000005030b7c36 */ /* 0x000fe20008000000 */
[----:B------:R-:W-:Y:S01]  /*4dc60*/  PRMT R13, R17, 0x7772, RZ ;  /* 0x00007772110d7816 */ /* 0x000fe200000000ff */
[C---:B------:R-:W-:Y:S01]  /*4dc70*/  VIADD R10, R28.reuse, 0xbe ;  /* 0x000000be1c0a7836 */ /* 0x040fe20000000000 */
[----:B------:R-:W-:Y:S01]  /*4dc80*/  IADD3 R4, P4, R3, R0, RZ ;  /* 0x0000000003047210 */ /* 0x000fe20007f9e0ff */
[----:B------:R-:W-:Y:S01]  /*4dc90*/  ULDC UR4, c[0x0][0x22c] ;  /* 0x00008b0000047ab9 */ /* 0x000fe20000000800 */
[----:B------:R-:W-:Y:S01]  /*4dca0*/  PRMT R17, R17, 0x7773, RZ ;  /* 0x0000777311117816 */ /* 0x000fe200000000ff */
[----:B------:R1:W-:Y:S01]  /*4dcb0*/  @P6 STG.E.U8 desc[UR6][R6.64], R13 ;  /* 0x0000000d06006986 */ /* 0x0003e2000c101106 */
[----:B------:R-:W-:Y:S01]  /*4dcc0*/  LEA.HI.X.SX32 R5, R3, R2, 0x1, P4 ;  /* 0x0000000203057211 */ /* 0x000fe200020f0eff */
[----:B------:R-:W-:Y:S01]  /*4dcd0*/  VIADD R3, R28, 0xbf ;  /* 0x000000bf1c037836 */ /* 0x000fe20000000000 */
[C---:B0-----:R-:W-:Y:S01]  /*4dce0*/  IADD3 R8, P6, R11.reuse, R0, RZ ;  /* 0x000000000b087210 */ /* 0x041fe20007fde0ff */
[----:B------:R-:W-:Y:S01]  /*4dcf0*/  ULDC UR5, c[0x0][0x22c] ;  /* 0x00008b0000057ab9 */ /* 0x000fe20000000800 */
[----:B------:R-:W-:Y:S01]  /*4dd00*/  ISETP.LT.AND P4, PT, R10, UR4, !P0 ;  /* 0x000000040a007c0c */ /* 0x000fe2000c781270 */
[----:B------:R-:W-:Y:S01]  /*4dd10*/  ULDC UR4, c[0x0][0x248] ;  /* 0x0000920000047ab9 */ /* 0x000fe20000000800 */
[C---:B------:R-:W-:Y:S01]  /*4dd20*/  LEA.HI.X.SX32 R9, R11.reuse, R2, 0x1, P6 ;  /* 0x000000020b097211 */ /* 0x040fe200030f0eff */
[----:B------:R0:W-:Y:S01]  /*4dd30*/  @P3 STG.E.U8 desc[UR6][R4.64], R17 ;  /* 0x0000001104003986 */ /* 0x0001e2000c101106 */
[----:B------:R-:W-:Y:S01]  /*4dd40*/  PRMT R15, R18, 0x7772, RZ ;  /* 0x00007772120f7816 */ /* 0x000fe200000000ff */
[----:B------:R-:W-:Y:S01]  /*4dd50*/  VIADD R11, R11, UR4 ;  /* 0x000000040b0b7c36 */ /* 0x000fe20008000000 */
[----:B------:R-:W-:Y:S01]  /*4dd60*/  ISETP.LT.AND P3, PT, R3, UR5, !P0 ;  /* 0x0000000503007c0c */ /* 0x000fe2000c761270 */
[C---:B------:R-:W-:Y:S01]  /*4dd70*/  VIADD R3, R28.reuse, 0xc0 ;  /* 0x000000c01c037836 */ /* 0x040fe20000000000 */
[----:B------:R-:W-:Y:S01]  /*4dd80*/  ULDC UR5, c[0x0][0x22c] ;  /* 0x00008b0000057ab9 */ /* 0x000fe20000000800 */
[----:B------:R4:W-:Y:S01]  /*4dd90*/  @P5 STG.E.U8 desc[UR6][R8.64], R15 ;  /* 0x0000000f08005986 */ /* 0x0009e2000c101106 */
[----:B-1----:R-:W-:Y:S01]  /*4dda0*/  IADD3 R6, P5, R11, R0, RZ ;  /* 0x000000000b067210 */ /* 0x002fe20007fbe0ff */
[----:B------:R-:W-:Y:S01]  /*4ddb0*/  ULDC UR4, c[0x0][0x248] ;  /* 0x0000920000047ab9 */ /* 0x000fe20000000800 */
[----:B------:R-:W-:Y:S01]  /*4ddc0*/  ISETP.LT.AND P6, PT, R3, UR5, !P0 ;  /* 0x0000000503007c0c */ /* 0x000fe2000c7c1270 */
[C---:B------:R-:W-:Y:S01]  /*4ddd0*/  VIADD R3, R11.reuse, UR4 ;  /* 0x000000040b037c36 */ /* 0x040fe20008000000 */
[----:B------:R-:W-:Y:S01]  /*4dde0*/  LEA.HI.X.SX32 R7, R11, R2, 0x1, P5 ;  /* 0x000000020b077211 */ /* 0x000fe200028f0eff */
[----:B0-----:R-:W-:Y:S01]  /*4ddf0*/  VIADD R5, R28, 0xc1 ;  /* 0x000000c11c057836 */ /* 0x001fe20000000000 */
[----:B------:R-:W-:Y:S01]  /*4de00*/  PRMT R13, R18, 0x7773, RZ ;  /* 0x00007773120d7816 */ /* 0x000fe200000000ff */
[----:B------:R-:W-:Y:S01]  /*4de10*/  ULDC UR4, c[0x0][0x22c] ;  /* 0x00008b0000047ab9 */ /* 0x000fe20000000800 */
[----:B------:R-:W-:Y:S01]  /*4de20*/  IADD3 R4, P5, R3, R0, RZ ;  /* 0x0000000003047210 */ /* 0x000fe20007fbe0ff */
[----:B------:R-:W-:-:S02]  /*4de30*/  ULDC UR5, c[0x0][0x22c] ;  /* 0x00008b0000057ab9 */ /* 0x000fc40000000800 */
[----:B------:R0:W-:Y:S01]  /*4de40*/  @P2 STG.E.U8 desc[UR6][R6.64], R13 ;  /* 0x0000000d06002986 */ /* 0x0001e2000c101106 */
[----:B------:R-:W-:Y:S01]  /*4de50*/  ISETP.LT.AND P2, PT, R5, UR4, !P0 ;  /* 0x0000000405007c0c */ /* 0x000fe2000c741270 */
[----:B------:R-:W-:Y:S01]  /*4de60*/  ULDC UR4, c[0x0][0x248] ;  /* 0x0000920000047ab9 */ /* 0x000fe20000000800 */
[C---:B------:R-:W-:Y:S01]  /*4de70*/  LEA.HI.X.SX32 R5, R3.reuse, R2, 0x1, P5 ;  /* 0x0000000203057211 */ /* 0x040fe200028f0eff */
[----:B------:R-:W-:Y:S01]  /*4de80*/  VIADD R3, R3, UR4 ;  /* 0x0000000403037c36 */ /* 0x000fe20008000000 */
[----:B------:R-:W-:Y:S01]  /*4de90*/  PRMT R11, R19, 0x7772, RZ ;  /* 0x00007772130b7816 */ /* 0x000fe200000000ff */
[----:B----4-:R-:W-:Y:S01]  /*4dea0*/  VIADD R9, R28, 0xc2 ;  /* 0x000000c21c097836 */ /* 0x010fe20000000000 */
[----:B------:R-:W-:-:S03]  /*4deb0*/  ULDC UR4, c[0x0][0x22c] ;  /* 0x00008b0000047ab9 */ /* 0x000fc60000000800 */
[----:B------:R1:W-:Y:S01]  /*4dec0*/  @P4 STG.E.U8 desc[UR6][R4.64], R11 ;  /* 0x0000000b04004986 */ /* 0x0003e2000c101106 */
[----:B------:R-:W-:Y:S02]  /*4ded0*/  IADD3 R8, P4, R3, R0, RZ ;  /* 0x0000000003087210 */ /* 0x000fe40007f9e0ff */
[----:B------:R-:W-:Y:S01]  /*4dee0*/  ISETP.LT.AND P5, PT, R9, UR4, !P0 ;  /* 0x0000000409007c0c */ /* 0x000fe2000c7a1270 */
[----:B------:R-:W-:Y:S01]  /*4def0*/  ULDC UR4, c[0x0][0x248] ;  /* 0x0000920000047ab9 */ /* 0x000fe20000000800 */
[----:B------:R-:W-:Y:S01]  /*4df00*/  PRMT R19, R19, 0x7773, RZ ;  /* 0x0000777313137816 */ /* 0x000fe200000000ff */
[----:B0-----:R-:W-:Y:S01]  /*4df10*/  VIADD R6, R28, 0xc3 ;  /* 0x000000c31c067836 */ /* 0x001fe20000000000 */
[C---:B------:R-:W-:Y:S01]  /*4df20*/  LEA.HI.X.SX32 R9, R3.reuse, R2, 0x1, P4 ;  /* 0x0000000203097211 */ /* 0x040fe200020f0eff */
[----:B------:R-:W-:Y:S01]  /*4df30*/  VIADD R3, R3, UR4 ;  /* 0x0000000403037c36 */ /* 0x000fe20008000000 */
[----:B------:R-:W-:Y:S02]  /*4df40*/  ULDC UR4, c[0x0][0x248] ;  /* 0x0000920000047ab9 */ /* 0x000fe40000000800 */
[----:B------:R-:W-:Y:S01]  /*4df50*/  ISETP.LT.AND P4, PT, R6, UR5, !P0 ;  /* 0x0000000506007c0c */ /* 0x000fe2000c781270 */
[----:B------:R0:W-:Y:S01]  /*4df60*/  @P3 STG.E.U8 desc[UR6][R8.64], R19 ;  /* 0x0000001308003986 */ /* 0x0001e2000c101106 */
[C---:B------:R-:W-:Y:S01]  /*4df70*/  IADD3 R6, P3, R3.reuse, R0, RZ ;  /* 0x0000000003067210 */ /* 0x040fe20007f7e0ff */
[C---:B-1----:R-:W-:Y:S01]  /*4df80*/  VIADD R5, R3.reuse, UR4 ;  /* 0x0000000403057c36 */ /* 0x042fe20008000000 */
[----:B------:R-:W-:Y:S01]  /*4df90*/  ULDC UR5, c[0x0][0x248] ;  /* 0x0000920000057ab9 */ /* 0x000fe20000000800 */
[----:B------:R-:W-:Y:S01]  /*4dfa0*/  PRMT R13, R20, 0x7770, RZ ;  /* 0x00007770140d7816 */ /* 0x000fe200000000ff */
[----:B------:R-:W-:Y:S01]  /*4dfb0*/  VIADD R10, R28, 0xc4 ;  /* 0x000000c41c0a7836 */ /* 0x000fe20000000000 */
[----:B------:R-:W-:Y:S01]  /*4dfc0*/  LEA.HI.X.SX32 R7, R3, R2, 0x1, P3 ;  /* 0x0000000203077211 */ /* 0x000fe200018f0eff */
[C---:B------:R-:W-:Y:S01]  /*4dfd0*/  VIADD R3, R5.reuse, UR5 ;  /* 0x0000000505037c36 */ /* 0x040fe20008000000 */
[-C--:B------:R-:W-:Y:S01]  /*4dfe0*/  IADD3 R4, P3, R5, R0.reuse, RZ ;  /* 0x0000000005047210 */ /* 0x080fe20007f7e0ff */
[----:B------:R-:W-:Y:S01]  /*4dff0*/  ULDC UR4, c[0x0][0x22c] ;  /* 0x00008b0000047ab9 */ /* 0x000fe20000000800 */
[----:B------:R-:W-:Y:S01]  /*4e000*/  PRMT R11, R20, 0x7771, RZ ;  /* 0x00007771140b7816 */ /* 0x000fe200000000ff */
[----:B------:R1:W-:Y:S01]  /*4e010*/  @P6 STG.E.U8 desc[UR6][R6.64], R13 ;  /* 0x0000000d06006986 */ /* 0x0003e2000c101106 */
[----:B0-----:R-:W-:Y:S01]  /*4e020*/  IADD3 R8, P6, R3, R0, RZ ;  /* 0x0000000003087210 */ /* 0x001fe20007fde0ff */
[----:B------:R-:W-:Y:S01]  /*4e030*/  ULDC UR5, c[0x0][0x22c] ;  /* 0x00008b0000057ab9 */ /* 0x000fe20000000800 */
[----:B------:R-:W-:-:S02]  /*4e040*/  LEA.HI.X.SX32 R5, R5, R2, 0x1, P3 ;  /* 0x0000000205057211 */ /* 0x000fc400018f0eff */
[----:B------:R-:W-:Y:S01]  /*4e050*/  ISETP.LT.AND P3, PT, R10, UR4, !P0 ;  /* 0x000000040a007c0c */ /* 0x000fe2000c761270 */
[----:B------:R-:W-:Y:S01]  /*4e060*/  ULDC UR4, c[0x0][0x248] ;  /* 0x0000920000047ab9 */ /* 0x000fe20000000800 */
[C---:B------:R-:W-:Y:S01]  /*4e070*/  LEA.HI.X.SX32 R9, R3.reuse, R2, 0x1, P6 ;  /* 0x0000000203097211 */ /* 0x040fe200030f0eff */
[----:B------:R-:W-:Y:S01]  /*4e080*/  VIADD R3, R3, UR4 ;  /* 0x0000000403037c36 */ /* 0x000fe20008000000 */
[C---:B------:R-:W-:Y:S01]  /*4e090*/  PRMT R15, R21.reuse, 0x7770, RZ ;  /* 0x00007770150f7816 */ /* 0x040fe200000000ff */
[----:B------:R0:W-:Y:S01]  /*4e0a0*/  @P2 STG.E.U8 desc[UR6][R4.64], R11 ;  /* 0x0000000b04002986 */ /* 0x0001e2000c101106 */
[C---:B------:R-:W-:Y:S01]  /*4e0b0*/  VIADD R10, R28.reuse, 0xc5 ;  /* 0x000000c51c0a7836 */ /* 0x040fe20000000000 */
[----:B------:R-:W-:Y:S02]  /*4e0c0*/  ULDC UR4, c[0x0][0x248] ;  /* 0x0000920000047ab9 */ /* 0x000fe40000000800 */
[----:B------:R4:W-:Y:S01]  /*4e0d0*/  @P5 STG.E.U8 desc[UR6][R8.64], R15 ;  /* 0x0000000f08005986 */ /* 0x0009e2000c101106 */
[----:B-1----:R-:W-:Y:S01]  /*4e0e0*/  VIADD R6, R28, 0xc6 ;  /* 0x000000c61c067836 */ /* 0x002fe20000000000 */
[----:B------:R-:W-:Y:S01]  /*4e0f0*/  ISETP.LT.AND P2, PT, R10, UR5, !P0 ;  /* 0x000000050a007c0c */ /* 0x000fe2000c741270 */
[----:B------:R-:W-:Y:S01]  /*4e100*/  ULDC UR5, c[0x0][0x22c] ;  /* 0x00008b0000057ab9 */ /* 0x000fe20000000800 */
[----:B------:R-:W-:-:S02]  /*4e110*/  PRMT R13, R21, 0x7771, RZ ;  /* 0x00007771150d7816 */ /* 0x000fc400000000ff */
[C---:B0-----:R-:W-:Y:S01]  /*4e120*/  IADD3 R4, P5, R3.reuse, R0, RZ ;  /* 0x0000000003047210 */ /* 0x041fe20007fbe0ff */
[C---:B------:R-:W-:Y:S01]  /*4e130*/  VIADD R11, R3.reuse, UR4 ;  /* 0x00000004030b7c36 */ /* 0x040fe20008000000 */
[----:B------:R-:W-:Y:S01]  /*4e140*/  ISETP.LT.AND P6, PT, R6, UR5, !P0 ;  /* 0x0000000506007c0c */ /* 0x000fe2000c7c1270 */
[----:B------:R-:W-:Y:S01]  /*4e150*/  ULDC UR4, c[0x0][0x22c] ;  /* 0x00008b0000047ab9 */ /* 0x000fe20000000800 */
[----:B------:R-:W-:Y:S01]  /*4e160*/  LEA.HI.X.SX32 R5, R3, R2, 0x1, P5 ;  /* 0x0000000203057211 */ /* 0x000fe200028f0eff */
[C---:B------:R-:W-:Y:S01]  /*4e170*/  VIADD R3, R28.reuse, 0xc7 ;  /* 0x000000c71c037836 */ /* 0x040fe20000000000 */
[----:B------:R-:W-:Y:S01]  /*4e180*/  IADD3 R6, P5, R11, R0, RZ ;  /* 0x000000000b067210 */ /* 0x000fe20007fbe0ff */
[----:B----4-:R-:W-:Y:S01]  /*4e190*/  VIADD R9, R28, 0xc8 ;  /* 0x000000c81c097836 */ /* 0x010fe20000000000 */
[C---:B------:R-:W-:Y:S01]  /*4e1a0*/  PRMT R17, R22.reuse, 0x7771, RZ ;  /* 0x0000777116117816 */ /* 0x040fe200000000ff */
[----:B------:R0:W-:Y:S01]  /*4e1b0*/  @P4 STG.E.U8 desc[UR6][R4.64], R13 ;  /* 0x0000000d04004986 */ /* 0x0001e2000c101106 */
[----:B------:R-:W-:Y:S01]  /*4e1c0*/  ISETP.LT.AND P4, PT, R3, UR4, !P0 ;  /* 0x0000000403007c0c */ /* 0x000fe2000c781270 */
[----:B------:R-:W-:Y:S01]  /*4e1d0*/  ULDC UR4, c[0x0][0x248] ;  /* 0x0000920000047ab9 */ /* 0x000fe20000000800 */
[C---:B------:R-:W-:Y:S01]  /*4e1e0*/  LEA.HI.X.SX32 R7, R11.reuse, R2, 0x1, P5 ;  /* 0x000000020b077211 */ /* 0x040fe200028f0eff */
[----:B------:R-:W-:Y:S01]  /*4e1f0*/  VIADD R11, R11, UR4 ;  /* 0x000000040b0b7c36 */ /* 0x000fe20008000000 */
[----:B------:R-:W-:Y:S01]  /*4e200*/  PRMT R3, R22, 0x7770, RZ ;  /* 0x0000777016037816 */ /* 0x000fe200000000ff */
[----:B------:R-:W-:Y:S01]  /*4e210*/  ULDC UR4, c[0x0][0x22c] ;  /* 0x00008b0000047ab9 */ /* 0x000fe20000000800 */
[----:B------:R-:W-:-:S03]  /*4e220*/  ULDC UR5, c[0x0][0x22c] ;  /* 0x00008b0000057ab9 */ /* 0x000fc60000000800 */
[----:B------:R1:W-:Y:S01]  /*4e230*/  @P3 STG.E.U8 desc[UR6][R6.64], R3 ;  /* 0x0000000306003986 */ /* 0x0003e2000c101106 */
[----:B------:R-:W-:Y:S02]  /*4e240*/  IADD3 R8, P3, R11, R0, RZ ;  /* 0x000000000b087210 */ /* 0x000fe40007f7e0ff */
[----:B------:R-:W-:Y:S01]  /*4e250*/  ISETP.LT.AND P5, PT, R9, UR4, !P0 ;  /* 0x0000000409007c0c */ /* 0x000fe2000c7a1270 */
[----:B------:R-:W-:Y:S01]  /*4e260*/  ULDC UR4, c[0x0][0x248] ;  /* 0x0000920000047ab9 */ /* 0x000fe20000000800 */
[C---:B------:R-:W-:Y:S01]  /*4e270*/  LEA.HI.X.SX32 R9, R11.reuse, R2, 0x1, P3 ;  /* 0x000000020b097211 */ /* 0x040fe200018f0eff */
[----:B------:R-:W-:Y:S01]  /*4e280*/  VIADD R11, R11, UR4 ;  /* 0x000000040b0b7c36 */ /* 0x000fe20008000000 */
[----:B------:R-:W-:Y:S01]  /*4e290*/  ULDC UR4, c[0x0][0x248] ;  /* 0x0000920000047ab9 */ /* 0x000fe20000000800 */
[----:B0-----:R-:W-:Y:S02]  /*4e2a0*/  VIADD R4, R28, 0xc9 ;  /* 0x000000c91c047836 */ /* 0x001fe40000000000 */
[----:B------:R0:W-:Y:S01]  /*4e2b0*/  @P2 STG.E.U8 desc[UR6][R8.64], R17 ;  /* 0x0000001108002986 */ /* 0x0001e2000c101106 */
[C---:B-1----:R-:W-:Y:S01]  /*4e2c0*/  IADD3 R6, P2, R11.reuse, R0, RZ ;  /* 0x000000000b067210 */ /* 0x042fe20007f5e0ff */
[C---:B------:R-:W-:Y:S01]  /*4e2d0*/  VIADD R3, R11.reuse, UR4 ;  /* 0x000000040b037c36 */ /* 0x040fe20008000000 */
[----:B------:R-:W-:Y:S01]  /*4e2e0*/  ISETP.LT.AND P3, PT, R4, UR5, !P0 ;  /* 0x0000000504007c0c */ /* 0x000fe2000c761270 */
[----:B------:R-:W-:Y:S01]  /*4e2f0*/  ULDC UR5, c[0x0][0x248] ;  /* 0x0000920000057ab9 */ /* 0x000fe20000000800 */
[----:B------:R-:W-:Y:S01]  /*4e300*/  LEA.HI.X.SX32 R7, R11, R2, 0x1, P2 ;  /* 0x000000020b077211 */ /* 0x000fe200010f0eff */
[----:B------:R-:W-:Y:S01]  /*4e310*/  VIADD R11, R3, UR5 ;  /* 0x00000005030b7c36 */ /* 0x000fe20008000000 */
[----:B--2---:R-:W-:Y:S01]  /*4e320*/  PRMT R15, R23, 0x7770, RZ ;  /* 0x00007770170f7816 */ /* 0x004fe200000000ff */
[C---:B------:R-:W-:Y:S01]  /*4e330*/  VIADD R10, R28.reuse, 0xca ;  /* 0x000000ca1c0a7836 */ /* 0x040fe20000000000 */
[----:B------:R-:W-:Y:S01]  /*4e340*/  IADD3 R4, P2, R3, R0, RZ ;  /* 0x0000000003047210 */ /* 0x000fe20007f5e0ff */
[----:B------:R-:W-:Y:S01]  /*4e350*/  ULDC UR4, c[0x0][0x22c] ;  /* 0x00008b0000047ab9 */ /* 0x000fe20000000800 */
[----:B------:R-:W-:Y:S01]  /*4e360*/  PRMT R13, R23, 0x7771, RZ ;  /* 0x00007771170d7816 */ /* 0x000fe200000000ff */
[----:B------:R-:W-:Y:S01]  /*4e370*/  @P6 STG.E.U8 desc[UR6][R6.64], R15 ;  /* 0x0000000f06006986 */ /* 0x000fe2000c101106 */
        /* <DEDUP_REMOVED lines=11> */
[----:B------:R-:W-:Y:S01]  /*4e430*/  VIADD R3, R28, 0xcc ;  /* 0x000000cc1c037836 */ /* 0x000fe20000000000 */
[----:B------:R-:W-:Y:S01]  /*4e440*/  ULDC UR5, c[0x0][0x22c] ;  /* 0x00008b0000057ab9 */ /* 0x000fe20000000800 */
[----:B------:R1:W-:Y:S01]  /*4e450*/  @P5 STG.E.U8 desc[UR6][R8.64], R17 ;  /* 0x0000001108005986 */ /* 0x0003e2000c101106 */
[----:B------:R-:W-:-:S02]  /*4e460*/  ULDC UR4, c[0x0][0x248] ;  /* 0x0000920000047ab9 */ /* 0x000fc40000000800 */
[----:B------:R-:W-:Y:S02]  /*4e470*/  ISETP.LT.AND P6, PT, R3, UR5, !P0 ;  /* 0x0000000503007c0c */ /* 0x000fe4000c7c1270 */
[C---:B0-----:R-:W-:Y:S01]  /*4e480*/  IADD3 R4, P5, R11.reuse, R0, RZ ;  /* 0x000000000b047210 */ /* 0x041fe20007fbe0ff */
[C---:B------:R-:W-:Y:S01]  /*4e490*/  VIADD R3, R11.reuse, UR4 ;  /* 0x000000040b037c36 */ /* 0x040fe20008000000 */
[----:B------:R-:W-:Y:S01]  /*4e4a0*/  PRMT R13, R24, 0x7771, RZ ;  /* 0x00007771180d7816 */ /* 0x000fe200000000ff */
[C---:B------:R-:W-:Y:S01]  /*4e4b0*/  VIADD R7, R28.reuse, 0xcd ;  /* 0x000000cd1c077836 */ /* 0x040fe20000000000 */
[----:B------:R-:W-:Y:S01]  /*4e4c0*/  LEA.HI.X.SX32 R5, R11, R2, 0x1, P5 ;  /* 0x000000020b057211 */ /* 0x000fe200028f0eff */
[----:B------:R-:W-:Y:S01]  /*4e4d0*/  ULDC UR4, c[0x0][0x22c] ;  /* 0x00008b0000047ab9 */ /* 0x000fe20000000800 */
[----:B------:R-:W-:Y:S01]  /*4e4e0*/  IADD3 R6, P5, R3, R0, RZ ;  /* 0x0000000003067210 */ /* 0x000fe20007fbe0ff */
[----:B-1----:R-:W-:Y:S01]  /*4e4f0*/  VIADD R9, R28, 0xce ;  /* 0x000000ce1c097836 */ /* 0x002fe20000000000 */
[----:B------:R-:W-:Y:S01]  /*4e500*/  PRMT R15, R25, 0x7771, RZ ;  /* 0x00007771190f7816 */ /* 0x000fe200000000ff */
        /* <DEDUP_REMOVED lines=15> */
[C---:B0-----:R-:W-:Y:S02]  /*4e600*/  VIADD R4, R28.reuse, 0xcf ;  /* 0x000000cf1c047836 */ /* 0x041fe40000000000 */
[----:B------:R0:W-:Y:S01]  /*4e610*/  @P4 STG.E.U8 desc[UR6][R8.64], R15 ;  /* 0x0000000f08004986 */ /* 0x0001e2000c101106 */
[C---:B------:R-:W-:Y:S01]  /*4e620*/  VIADD R5, R3.reuse, UR4 ;  /* 0x0000000403057c36 */ /* 0x040fe20008000000 */
[C---:B-1----:R-:W-:Y:S01]  /*4e630*/  IADD3 R6, P4, R3.reuse, R0, RZ ;  /* 0x0000000003067210 */ /* 0x042fe20007f9e0ff */
[----:B------:R-:W-:Y:S01]  /*4e640*/  VIADD R10, R28, 0xd0 ;  /* 0x000000d01c0a7836 */ /* 0x000fe20000000000 */
[----:B------:R-:W-:Y:S01]  /*4e650*/  ISETP.LT.AND P2, PT, R4, UR5, !P0 ;  /* 0x0000000504007c0c */ /* 0x000fe2000c741270 */
[----:B------:R-:W-:Y:S01]  /*4e660*/  ULDC UR5, c[0x0][0x248] ;  /* 0x0000920000057ab9 */ /* 0x000fe20000000800 */
[----:B------:R-:W-:Y:S01]  /*4e670*/  LEA.HI.X.SX32 R7, R3, R2, 0x1, P4 ;  /* 0x0000000203077211 */ /* 0x000fe200020f0eff */
[C---:B------:R-:W-:Y:S01]  /*4e680*/  VIADD R3, R5.reuse, UR5 ;  /* 0x0000000505037c36 */ /* 0x040fe20008000000 */
[----:B------:R-:W-:Y:S01]  /*4e690*/  PRMT R13, R26, 0x7770, RZ ;  /* 0x000077701a0d7816 */ /* 0x000fe200000000ff */
[----:B------:R-:W-:Y:S01]  /*4e6a0*/  ULDC UR4, c[0x0][0x22c] ;  /* 0x00008b0000047ab9 */ /* 0x000fe20000000800 */
[----:B------:R-:W-:Y:S01]  /*4e6b0*/  IADD3 R4, P4, R5, R0, RZ ;  /* 0x0000000005047210 */ /* 0x000fe20007f9e0ff */
[----:B------:R-:W-:-:S02]  /*4e6c0*/  ULDC UR5, c[0x0][0x22c] ;  /* 0x00008b0000057ab9 */ /* 0x000fc40000000800 */
[----:B------:R1:W-:Y:S01]  /*4e6d0*/  @P6 STG.E.U8 desc[UR6][R6.64], R13 ;  /* 0x0000000d06006986 */ /* 0x0003e2000c101106 */
[----:B0-----:R-:W-:Y:S02]  /*4e6e0*/  IADD3 R8, P6, R3, R0, RZ ;  /* 0x0000000003087210 */ /* 0x001fe40007fde0ff */
[-C--:B------:R-:W-:Y:S02]  /*4e6f0*/  LEA.HI.X.SX32 R5, R5, R2.reuse, 0x1, P4 ;  /* 0x0000000205057211 */ /* 0x080fe400020f0eff */
        /* <DEDUP_REMOVED lines=10> */
[----:B-1----:R-:W-:Y:S01]  /*4e7a0*/  VIADD R6, R28, 0xd2 ;  /* 0x000000d21c067836 */ /* 0x002fe20000000000 */
        /* <DEDUP_REMOVED lines=10> */
[----:B--2---:R-:W-:Y:S01]  /*4e850*/  VIADD R9, R28, 0xd4 ;  /* 0x000000d41c097836 */ /* 0x004fe20000000000 */
        /* <DEDUP_REMOVED lines=60> */
[----:B--2---:R-:W-:Y:S01]  /*4ec20*/  VIADD R9, R28, 0xda ;  /* 0x000000da1c097836 */ /* 0x004fe20000000000 */
[----:B------:R-:W-:-:S03]  /*4ec30*/  ULDC UR4, c[0x0][0x22c] ;  /* 0x00008b0000047ab9 */ /* 0x000fc60000000800 */
[----:B------:R1:W-:Y:S01]  /*4ec40*/  @P3 STG.E.U8 desc[UR6][R4.64], R11 ;  /* 0x0000000b04003986 */ /* 0x0003e2000c101106 */
[----:B------:R-:W-:Y:S02]  /*4ec50*/  IADD3 R8, P3, R3, R0, RZ ;  /* 0x0000000003087210 */ /* 0x000fe40007f7e0ff */
[----:B------:R-:W-:Y:S01]  /*4ec60*/  ISETP.LT.AND P5, PT, R9, UR4, !P0 ;  /* 0x0000000409007c0c */ /* 0x000fe2000c7a1270 */
[----:B------:R-:W-:Y:S01]  /*4ec70*/  ULDC UR4, c[0x0][0x248] ;  /* 0x0000920000047ab9 */ /* 0x000fe20000000800 */
[----:B------:R-:W-:Y:S02]  /*4ec80*/  PRMT R23, R23, 0x7773, RZ ;  /* 0x0000777317177816 */ /* 0x000fe400000000ff */
[C---:B------:R-:W-:Y:S01]  /*4ec90*/  LEA.HI.X.SX32 R9, R3.reuse, R2, 0x1, P3 ;  /* 0x0000000203097211 */ /* 0x040fe200018f0eff */
[----:B------:R-:W-:Y:S01]  /*4eca0*/  VIADD R3, R3, UR4 ;  /* 0x0000000403037c36 */ /* 0x000fe20008000000 */
[----:B------:R-:W-:Y:S01]  /*4ecb0*/  ULDC UR4, c[0x0][0x248] ;  /* 0x0000920000047ab9 */ /* 0x000fe20000000800 */
[----:B0-----:R-:W-:-:S02]  /*4ecc0*/  VIADD R6, R28, 0xdb ;  /* 0x000000db1c067836 */ /* 0x001fc40000000000 */
[----:B------:R0:W-:Y:S01]  /*4ecd0*/  @P2 STG.E.U8 desc[UR6][R8.64], R23 ;  /* 0x0000001708002986 */ /* 0x0001e2000c101106 */
[C---:B-1----:R-:W-:Y:S01]  /*4ece0*/  IADD3 R4, P2, R3.reuse, R0, RZ ;  /* 0x0000000003047210 */ /* 0x042fe20007f5e0ff */
[C---:B------:R-:W-:Y:S01]  /*4ecf0*/  VIADD R7, R3.reuse, UR4 ;  /* 0x0000000403077c36 */ /* 0x040fe20008000000 */
[----:B------:R-:W-:Y:S01]  /*4ed00*/  ISETP.LT.AND P3, PT, R6, UR5, !P0 ;  /* 0x0000000506007c0c */ /* 0x000fe2000c761270 */
[----:B------:R-:W-:Y:S01]  /*4ed10*/  ULDC UR5, c[0x0][0x248] ;  /* 0x0000920000057ab9 */ /* 0x000fe20000000800 */
[----:B------:R-:W-:Y:S01]  /*4ed20*/  LEA.HI.X.SX32 R5, R3, R2, 0x1, P2 ;  /* 0x0000000203057211 */ /* 0x000fe200010f0eff */
[C---:B------:R-:W-:Y:S01]  /*4ed30*/  VIADD R3, R7.reuse, UR5 ;  /* 0x0000000507037c36 */ /* 0x040fe20008000000 */
[----:B------:R-:W-:Y:S01]  /*4ed40*/  PRMT R13, R24, 0x7772, RZ ;  /* 0x00007772180d7816 */ /* 0x000fe200000000ff */
[----:B------:R-:W-:Y:S01]  /*4ed50*/  VIADD R10, R28, 0xdc ;  /* 0x000000dc1c0a7836 */ /* 0x000fe20000000000 */
        /* <DEDUP_REMOVED lines=8> */
[C---:B------:R-:W-:Y:S01]  /*4ede0*/  VIADD R10, R28.reuse, 0xdd ;  /* 0x000000dd1c0a7836 */ /* 0x040fe20000000000 */
[----:B------:R-:W-:Y:S01]  /*4edf0*/  ULDC UR4, c[0x0][0x248] ;  /* 0x0000920000047ab9 */ /* 0x000fe20000000800 */
[C---:B------:R-:W-:Y:S01]  /*4ee00*/  LEA.HI.X.SX32 R9, R3.reuse, R2, 0x1, P6 ;  /* 0x0000000203097211 */ /* 0x040fe200030f0eff */
[----:B------:R-:W-:Y:S01]  /*4ee10*/  VIADD R3, R3, UR4 ;  /* 0x0000000403037c36 */ /* 0x000fe20008000000 */
[----:B------:R-:W-:Y:S01]  /*4ee20*/  PRMT R15, R25, 0x7772, RZ ;  /* 0x00007772190f7816 */ /* 0x000fe200000000ff */
[----:B------:R0:W-:Y:S01]  /*4ee30*/  @P4 STG.E.U8 desc[UR6][R6.64], R11 ;  /* 0x0000000b06004986 */ /* 0x0001e2000c101106 */
[----:B-1----:R-:W-:Y:S01]  /*4ee40*/  VIADD R4, R28, 0xde ;  /* 0x000000de1c047836 */ /* 0x002fe20000000000 */
[----:B------:R-:W-:Y:S01]  /*4ee50*/  ISETP.LT.AND P4, PT, R10, UR5, !P0 ;  /* 0x000000050a007c0c */ /* 0x000fe2000c781270 */
[----:B------:R-:W-:Y:S01]  /*4ee60*/  ULDC UR5, c[0x0][0x22c] ;  /* 0x00008b0000057ab9 */ /* 0x000fe20000000800 */
[----:B------:R1:W-:Y:S01]  /*4ee70*/  @P5 STG.E.U8 desc[UR6][R8.64], R15 ;  /* 0x0000000f08005986 */ /* 0x0003e2000c101106 */
[C---:B------:R-:W-:Y:S01]  /*4ee80*/  IADD3 R10, P5, R3.reuse, R0, RZ ;  /* 0x00000000030a7210 */ /* 0x040fe20007fbe0ff */
[----:B------:R-:W-:Y:S01]  /*4ee90*/  ULDC UR4, c[0x0][0x248] ;  /* 0x0000920000047ab9 */ /* 0x000fe20000000800 */
[----:B------:R-:W-:Y:S01]  /*4eea0*/  ISETP.LT.AND P6, PT, R4, UR5, !P0 ;  /* 0x0000000504007c0c */ /* 0x000fe2000c7c1270 */
[----:B------:R-:W-:Y:S01]  /*4eeb0*/  VIADD R13, R3, UR4 ;  /* 0x00000004030d7c36 */ /* 0x000fe20008000000 */
[----:B---3--:R-:W2:Y:S01]  /*4eec0*/  LDS.128 R4, [R29] ;  /* 0x000000001d047984 */ /* 0x008ea20000000c00 */
[----:B------:R-:W-:Y:S01]  /*4eed0*/  PRMT R25, R25, 0x7773, RZ ;  /* 0x0000777319197816 */ /* 0x000fe200000000ff */
[----:B------:R-:W-:Y:S01]  /*4eee0*/  ULDC UR4, c[0x0][0x22c] ;  /* 0x00008b0000047ab9 */ /* 0x000fe20000000800 */
[----:B0-----:R-:W-:Y:S01]  /*4eef0*/  LEA.HI.X.SX32 R11, R3, R2, 0x1, P5 ;  /* 0x00000002030b7211 */ /* 0x001fe200028f0eff */
[----:B------:R-:W-:-:S02]  /*4ef00*/  VIADD R3, R28, 0xdf ;  /* 0x000000df1c037836 */ /* 0x000fc40000000000 */
[----:B------:R-:W-:Y:S01]  /*4ef10*/  VIADD R14, R28, 0xe0 ;  /* 0x000000e01c0e7836 */ /* 0x000fe20000000000 */
[----:B-1----:R-:W-:Y:S01]  /*4ef20*/  IADD3 R8, P5, R13, R0, RZ ;  /* 0x000000000d087210 */ /* 0x002fe20007fbe0ff */
[----:B------:R0:W-:Y:S01]  /*4ef30*/  @P3 STG.E.U8 desc[UR6][R10.64], R25 ;  /* 0x000000190a003986 */ /* 0x0001e2000c101106 */
[----:B------:R-:W-:Y:S01]  /*4ef40*/  ISETP.LT.AND P3, PT, R3, UR4, !P0 ;  /* 0x0000000403007c0c */ /* 0x000fe2000c761270 */
[----:B------:R-:W-:Y:S01]  /*4ef50*/  ULDC UR4, c[0x0][0x248] ;  /* 0x0000920000047ab9 */ /* 0x000fe20000000800 */
[C---:B------:R-:W-:Y:S01]  /*4ef60*/  LEA.HI.X.SX32 R9, R13.reuse, R2, 0x1, P5 ;  /* 0x000000020d097211 */ /* 0x040fe200028f0eff */
[----:B------:R-:W-:Y:S01]  /*4ef70*/  VIADD R3, R13, UR4 ;  /* 0x000000040d037c36 */ /* 0x000fe20008000000 */
[C---:B------:R-:W-:Y:S01]  /*4ef80*/  PRMT R15, R26.reuse, 0x7772, RZ ;  /* 0x000077721a0f7816 */ /* 0x040fe200000000ff */
[----:B------:R-:W-:Y:S01]  /*4ef90*/  ULDC UR4, c[0x0][0x22c] ;  /* 0x00008b0000047ab9 */ /* 0x000fe20000000800 */
[----:B------:R-:W-:Y:S01]  /*4efa0*/  PRMT R17, R26, 0x7773, RZ ;  /* 0x000077731a117816 */ /* 0x000fe200000000ff */
[----:B------:R-:W-:-:S02]  /*4efb0*/  ULDC UR5, c[0x0][0x22c] ;  /* 0x00008b0000057ab9 */ /* 0x000fc40000000800 */
[----:B------:R1:W-:Y:S01]  /*4efc0*/  @P2 STG.E.U8 desc[UR6][R8.64], R15 ;  /* 0x0000000f08002986 */ /* 0x0003e2000c101106 */
[C---:B------:R-:W-:Y:S02]  /*4efd0*/  IADD3 R12, P2, R3.reuse, R0, RZ ;  /* 0x00000000030c7210 */ /* 0x040fe40007f5e0ff */
[----:B------:R-:W-:Y:S01]  /*4efe0*/  ISETP.LT.AND P5, PT, R14, UR4, !P0 ;  /* 0x000000040e007c0c */ /* 0x000fe2000c7a1270 */
[----:B------:R-:W-:Y:S01]  /*4eff0*/  ULDC UR4, c[0x0][0x248] ;  /* 0x0000920000047ab9 */ /* 0x000fe20000000800 */
[C---:B------:R-:W-:Y:S01]  /*4f000*/  LEA.HI.X.SX32 R13, R3.reuse, R2, 0x1, P2 ;  /* 0x00000002030d7211 */ /* 0x040fe200010f0eff */
[----:B------:R-:W-:Y:S01]  /*4f010*/  VIADD R3, R3, UR4 ;  /* 0x0000000403037c36 */ /* 0x000fe20008000000 */
[----:B------:R-:W-:-:S03]  /*4f020*/  ULDC UR4, c[0x0][0x248] ;  /* 0x0000920000047ab9 */ /* 0x000fc60000000800 */
[----:B------:R3:W-:Y:S01]  /*4f030*/  @P4 STG.E.U8 desc[UR6][R12.64], R17 ;  /* 0x000000110c004986 */ /* 0x0007e2000c101106 */
[C---:B0-----:R-:W-:Y:S01]  /*4f040*/  VIADD R11, R3.reuse, UR4 ;  /* 0x00000004030b7c36 */ /* 0x041fe20008000000 */
[----:B-1----:R-:W-:Y:S01]  /*4f050*/  IADD3 R8, P4, R3, R0, RZ ;  /* 0x0000000003087210 */ /* 0x002fe20007f9e0ff */
[----:B------:R-:W-:Y:S01]  /*4f060*/  VIADD R10, R28, 0xe1 ;  /* 0x000000e11c0a7836 */ /* 0x000fe20000000000 */
[C---:B------:R-:W-:Y:S01]  /*4f070*/  PRMT R15, R27.reuse, 0x7773, RZ ;  /* 0x000077731b0f7816 */ /* 0x040fe200000000ff */
[----:B------:R-:W-:Y:S01]  /*4f080*/  ULDC UR4, c[0x0][0x248] ;  /* 0x0000920000047ab9 */ /* 0x000fe20000000800 */
[----:B------:R-:W-:Y:S02]  /*4f090*/  PRMT R27, R27, 0x7772, RZ ;  /* 0x000077721b1b7816 */ /* 0x000fe400000000ff */
[----:B------:R-:W-:Y:S01]  /*4f0a0*/  LEA.HI.X.SX32 R9, R3, R2, 0x1, P4 ;  /* 0x0000000203097211 */ /* 0x000fe200020f0eff */
[C---:B------:R-:W-:Y:S01]  /*4f0b0*/  VIADD R3, R11.reuse, UR4 ;  /* 0x000000040b037c36 */ /* 0x040fe20008000000 */
[----:B------:R-:W-:Y:S01]  /*4f0c0*/  ISETP.LT.AND P2, PT, R10, UR5, !P0 ;  /* 0x000000050a007c0c */ /* 0x000fe2000c741270 */
[----:B------:R-:W-:Y:S01]  /*4f0d0*/  VIADD R14, R28, 0xe2 ;  /* 0x000000e21c0e7836 */ /* 0x000fe20000000000 */
[-C--:B------:R-:W-:Y:S01]  /*4f0e0*/  IADD3 R10, P4, R11, R0.reuse, RZ ;  /* 0x000000000b0a7210 */ /* 0x080fe20007f9e0ff */
[----:B------:R0:W-:Y:S01]  /*4f0f0*/  @P6 STG.E.U8 desc[UR6][R8.64], R27 ;  /* 0x0000001b08006986 */ /* 0x0001e2000c101106 */
[----:B---3--:R-:W-:Y:S01]  /*4f100*/  IADD3 R12, P6, R3, R0, RZ ;  /* 0x00000000030c7210 */ /* 0x008fe20007fde0ff */
[----:B------:R-:W-:Y:S01]  /*4f110*/  ULDC UR5, c[0x0][0x22c] ;  /* 0x00008b0000057ab9 */ /* 0x000fe20000000800 */
[-C--:B------:R-:W-:Y:S01]  /*4f120*/  LEA.HI.X.SX32 R11, R11, R2.reuse, 0x1, P4 ;  /* 0x000000020b0b7211 */ /* 0x080fe200020f0eff */
[----:B------:R-:W-:Y:S01]  /*4f130*/  ULDC UR4, c[0x0][0x248] ;  /* 0x0000920000047ab9 */ /* 0x000fe20000000800 */
[----:B------:R-:W-:Y:S01]  /*4f140*/  ISETP.LT.AND P4, PT, R14, UR5, !P0 ;  /* 0x000000050e007c0c */ /* 0x000fe2000c781270 */
[----:B------:R-:W-:Y:S01]  /*4f150*/  VIADD R14, R28, 0xe3 ;  /* 0x000000e31c0e7836 */ /* 0x000fe20000000000 */
[C---:B------:R-:W-:Y:S01]  /*4f160*/  LEA.HI.X.SX32 R13, R3.reuse, R2, 0x1, P6 ;  /* 0x00000002030d7211 */ /* 0x040fe200030f0eff */
[----:B------:R-:W-:Y:S01]  /*4f170*/  VIADD R3, R3, UR4 ;  /* 0x0000000403037c36 */ /* 0x000fe20008000000 */
[----:B--2---:R-:W-:Y:S01]  /*4f180*/  PRMT R19, R4, 0x7770, RZ ;  /* 0x0000777004137816 */ /* 0x004fe200000000ff */
[----:B------:R1:W-:Y:S01]  /*4f190*/  @P3 STG.E.U8 desc[UR6][R10.64], R15 ;  /* 0x0000000f0a003986 */ /* 0x0003e2000c101106 */
[----:B------:R-:W-:Y:S01]  /*4f1a0*/  ULDC UR5, c[0x0][0x22c] ;  /* 0x00008b0000057ab9 */ /* 0x000fe20000000800 */
[----:B0-----:R-:W-:Y:S01]  /*4f1b0*/  VIADD R9, R28, 0xe4 ;  /* 0x000000e41c097836 */ /* 0x001fe20000000000 */
[----:B------:R-:W-:Y:S01]  /*4f1c0*/  ISETP.LT.AND P3, PT, R14, UR5, !P0 ;  /* 0x000000050e007c0c */ /* 0x000fe2000c761270 */
[----:B------:R0:W-:Y:S01]  /*4f1d0*/  @P5 STG.E.U8 desc[UR6][R12.64], R19 ;  /* 0x000000130c005986 */ /* 0x0001e2000c101106 */
[----:B------:R-:W-:Y:S01]  /*4f1e0*/  IADD3 R8, P5, R3, R0, RZ ;  /* 0x0000000003087210 */ /* 0x000fe20007fbe0ff */
[----:B------:R-:W-:Y:S01]  /*4f1f0*/  ULDC UR5, c[0x0][0x22c] ;  /* 0x00008b0000057ab9 */ /* 0x000fe20000000800 */
[----:B------:R-:W-:Y:S01]  /*4f200*/  ULDC UR4, c[0x0][0x248] ;  /* 0x0000920000047ab9 */ /* 0x000fe20000000800 */
[----:B------:R-:W-:Y:S01]  /*4f210*/  ISETP.LT.AND P6, PT, R9, UR5, !P0 ;  /* 0x0000000509007c0c */ /* 0x000fe2000c7c1270 */
[----:B------:R-:W-:Y:S01]  /*4f220*/  ULDC UR5, c[0x0][0x22c] ;  /* 0x00008b0000057ab9 */ /* 0x000fe20000000800 */
[C---:B------:R-:W-:Y:S01]  /*4f230*/  LEA.HI.X.SX32 R9, R3.reuse, R2, 0x1, P5 ;  /* 0x0000000203097211 */ /* 0x040fe200028f0eff */
[----:B-1----:R-:W-:Y:S01]  /*4f240*/  VIADD R15, R3, UR4 ;  /* 0x00000004030f7c36 */ /* 0x002fe20008000000 */
[----:B------:R-:W-:Y:S01]  /*4f250*/  PRMT R17, R4, 0x7771, RZ ;  /* 0x0000777104117816 */ /* 0x000fe200000000ff */
[----:B------:R-:W-:Y:S01]  /*4f260*/  VIADD R3, R28, 0xe5 ;  /* 0x000000e51c037836 */ /* 0x000fe20000000000 */
[----:B------:R-:W-:-:S02]  /*4f270*/  ULDC UR4, c[0x0][0x22c] ;  /* 0x00008b0000047ab9 */ /* 0x000fc40000000800 */
[----:B------:R-:W-:Y:S01]  /*4f280*/  IADD3 R10, P5, R15, R0, RZ ;  /* 0x000000000f0a7210 */ /* 0x000fe20007fbe0ff */
[----:B------:R1:W-:Y:S01]  /*4f290*/  @P2 STG.E.U8 desc[UR6][R8.64], R17 ;  /* 0x0000001108002986 */ /* 0x0003e2000c101106 */
        /* <DEDUP_REMOVED lines=8> */
[C---:B------:R-:W-:Y:S02]  /*4f320*/  IADD3 R14, P4, R3.reuse, R0, RZ ;  /* 0x00000000030e7210 */ /* 0x040fe40007f9e0ff */
[----:B------:R-:W-:Y:S01]  /*4f330*/  ISETP.LT.AND P5, PT, R12, UR4, !P0 ;  /* 0x000000040c007c0c */ /* 0x000fe2000c7a1270 */
[----:B------:R-:W-:Y:S01]  /*4f340*/  ULDC UR4, c[0x0][0x248] ;  /* 0x0000920000047ab9 */ /* 0x000fe20000000800 */
[----:B-1----:R-:W-:Y:S01]  /*4f350*/  VIADD R8, R28, 0xe7 ;  /* 0x000000e71c087836 */ /* 0x002fe20000000000 */
[C---:B------:R-:W-:Y:S01]  /*4f360*/  LEA.HI.X.SX32 R15, R3.reuse, R2, 0x1, P4 ;  /* 0x00000002030f7211 */ /* 0x040fe200020f0eff */
[----:B------:R-:W-:Y:S01]  /*4f370*/  VIADD R3, R3, UR4 ;  /* 0x0000000403037c36 */ /* 0x000fe20008000000 */
[----:B------:R-:W-:Y:S01]  /*4f380*/  PRMT R25, R5, 0x7771, RZ ;  /* 0x0000777105197816 */ /* 0x000fe200000000ff */
[----:B------:R-:W-:Y:S01]  /*4f390*/  ULDC UR4, c[0x0][0x248] ;  /* 0x0000920000047ab9 */ /* 0x000fe20000000800 */
[----:B------:R-:W-:Y:S01]  /*4f3a0*/  ISETP.LT.AND P4, PT, R8, UR5, !P0 ;  /* 0x0000000508007c0c */ /* 0x000fe2000c781270 */
[C---:B------:R-:W-:Y:S01]  /*4f3b0*/  VIADD R19, R3.reuse, UR4 ;  /* 0x0000000403137c36 */ /* 0x040fe20008000000 */
[----:B------:R-:W1:Y:S01]  /*4f3c0*/  LDS.128 R8, [R29+0x400] ;  /* 0x000400001d087984 */ /* 0x000e620000000c00 */
[----:B------:R-:W-:Y:S01]  /*4f3d0*/  ULDC UR4, c[0x0][0x22c] ;  /* 0x00008b0000047ab9 */ /* 0x000fe20000000800 */
[----:B------:R-:W-:Y:S01]  /*4f3e0*/  PRMT R23, R6, 0x7770, RZ ;  /* 0x0000777006177816 */ /* 0x000fe200000000ff */
[----:B------:R-:W-:Y:S01]  /*4f3f0*/  ULDC UR5, c[0x0][0x22c] ;  /* 0x00008b0000057ab9 */ /* 0x000fe20000000800 */
[----:B------:R2:W-:Y:S01]  /*4f400*/  @P3 STG.E.U8 desc[UR6][R14.64], R25 ;  /* 0x000000190e003986 */ /* 0x0005e2000c101106 */
[----:B------:R-:W-:-:S04]  /*4f410*/  IADD3 R12, P3, R3, R0, RZ ;  /* 0x00000000030c7210 */ /* 0x000fc80007f7e0ff */
[----:B0-----:R-:W-:Y:S01]  /*4f420*/  LEA.HI.X.SX32 R13, R3, R2, 0x1, P3 ;  /* 0x00000002030d7211 */ /* 0x001fe200018f0eff */
[----:B------:R-:W-:Y:S01]  /*4f430*/  VIADD R3, R28, 0xe8 ;  /* 0x000000e81c037836 */ /* 0x000fe20000000000 */
[----:B------:R-:W-:-:S04]  /*4f440*/  IADD3 R16, P3, R19, R0, RZ ;  /* 0x0000000013107210 */ /* 0x000fc80007f7e0ff */
[----:B------:R-:W-:Y:S02]  /*4f450*/  LEA.HI.X.SX32 R17, R19, R2, 0x1, P3 ;  /* 0x0000000213117211 */ /* 0x000fe400018f0eff */
[----:B------:R-:W-:Y:S01]  /*4f460*/  ISETP.LT.AND P3, PT, R3, UR4, !P0 ;  /* 0x0000000403007c0c */ /* 0x000fe2000c761270 */
[----:B------:R-:W-:Y:S02]  /*4f470*/  ULDC UR4, c[0x0][0x248] ;  /* 0x0000920000047ab9 */ /* 0x000fe40000000800 */
[----:B------:R-:W-:Y:S01]  /*4f480*/  VIADD R19, R19, UR4 ;  /* 0x0000000413137c36 */ /* 0x000fe20008000000 */
[----:B------:R-:W-:Y:S01]  /*4f490*/  PRMT R21, R6, 0x7771, RZ ;  /* 0x0000777106157816 */ /* 0x000fe200000000ff */
[C---:B--2---:R-:W-:Y:S01]  /*4f4a0*/  VIADD R15, R28.reuse, 0xe9 ;  /* 0x000000e91c0f7836 */ /* 0x044fe20000000000 */
[----:B------:R0:W-:Y:S01]  /*4f4b0*/  @P6 STG.E.U8 desc[UR6][R12.64], R23 ;  /* 0x000000170c006986 */ /* 0x0001e2000c101106 */
[----:B------:R-:W-:Y:S01]  /*4f4c0*/  ULDC UR4, c[0x0][0x248] ;  /* 0x0000920000047ab9 */ /* 0x000fe20000000800 */
[C---:B------:R-:W-:Y:S01]  /*4f4d0*/  IADD3 R14, P6, R19.reuse, R0, RZ ;  /* 0x00000000130e7210 */ /* 0x040fe20007fde0ff */
[----:B------:R-:W-:Y:S01]  /*4f4e0*/  VIADD R3, R19, UR4 ;  /* 0x0000000413037c36 */ /* 0x000fe20008000000 */
[----:B------:R2:W-:Y:S01]  /*4f4f0*/  @P2 STG.E.U8 desc[UR6][R16.64], R21 ;  /* 0x0000001510002986 */ /* 0x0005e2000c101106 */
[----:B------:R-:W-:Y:S01]  /*4f500*/  ISETP.LT.AND P2, PT, R15, UR5, !P0 ;  /* 0x000000050f007c0c */ /* 0x000fe2000c741270 */
[----:B------:R-:W-:Y:S01]  /*4f510*/  ULDC UR4, c[0x0][0x22c] ;  /* 0x00008b0000047ab9 */ /* 0x000fe20000000800 */
[----:B------:R-:W-:Y:S01]  /*4f520*/  LEA.HI.X.SX32 R15, R19, R2, 0x1, P6 ;  /* 0x00000002130f7211 */ /* 0x000fe200030f0eff */
[----:B------:R-:W-:Y:S01]  /*4f530*/  ULDC UR5, c[0x0][0x22c] ;  /* 0x00008b0000057ab9 */ /* 0x000fe20000000800 */
[----:B------:R-:W-:Y:S01]  /*4f540*/  IADD3 R18, P6, R3, R0, RZ ;  /* 0x0000000003127210 */ /* 0x000fe20007fde0ff */
[----:B0-----:R-:W-:Y:S01]  /*4f550*/  VIADD R12, R28, 0xea ;  /* 0x000000ea1c0c7836 */ /* 0x001fe20000000000 */
[----:B--2---:R-:W-:-:S02]  /*4f560*/  PRMT R17, R7, 0x7770, RZ ;  /* 0x0000777007117816 */ /* 0x004fc400000000ff */
[----:B------:R-:W-:-:S03]  /*4f570*/  LEA.HI.X.SX32 R19, R3, R2, 0x1, P6 ;  /* 0x0000000203137211 */ /* 0x000fc600030f0eff */
[----:B------:R0:W-:Y:S01]  /*4f580*/  @P5 STG.E.U8 desc[UR6][R14.64], R17 ;  /* 0x000000110e005986 */ /* 0x0001e2000c101106 */
[----:B------:R-:W-:Y:S01]  /*4f590*/  ISETP.LT.AND P5, PT, R12, UR4, !P0 ;  /* 0x000000040c007c0c */ /* 0x000fe2000c7a1270 */
[----:B------:R-:W-:Y:S02]  /*4f5a0*/  ULDC UR4, c[0x0][0x248] ;  /* 0x0000920000047ab9 */ /* 0x000fe40000000800 */
[----:B------:R-:W-:Y:S01]  /*4f5b0*/  VIADD R3, R3, UR4 ;  /* 0x0000000403037c36 */ /* 0x000fe20008000000 */
[----:B------:R-:W-:Y:S01]  /*4f5c0*/  PRMT R23, R7, 0x7771, RZ ;  /* 0x0000777107177816 */ /* 0x000fe200000000ff */
[C---:B------:R-:W-:Y:S01]  /*4f5d0*/  VIADD R13, R28.reuse, 0xeb ;  /* 0x000000eb1c0d7836 */ /* 0x040fe20000000000 */
[----:B------:R-:W-:Y:S02]  /*4f5e0*/  ULDC UR4, c[0x0][0x248] ;  /* 0x0000920000047ab9 */ /* 0x000fe40000000800 */
[C---:B------:R-:W-:Y:S01]  /*4f5f0*/  IADD3 R12, P6, R3.reuse, R0, RZ ;  /* 0x00000000030c7210 */ /* 0x040fe20007fde0ff */
[----:B------:R1:W-:Y:S01]  /*4f600*/  @P4 STG.E.U8 desc[UR6][R18.64], R23 ;  /* 0x0000001712004986 */ /* 0x0003e2000c101106 */
[----:B------:R-:W-:Y:S01]  /*4f610*/  VIADD R21, R3, UR4 ;  /* 0x0000000403157c36 */ /* 0x000fe20008000000 */
[----:B------:R-:W-:Y:S01]  /*4f620*/  ISETP.LT.AND P4, PT, R13, UR5, !P0 ;  /* 0x000000050d007c0c */ /* 0x000fe2000c781270 */
[----:B------:R-:W-:Y:S01]  /*4f630*/  ULDC UR4, c[0x0][0x22c] ;  /* 0x00008b0000047ab9 */ /* 0x000fe20000000800 */
[----:B------:R-:W-:Y:S01]  /*4f640*/  LEA.HI.X.SX32 R13, R3, R2, 0x1, P6 ;  /* 0x00000002030d7211 */ /* 0x000fe200030f0eff */
[C---:B------:R-:W-:Y:S01]  /*4f650*/  VIADD R3, R28.reuse, 0xec ;  /* 0x000000ec1c037836 */ /* 0x040fe20000000000 */
[----:B------:R-:W-:Y:S01]  /*4f660*/  IADD3 R16, P6, R21, R0, RZ ;  /* 0x0000000015107210 */ /* 0x000fe20007fde0ff */
[----:B0-----:R-:W-:Y:S01]  /*4f670*/  VIADD R15, R28, 0xed ;  /* 0x000000ed1c0f7836 */ /* 0x001fe20000000000 */
[----:B------:R-:W-:Y:S01]  /*4f680*/  ULDC UR5, c[0x0][0x22c] ;  /* 0x00008b0000057ab9 */ /* 0x000fe20000000800 */
[----:B-1----:R-:W-:-:S02]  /*4f690*/  PRMT R19, R8, 0x7770, RZ ;  /* 0x0000777008137816 */ /* 0x002fc400000000ff */
[----:B------:R-:W-:-:S03]  /*4f6a0*/  LEA.HI.X.SX32 R17, R21, R2, 0x1, P6 ;  /* 0x0000000215117211 */ /* 0x000fc600030f0eff */
[----:B------:R0:W-:Y:S01]  /*4f6b0*/  @P3 STG.E.U8 desc[UR6][R12.64], R19 ;  /* 0x000000130c003986 */ /* 0x0001e2000c101106 */
[----:B------:R-:W-:Y:S01]  /*4f6c0*/  ISETP.LT.AND P3, PT, R3, UR4, !P0 ;  /* 0x0000000403007c0c */ /* 0x000fe2000c761270 */
[----:B------:R-:W-:Y:S02]  /*4f6d0*/  ULDC UR4, c[0x0][0x248] ;  /* 0x0000920000047ab9 */ /* 0x000fe40000000800 */
[----:B------:R-:W-:Y:S01]  /*4f6e0*/  VIADD R21, R21, UR4 ;  /* 0x0000000415157c36 */ /* 0x000fe20008000000 */
[----:B------:R-:W-:Y:S01]  /*4f6f0*/  PRMT R23, R8, 0x7771, RZ ;  /* 0x0000777108177816 */ /* 0x000fe200000000ff */
[----:B------:R-:W-:-:S03]  /*4f700*/  ULDC UR4, c[0x0][0x248] ;  /* 0x0000920000047ab9 */ /* 0x000fc60000000800 */
[C---:B------:R-:W-:Y:S01]  /*4f710*/  IADD3 R14, P6, R21.reuse, R0, RZ ;  /* 0x00000000150e7210 */ /* 0x040fe20007fde0ff */
[----:B------:R1:W-:Y:S01]  /*4f720*/  @P2 STG.E.U8 desc[UR6][R16.64], R23 ;  /* 0x0000001710002986 */ /* 0x0003e2000c101106 */
[----:B------:R-:W-:Y:S01]  /*4f730*/  VIADD R3, R21, UR4 ;  /* 0x0000000415037c36 */ /* 0x000fe20008000000 */
[----:B------:R-:W-:Y:S01]  /*4f740*/  ISETP.LT.AND P2, PT, R15, UR5, !P0 ;  /* 0x000000050f007c0c */ /* 0x000fe2000c741270 */
[C---:B0-----:R-:W-:Y:S01]  /*4f750*/  VIADD R12, R28.reuse, 0xee ;  /* 0x000000ee1c0c7836 */ /* 0x041fe20000000000 */
[----:B------:R-:W-:Y:S01]  /*4f760*/  LEA.HI.X.SX32 R15, R21, R2, 0x1, P6 ;  /* 0x00000002150f7211 */ /* 0x000fe200030f0eff */
[----:B------:R-:W-:Y:S01]  /*4f770*/  ULDC UR4, c[0x0][0x22c] ;  /* 0x00008b0000047ab9 */ /* 0x000fe20000000800 */
[----:B------:R-:W-:Y:S01]  /*4f780*/  IADD3 R18, P6, R3, R0, RZ ;  /* 0x0000000003127210 */ /* 0x000fe20007fde0ff */
[----:B------:R-:W-:Y:S01]  /*4f790*/  VIADD R13, R28, 0xef ;  /* 0x000000ef1c0d7836 */ /* 0x000fe20000000000 */
        /* <DEDUP_REMOVED lines=39> */
[----:B------:R-:W-:Y:S01]  /*4fa10*/  @P5 STG.E.U8 desc[UR6][R14.64], R17 ;  /* 0x000000110e005986 */ /* 0x000fe2000c101106 */
        /* <DEDUP_REMOVED lines=11> */
[----:B------:R-:W-:Y:S01]  /*4fad0*/  VIADD R3, R28, 0xf4 ;  /* 0x000000f41c037836 */ /* 0x000fe20000000000 */
[C---:B------:R-:W-:Y:S01]  /*4fae0*/  IADD3 R16, P6, R21.reuse, R0, RZ ;  /* 0x0000000015107210 */ /* 0x040fe20007fde0ff */
[----:B------:R-:W-:Y:S01]  /*4faf0*/  ULDC UR5, c[0x0][0x22c] ;  /* 0x00008b0000057ab9 */ /* 0x000fe20000000800 */
[----:B0-----:R-:W-:Y:S02]  /*4fb00*/  PRMT R23, R4, 0x7772, RZ ;  /* 0x0000777204177816 */ /* 0x001fe400000000ff */
        /* <DEDUP_REMOVED lines=8> */
[C---:B------:R-:W-:Y:S02]  /*4fb90*/  VIADD R4, R28.reuse, 0xf5 ;  /* 0x000000f51c047836 */ /* 0x040fe40000000000 */
[C---:B------:R-:W-:Y:S01]  /*4fba0*/  VIADD R3, R21.reuse, UR4 ;  /* 0x0000000415037c36 */ /* 0x040fe20008000000 */
[----:B------:R-:W-:Y:S01]  /*4fbb0*/  LEA.HI.X.SX32 R15, R21, R2, 0x1, P6 ;  /* 0x00000002150f7211 */ /* 0x000fe200030f0eff */
[----:B0-----:R-:W-:Y:S01]  /*4fbc0*/  VIADD R12, R28, 0xf6 ;  /* 0x000000f61c0c7836 */ /* 0x001fe20000000000 */
[----:B------:R-:W-:Y:S01]  /*4fbd0*/  PRMT R21, R5, 0x7772, RZ ;  /* 0x0000777205157816 */ /* 0x000fe200000000ff */
[----:B------:R0:W-:Y:S01]  /*4fbe0*/  @P2 STG.E.U8 desc[UR6][R16.64], R19 ;  /* 0x0000001310002986 */ /* 0x0001e2000c101106 */
[----:B------:R-:W-:Y:S01]  /*4fbf0*/  ISETP.LT.AND P2, PT, R4, UR5, !P0 ;  /* 0x0000000504007c0c */ /* 0x000fe2000c741270 */
[----:B------:R-:W-:Y:S01]  /*4fc00*/  ULDC UR4, c[0x0][0x22c] ;  /* 0x00008b0000047ab9 */ /* 0x000fe20000000800 */
[----:B------:R-:W-:Y:S01]  /*4fc10*/  IADD3 R4, P6, R3, R0, RZ ;  /* 0x0000000003047210 */ /* 0x000fe20007fde0ff */
[----:B------:R1:W-:Y:S01]  /*4fc20*/  @P5 STG.E.U8 desc[UR6][R14.64], R21 ;  /* 0x000000150e005986 */ /* 0x0003e2000c101106 */
[----:B------:R-:W-:Y:S01]  /*4fc30*/  ISETP.LT.AND P5, PT, R12, UR4, !P0 ;  /* 0x000000040c007c0c */ /* 0x000fe2000c7a1270 */
[----:B------:R-:W-:Y:S01]  /*4fc40*/  ULDC UR4, c[0x0][0x248] ;  /* 0x0000920000047ab9 */ /* 0x000fe20000000800 */
[----:B------:R-:W-:Y:S01]  /*4fc50*/  VIADD R13, R28, 0xf7 ;  /* 0x000000f71c0d7836 */ /* 0x000fe20000000000 */
[----:B------:R-:W-:Y:S01]  /*4fc60*/  ULDC UR5, c[0x0][0x22c] ;  /* 0x00008b0000057ab9 */ /* 0x000fe20000000800 */
[----:B0-----:R-:W-:-:S02]  /*4fc70*/  PRMT R19, R5, 0x7773, RZ ;  /* 0x0000777305137816 */ /* 0x001fc400000000ff */
[C---:B------:R-:W-:Y:S01]  /*4fc80*/  LEA.HI.X.SX32 R5, R3.reuse, R2, 0x1, P6 ;  /* 0x0000000203057211 */ /* 0x040fe200030f0eff */
[----:B------:R-:W-:Y:S01]  /*4fc90*/  VIADD R3, R3, UR4 ;  /* 0x0000000403037c36 */ /* 0x000fe20008000000 */
[----:B------:R-:W-:-:S04]  /*4fca0*/  ULDC UR4, c[0x0][0x248] ;  /* 0x0000920000047ab9 */ /* 0x000fc80000000800 */
[C---:B------:R-:W-:Y:S01]  /*4fcb0*/  IADD3 R12, P6, R3.reuse, R0, RZ ;  /* 0x00000000030c7210 */ /* 0x040fe20007fde0ff */
[----:B------:R0:W-:Y:S01]  /*4fcc0*/  @P4 STG.E.U8 desc[UR6][R4.64], R19 ;  /* 0x0000001304004986 */ /* 0x0001e2000c101106 */
[----:B------:R-:W-:Y:S01]  /*4fcd0*/  VIADD R17, R3, UR4 ;  /* 0x0000000403117c36 */ /* 0x000fe20008000000 */
[----:B------:R-:W-:Y:S01]  /*4fce0*/  ISETP.LT.AND P4, PT, R13, UR5, !P0 ;  /* 0x000000050d007c0c */ /* 0x000fe2000c781270 */
[----:B------:R-:W-:Y:S01]  /*4fcf0*/  ULDC UR4, c[0x0][0x22c] ;  /* 0x00008b0000047ab9 */ /* 0x000fe20000000800 */
[----:B------:R-:W-:Y:S01]  /*4fd00*/  LEA.HI.X.SX32 R13, R3, R2, 0x1, P6 ;  /* 0x00000002030d7211 */ /* 0x000fe200030f0eff */
[----:B------:R-:W-:Y:S01]  /*4fd10*/  VIADD R3, R28, 0xf8 ;  /* 0x000000f81c037836 */ /* 0x000fe20000000000 */
[C---:B-1----:R-:W-:Y:S01]  /*4fd20*/  IADD3 R14, P6, R17.reuse, R0, RZ ;  /* 0x00000000110e7210 */ /* 0x042fe20007fde0ff */
        /* <DEDUP_REMOVED lines=14> */
[----:B0-----:R-:W-:Y:S01]  /*4fe10*/  VIADD R12, R28, 0xfa ;  /* 0x000000fa1c0c7836 */ /* 0x001fe20000000000 */
[----:B------:R-:W-:Y:S01]  /*4fe20*/  LEA.HI.X.SX32 R5, R17, R2, 0x1, P6 ;  /* 0x0000000211057211 */ /* 0x000fe200030f0eff */
[----:B------:R-:W-:Y:S01]  /*4fe30*/  ULDC UR4, c[0x0][0x22c] ;  /* 0x00008b0000047ab9 */ /* 0x000fe20000000800 */
[----:B------:R-:W-:-:S02]  /*4fe40*/  IADD3 R6, P6, R3, R0, RZ ;  /* 0x0000000003067210 */ /* 0x000fc40007fde0ff */
[C---:B------:R-:W-:Y:S01]  /*4fe50*/  PRMT R19, R7.reuse, 0x7773, RZ ;  /* 0x0000777307137816 */ /* 0x040fe200000000ff */
[----:B------:R-:W-:Y:S01]  /*4fe60*/  VIADD R13, R28, 0xfb ;  /* 0x000000fb1c0d7836 */ /* 0x000fe20000000000 */
[----:B------:R-:W-:Y:S01]  /*4fe70*/  ULDC UR5, c[0x0][0x22c] ;  /* 0x00008b0000057ab9 */ /* 0x000fe20000000800 */
[----:B-1----:R-:W-:Y:S02]  /*4fe80*/  PRMT R15, R7, 0x7772, RZ ;  /* 0x00007772070f7816 */ /* 0x002fe400000000ff */
[----:B------:R-:W-:-:S03]  /*4fe90*/  LEA.HI.X.SX32 R7, R3, R2, 0x1, P6 ;  /* 0x0000000203077211 */ /* 0x000fc600030f0eff */
[----:B------:R0:W-:Y:S01]  /*4fea0*/  @P5 STG.E.U8 desc[UR6][R4.64], R15 ;  /* 0x0000000f04005986 */ /* 0x0001e2000c101106 */
[----:B------:R-:W-:Y:S01]  /*4feb0*/  ISETP.LT.AND P5, PT, R12, UR4, !P0 ;  /* 0x000000040c007c0c */ /* 0x000fe2000c7a1270 */
[----:B------:R-:W-:Y:S02]  /*4fec0*/  ULDC UR4, c[0x0][0x248] ;  /* 0x0000920000047ab9 */ /* 0x000fe40000000800 */
[----:B------:R-:W-:Y:S01]  /*4fed0*/  VIADD R3, R3, UR4 ;  /* 0x0000000403037c36 */ /* 0x000fe20008000000 */
[----:B------:R-:W-:Y:S01]  /*4fee0*/  ULDC UR4, c[0x0][0x248] ;  /* 0x0000920000047ab9 */ /* 0x000fe20000000800 */
[----:B------:R1:W-:Y:S03]  /*4fef0*/  @P4 STG.E.U8 desc[UR6][R6.64], R19 ;  /* 0x0000001306004986 */ /* 0x0003e6000c101106 */
[C---:B------:R-:W-:Y:S01]  /*4ff00*/  IADD3 R12, P6, R3.reuse, R0, RZ ;  /* 0x00000000030c7210 */ /* 0x040fe20007fde0ff */
[----:B------:R-:W-:Y:S01]  /*4ff10*/  VIADD R17, R3, UR4 ;  /* 0x0000000403117c36 */ /* 0x000fe20008000000 */
[----:B------:R-:W-:Y:S01]  /*4ff20*/  ISETP.LT.AND P4, PT, R13, UR5, !P0 ;  /* 0x000000050d007c0c */ /* 0x000fe2000c781270 */
[----:B------:R-:W-:Y:S01]  /*4ff30*/  ULDC UR4, c[0x0][0x22c] ;  /* 0x00008b0000047ab9 */ /* 0x000fe20000000800 */
[----:B------:R-:W-:Y:S01]  /*4ff40*/  LEA.HI.X.SX32 R13, R3, R2, 0x1, P6 ;  /* 0x00000002030d7211 */ /* 0x000fe200030f0eff */
[----:B------:R-:W-:Y:S01]  /*4ff50*/  VIADD R3, R28, 0xfc ;  /* 0x000000fc1c037836 */ /* 0x000fe20000000000 */
[----:B0-----:R-:W-:Y:S01]  /*4ff60*/  PRMT R5, R8, 0x7772, RZ ;  /* 0x0000777208057816 */ /* 0x001fe200000000ff */
[----:B------:R-:W-:Y:S01]  /*4ff70*/  ULDC UR5, c[0x0][0x248] ;  /* 0x0000920000057ab9 */ /* 0x000fe20000000800 */
[----:B------:R-:W-:-:S03]  /*4ff80*/  IADD3 R14, P6, R17, R0, RZ ;  /* 0x00000000110e7210 */ /* 0x000fc60007fde0ff */
[----:B------:R0:W-:Y:S01]  /*4ff90*/  @P3 STG.E.U8 desc[UR6][R12.64], R5 ;  /* 0x000000050c003986 */ /* 0x0001e2000c101106 */
[----:B------:R-:W-:Y:S01]  /*4ffa0*/  ISETP.LT.AND P3, PT, R3, UR4, !P0 ;  /* 0x0000000403007c0c */ /* 0x000fe2000c761270 */
[----:B------:R-:W-:Y:S01]  /*4ffb0*/  ULDC UR4, c[0x0][0x248] ;  /* 0x0000920000047ab9 */ /* 0x000fe20000000800 */
[C---:B------:R-:W-:Y:S01]  /*4ffc0*/  LEA.HI.X.SX32 R15, R17.reuse, R2, 0x1, P6 ;  /* 0x00000002110f7211 */ /* 0x040fe200030f0eff */
[----:B------:R-:W-:Y:S01]  /*4ffd0*/  VIADD R17, R17, UR4 ;  /* 0x0000000411117c36 */ /* 0x000fe20008000000 */
[----:B------:R-:W-:Y:S01]  /*4ffe0*/  ULDC UR4, c[0x0][0x248] ;  /* 0x0000920000047ab9 */ /* 0x000fe20000000800 */
[----:B-1----:R-:W-:Y:S02]  /*4fff0*/  PRMT R7, R8, 0x7773, RZ ;  /* 0x0000777308077816 */ /* 0x002fe400000000ff */
[----:B------:R-:W-:Y:S01]  /*50000*/  VIADD R3, R17, UR4 ;  /* 0x0000000411037c36 */ /* 0x000fe20008000000 */
[----:B------:R-:W-:-:S03]  /*50010*/  ULDC UR4, c[0x0][0x248] ;  /* 0x0000920000047ab9 */ /* 0x000fc60000000800 */
[----:B0-----:R-:W-:Y:S01]  /*50020*/  VIADD R13, R3, UR5 ;  /* 0x00000005030d7c36 */ /* 0x001fe20008000000 */
[----:B------:R0:W-:Y:S01]  /*50030*/  @P2 STG.E.U8 desc[UR6][R14.64], R7 ;  /* 0x000000070e002986 */ /* 0x0001e2000c101106 */
[-C--:B------:R-:W-:Y:S01]  /*50040*/  IADD3 R4, P2, R17, R0.reuse, RZ ;  /* 0x0000000011047210 */ /* 0x080fe20007f5e0ff */
[----:B------:R-:W-:Y:S01]  /*50050*/  VIADD R8, R28, 0xfd ;  /* 0x000000fd1c087836 */ /* 0x000fe20000000000 */
[----:B------:R-:W-:Y:S01]  /*50060*/  ULDC UR5, c[0x0][0x248] ;  /* 0x0000920000057ab9 */ /* 0x000fe20000000800 */
[----:B------:R-:W-:Y:S02]  /*50070*/  IADD3 R12, P6, R13, R0, RZ ;  /* 0x000000000d0c7210 */ /* 0x000fe40007fde0ff */
[----:B------:R-:W-:Y:S02]  /*50080*/  LEA.HI.X.SX32 R5, R17, R2, 0x1, P2 ;  /* 0x0000000211057211 */ /* 0x000fe400010f0eff */
[----:B------:R-:W-:Y:S01]  /*50090*/  IADD3 R6, P2, R3, R0, RZ ;  /* 0x0000000003067210 */ /* 0x000fe20007f5e0ff */
[C---:B0-----:R-:W-:Y:S01]  /*500a0*/  VIADD R15, R13.reuse, UR8 ;  /* 0x000000080d0f7c36 */ /* 0x041fe20008000000 */
[----:B------:R-:W-:-:S03]  /*500b0*/  LEA.HI.X.SX32 R13, R13, R2, 0x1, P6 ;  /* 0x000000020d0d7211 */ /* 0x000fc600030f0eff */
[----:B------:R-:W-:Y:S01]  /*500c0*/  VIADD R19, R15, UR4 ;  /* 0x000000040f137c36 */ /* 0x000fe20008000000 */
[----:B------:R-:W-:Y:S01]  /*500d0*/  LEA.HI.X.SX32 R7, R3, R2, 0x1, P2 ;  /* 0x0000000203077211 */ /* 0x000fe200010f0eff */
[----:B------:R-:W-:Y:S01]  /*500e0*/  VIADD R20, R28, 0xfe ;  /* 0x000000fe1c147836 */ /* 0x000fe20000000000 */
[-C--:B------:R-:W-:Y:S01]  /*500f0*/  IADD3 R16, P6, R15, R0.reuse, RZ ;  /* 0x000000000f107210 */ /* 0x080fe20007fde0ff */
[----:B------:R-:W-:Y:S01]  /*50100*/  ULDC UR4, c[0x0][0x22c] ;  /* 0x00008b0000047ab9 */ /* 0x000fe20000000800 */
[C---:B------:R-:W-:Y:S01]  /*50110*/  IADD3 R14, P2, R19.reuse, R0, RZ ;  /* 0x00000000130e7210 */ /* 0x040fe20007f5e0ff */
[----:B------:R-:W-:Y:S01]  /*50120*/  VIADD R3, R19, UR5 ;  /* 0x0000000513037c36 */ /* 0x000fe20008000000 */
[-C--:B------:R-:W-:Y:S02]  /*50130*/  LEA.HI.X.SX32 R17, R15, R2.reuse, 0x1, P6 ;  /* 0x000000020f117211 */ /* 0x080fe400030f0eff */
[----:B------:R-:W-:Y:S02]  /*50140*/  LEA.HI.X.SX32 R15, R19, R2, 0x1, P2 ;  /* 0x00000002130f7211 */ /* 0x000fe400010f0eff */
[----:B------:R-:W-:-:S02]  /*50150*/  ISETP.LT.AND P2, PT, R8, UR9, !P0 ;  /* 0x0000000908007c0c */ /* 0x000fc4000c741270 */
[----:B------:R-:W-:Y:S02]  /*50160*/  ISETP.LT.AND P0, PT, R20, UR4, !P0 ;  /* 0x0000000414007c0c */ /* 0x000fe4000c701270 */
[----:B------:R-:W-:Y:S02]  /*50170*/  IADD3 R18, P6, R3, R0, RZ ;  /* 0x0000000003127210 */ /* 0x000fe40007fde0ff */
[C---:B------:R-:W-:Y:S02]  /*50180*/  PRMT R25, R9.reuse, 0x7772, RZ ;  /* 0x0000777209197816 */ /* 0x040fe400000000ff */
[----:B------:R-:W-:Y:S02]  /*50190*/  PRMT R23, R9, 0x7773, RZ ;  /* 0x0000777309177816 */ /* 0x000fe400000000ff */
[----:B------:R-:W-:Y:S02]  /*501a0*/  LEA.HI.X.SX32 R19, R3, R2, 0x1, P6 ;  /* 0x0000000203137211 */ /* 0x000fe400030f0eff */
[----:B------:R-:W-:-:S02]  /*501b0*/  PRMT R21, R10, 0x7772, RZ ;  /* 0x000077720a157816 */ /* 0x000fc400000000ff */
[----:B------:R-:W-:Y:S02]  /*501c0*/  PRMT R9, R10, 0x7773, RZ ;  /* 0x000077730a097816 */ /* 0x000fe400000000ff */
[C---:B------:R-:W-:Y:S01]  /*501d0*/  PRMT R3, R11.reuse, 0x7773, RZ ;  /* 0x000077730b037816 */ /* 0x040fe200000000ff */
[----:B------:R0:W-:Y:S01]  /*501e0*/  @P5 STG.E.U8 desc[UR6][R4.64], R25 ;  /* 0x0000001904005986 */ /* 0x0001e2000c101106 */
[----:B------:R-:W-:-:S03]  /*501f0*/  PRMT R11, R11, 0x7772, RZ ;  /* 0x000077720b0b7816 */ /* 0x000fc600000000ff */
[----:B------:R0:W-:Y:S04]  /*50200*/  @P4 STG.E.U8 desc[UR6][R6.64], R23 ;  /* 0x0000001706004986 */ /* 0x0001e8000c101106 */
[----:B------:R0:W-:Y:S04]  /*50210*/  @P3 STG.E.U8 desc[UR6][R12.64], R21 ;  /* 0x000000150c003986 */ /* 0x0001e8000c101106 */
[----:B------:R0:W-:Y:S04]  /*50220*/  @P2 STG.E.U8 desc[UR6][R16.64], R9 ;  /* 0x0000000910002986 */ /* 0x0001e8000c101106 */
[----:B------:R0:W-:Y:S01]  /*50230*/  @P0 STG.E.U8 desc[UR6][R14.64], R11 ;  /* 0x0000000b0e000986 */ /* 0x0001e2000c101106 */
[----:B------:R-:W-:Y:S05]  /*50240*/  @!P1 EXIT ;  /* 0x000000000000994d */ /* 0x000fea0003800000 */
[----:B------:R-:W-:Y:S01]  /*50250*/  STG.E.U8 desc[UR6][R18.64], R3 ;  /* 0x0000000312007986 */ /* 0x000fe2000c101106 */
[----:B------:R-:W-:Y:S05]  /*50260*/  EXIT ;  /* 0x000000000000794d */ /* 0x000fea0003800000 */
.L_x_3:
[----:B------:R-:W-:-:S00]  /*50270*/  BRA `(.L_x_3) ;  /* 0xfffffffc00fc7947 */ /* 0x000fc0000383ffff */
[----:B------:R-:W-:-:S00]  /*50280*/  NOP ;  /* 0x0000000000007918 */ /* 0x000fc00000000000 */
[----:B------:R-:W-:-:S00]  /*50290*/  NOP ;  /* 0x0000000000007918 */ /* 0x000fc00000000000 */
[----:B------:R-:W-:-:S00]  /*502a0*/  NOP ;  /* 0x0000000000007918 */ /* 0x000fc00000000000 */
[----:B------:R-:W-:-:S00]  /*502b0*/  NOP ;  /* 0x0000000000007918 */ /* 0x000fc00000000000 */
[----:B------:R-:W-:-:S00]  /*502c0*/  NOP ;  /* 0x0000000000007918 */ /* 0x000fc00000000000 */
[----:B------:R-:W-:-:S00]  /*502d0*/  NOP ;  /* 0x0000000000007918 */ /* 0x000fc00000000000 */
[----:B------:R-:W-:-:S00]  /*502e0*/  NOP ;  /* 0x0000000000007918 */ /* 0x000fc00000000000 */
[----:B------:R-:W-:-:S00]  /*502f0*/  NOP ;  /* 0x0000000000007918 */ /* 0x000fc00000000000 */
.L_x_4:


//--------------------- .nv.shared.matmul_kernel  --------------------------
	.section	.nv.shared.matmul_kernel,"aw",@nobits
	.sectionflags	@""
	.align	16
	.zero		1024


//--------------------- .nv.shared.reserved.0     --------------------------
	.section	.nv.shared.reserved.0,"aw",@nobits
	.weak		__nv_reservedSMEM_offset_0_alias
	.size		__nv_reservedSMEM_offset_0_alias, 0, 0
	.other		__nv_reservedSMEM_offset_0_alias,@"STO_CUDA_RESERVED_SHARED STV_DEFAULT"
__nv_reservedSMEM_offset_0_alias:
	.zero		0


//--------------------- .nv.constant0.matmul_kernel --------------------------
	.section	.nv.constant0.matmul_kernel,"a",@progbits
	.sectionflags	@""
	.align	4
.nv.constant0.matmul_kernel:
	.zero		608


//--------------------- SYMBOLS --------------------------

	.type		.nv.reservedSmem.offset0,@object
	.size		.nv.reservedSmem.offset0,0x4
